def attn_fwd(
    Q,
    K,
    V,
    Out,
    Lse,
    sm_scale,
    stride_qz,
    stride_qh,
    stride_qm,
    stride_qk,
    stride_kz,
    stride_kh,
    stride_kn,
    stride_kk,
    stride_vz,
    stride_vh,
    stride_vn,
    stride_vk,
    stride_oz,
    stride_oh,
    stride_om,
    stride_ok,
    seqlen_q,
    seqlen_k,
    BLOCK_M: tl.constexpr,
    BLOCK_N: tl.constexpr,
    HEAD_DIM: tl.constexpr,
    CAUSAL: tl.constexpr,
):
    start_m = tl.program_id(0)
    off_hz = tl.program_id(1)
    q_off = off_hz * stride_qh
    k_off = off_hz * stride_kh
    v_off = off_hz * stride_vh
    offs_m = start_m * BLOCK_M + tl.arange(0, BLOCK_M)
    offs_d = tl.arange(0, HEAD_DIM)
    offs_n = tl.arange(0, BLOCK_N)
    q_ptrs = Q + q_off + offs_m[:, None] * stride_qm + offs_d[None, :] * stride_qk
    k_ptrs = K + k_off + offs_d[:, None] * stride_kk + offs_n[None, :] * stride_kn
    v_ptrs = V + v_off + offs_n[:, None] * stride_vn + offs_d[None, :] * stride_vk
    m_i = tl.full([BLOCK_M], float("-inf"), dtype=tl.float32)
    l_i = tl.zeros([BLOCK_M], dtype=tl.float32) + 1.0
    acc = tl.zeros([BLOCK_M, HEAD_DIM], dtype=tl.float32)
    q = tl.load(q_ptrs)
    acc, l_i, m_i = _attn_fwd_inner(
        acc,
        l_i,
        m_i,
        q,
        k_ptrs,
        v_ptrs,
        sm_scale,
        stride_kn,
        stride_vn,
        start_m,
        seqlen_k,
        BLOCK_M,
        BLOCK_N,
        HEAD_DIM,
        CAUSAL,
    )
    acc = acc / l_i[:, None]
    lse = m_i + tl.math.log2(l_i) / 1.4426950408889634
    o_ptrs = (
        Out
        + off_hz * stride_oh
        + offs_m[:, None] * stride_om
        + offs_d[None, :] * stride_ok
    )
    tl.store(o_ptrs, acc.to(Out.dtype.element_ty))
    tl.store(Lse + off_hz * seqlen_q + offs_m, lse)

# config = {"BLOCK_M": 128, "BLOCK_N": 128, "HEAD_DIM": 64, "arch": "sm_100", "causal": true, "dtype": "fp16", "num_stages": 2, "num_warps": 4}
# arch = sm_100


// ===== COMPILED SASS (sm_100a) =====

	.target	sm_100a

	.elftype	@"ET_EXEC"


//--------------------- .note.nv.tkinfo           --------------------------
	.section	.note.nv.tkinfo,"",@"SHT_NOTE"
	.sectionflags	@"SHF_NOTE_NV_TKINFO"
	.tkinfo
        /*0018*/ 	.word	0x00000081
        /*0030*/ 	.string	""
        /*0030*/ 	.string	"ptxas-blackwell"
        /*0030*/ 	.string	"Cuda compilation tools, release 12.9, V12.9.86"
        /*0030*/ 	.string	"Build cuda_12.9.r12.9/compiler.36037853_0"
        /*0030*/ 	.string	"-v  -suppress-debug-info  -lineinfo  -arch sm_100a "



//--------------------- .note.nv.cuver            --------------------------
	.section	.note.nv.cuver,"",@"SHT_NOTE"
	.sectionflags	@"SHF_NOTE_NV_CUVER"
        /*0018*/ 	.short	0x0001
        /*001a*/ 	.short	0x0064
        /*001c*/ 	.short	0x0001
        /*001e*/ 	.short	0x0000
        /*0020*/ 	.short	0x0001
        /*0022*/ 	.short	0x0000


//--------------------- .nv.info                  --------------------------
	.section	.nv.info,"",@"SHT_CUDA_INFO"
	.align	4


	//----- nvinfo : EIATTR_REGCOUNT
	.align		4
        /*0000*/ 	.byte	0x04, 0x2f
        /*0002*/ 	.short	(.L_5 - .L_4)
	.align		4
.L_4:
        /*0004*/ 	.word	index@(attn_fwd)
        /*0008*/ 	.word	0x000000ff


	//----- nvinfo : EIATTR_FRAME_SIZE
	.align		4
.L_5:
        /*000c*/ 	.byte	0x04, 0x11
        /*000e*/ 	.short	(.L_7 - .L_6)
	.align		4
.L_6:
        /*0010*/ 	.word	index@($__internal_2_$__cuda_sm10x_tcgen05_guardrail_trap_unallocated_columns_being_dealloced)
        /*0014*/ 	.word	0x000004f0


	//----- nvinfo : EIATTR_FRAME_SIZE
	.align		4
.L_7:
        /*0018*/ 	.byte	0x04, 0x11
        /*001a*/ 	.short	(.L_9 - .L_8)
	.align		4
.L_8:
        /*001c*/ 	.word	index@($__internal_1_$__cuda_sm10x_tcgen05_guardrail_trap_phase_invalid_during_alloc)
        /*0020*/ 	.word	0x000004f0


	//----- nvinfo : EIATTR_FRAME_SIZE
	.align		4
.L_9:
        /*0024*/ 	.byte	0x04, 0x11
        /*0026*/ 	.short	(.L_11 - .L_10)
	.align		4
.L_10:
        /*0028*/ 	.word	index@($__internal_0_$__cuda_sm10x_tcgen05_guardrail_trap_col_being_dealloced_not_returned_by_alloc)
        /*002c*/ 	.word	0x000004f0


	//----- nvinfo : EIATTR_FRAME_SIZE
	.align		4
.L_11:
        /*0030*/ 	.byte	0x04, 0x11
        /*0032*/ 	.short	(.L_13 - .L_12)
	.align		4
.L_12:
        /*0034*/ 	.word	index@(attn_fwd)
        /*0038*/ 	.word	0x000004f0


	//----- nvinfo : EIATTR_MIN_STACK_SIZE
	.align		4
.L_13:
        /*003c*/ 	.byte	0x04, 0x12
        /*003e*/ 	.short	(.L_15 - .L_14)
	.align		4
.L_14:
        /*0040*/ 	.word	index@(attn_fwd)
        /*0044*/ 	.word	0x000004f0
.L_15:


//--------------------- .nv.info.attn_fwd         --------------------------
	.section	.nv.info.attn_fwd,"",@"SHT_CUDA_INFO"
	.sectionflags	@""
	.align	4


	//----- nvinfo : EIATTR_CUDA_API_VERSION
	.align		4
        /*0000*/ 	.byte	0x04, 0x37
        /*0002*/ 	.short	(.L_17 - .L_16)
.L_16:
        /*0004*/ 	.word	0x00000081


	//----- nvinfo : EIATTR_KPARAM_INFO
	.align		4
.L_17:
        /*0008*/ 	.byte	0x04, 0x17
        /*000a*/ 	.short	(.L_19 - .L_18)
.L_18:
        /*000c*/ 	.word	0x00000000
        /*0010*/ 	.short	0x0019
        /*0012*/ 	.short	0x0080
        /*0014*/ 	.byte	0x00, 0xf4, 0x21, 0x00


	//----- nvinfo : EIATTR_KPARAM_INFO
	.align		4
.L_19:
        /*0018*/ 	.byte	0x04, 0x17
        /*001a*/ 	.short	(.L_21 - .L_20)
.L_20:
        /*001c*/ 	.word	0x00000000
        /*0020*/ 	.short	0x0018
        /*0022*/ 	.short	0x0078
        /*0024*/ 	.byte	0x00, 0xf4, 0x21, 0x00


	//----- nvinfo : EIATTR_KPARAM_INFO
	.align		4
.L_21:
        /*0028*/ 	.byte	0x04, 0x17
        /*002a*/ 	.short	(.L_23 - .L_22)
.L_22:
        /*002c*/ 	.word	0x00000000
        /*0030*/ 	.short	0x0017
        /*0032*/ 	.short	0x0070
        /*0034*/ 	.byte	0x00, 0xf0, 0x11, 0x00


	//----- nvinfo : EIATTR_KPARAM_INFO
	.align		4
.L_23:
        /*0038*/ 	.byte	0x04, 0x17
        /*003a*/ 	.short	(.L_25 - .L_24)
.L_24:
        /*003c*/ 	.word	0x00000000
        /*0040*/ 	.short	0x0016
        /*0042*/ 	.short	0x006c
        /*0044*/ 	.byte	0x00, 0xf0, 0x11, 0x00


	//----- nvinfo : EIATTR_KPARAM_INFO
	.align		4
.L_25:
        /*0048*/ 	.byte	0x04, 0x17
        /*004a*/ 	.short	(.L_27 - .L_26)
.L_26:
        /*004c*/ 	.word	0x00000000
        /*0050*/ 	.short	0x0015
        /*0052*/ 	.short	0x0068
        /*0054*/ 	.byte	0x00, 0xf0, 0x11, 0x00


	//----- nvinfo : EIATTR_KPARAM_INFO
	.align		4
.L_27:
        /*0058*/ 	.byte	0x04, 0x17
        /*005a*/ 	.short	(.L_29 - .L_28)
.L_28:
        /*005c*/ 	.word	0x00000000
        /*0060*/ 	.short	0x0014
        /*0062*/ 	.short	0x0064
        /*0064*/ 	.byte	0x00, 0xf0, 0x11, 0x00


	//----- nvinfo : EIATTR_KPARAM_INFO
	.align		4
.L_29:
        /*0068*/ 	.byte	0x04, 0x17
        /*006a*/ 	.short	(.L_31 - .L_30)
.L_30:
        /*006c*/ 	.word	0x00000000
        /*0070*/ 	.short	0x0013
        /*0072*/ 	.short	0x0060
        /*0074*/ 	.byte	0x00, 0xf0, 0x11, 0x00


	//----- nvinfo : EIATTR_KPARAM_INFO
	.align		4
.L_31:
        /*0078*/ 	.byte	0x04, 0x17
        /*007a*/ 	.short	(.L_33 - .L_32)
.L_32:
        /*007c*/ 	.word	0x00000000
        /*0080*/ 	.short	0x0012
        /*0082*/ 	.short	0x005c
        /*0084*/ 	.byte	0x00, 0xf0, 0x11, 0x00


	//----- nvinfo : EIATTR_KPARAM_INFO
	.align		4
.L_33:
        /*0088*/ 	.byte	0x04, 0x17
        /*008a*/ 	.short	(.L_35 - .L_34)
.L_34:
        /*008c*/ 	.word	0x00000000
        /*0090*/ 	.short	0x0011
        /*0092*/ 	.short	0x0058
        /*0094*/ 	.byte	0x00, 0xf0, 0x11, 0x00


	//----- nvinfo : EIATTR_KPARAM_INFO
	.align		4
.L_35:
        /*0098*/ 	.byte	0x04, 0x17
        /*009a*/ 	.short	(.L_37 - .L_36)
.L_36:
        /*009c*/ 	.word	0x00000000
        /*00a0*/ 	.short	0x0010
        /*00a2*/ 	.short	0x0054
        /*00a4*/ 	.byte	0x00, 0xf0, 0x11, 0x00


	//----- nvinfo : EIATTR_KPARAM_INFO
	.align		4
.L_37:
        /*00a8*/ 	.byte	0x04, 0x17
        /*00aa*/ 	.short	(.L_39 - .L_38)
.L_38:
        /*00ac*/ 	.word	0x00000000
        /*00b0*/ 	.short	0x000f
        /*00b2*/ 	.short	0x0050
        /*00b4*/ 	.byte	0x00, 0xf0, 0x11, 0x00


	//----- nvinfo : EIATTR_KPARAM_INFO
	.align		4
.L_39:
        /*00b8*/ 	.byte	0x04, 0x17
        /*00ba*/ 	.short	(.L_41 - .L_40)
.L_40:
        /*00bc*/ 	.word	0x00000000
        /*00c0*/ 	.short	0x000e
        /*00c2*/ 	.short	0x004c
        /*00c4*/ 	.byte	0x00, 0xf0, 0x11, 0x00


	//----- nvinfo : EIATTR_KPARAM_INFO
	.align		4
.L_41:
        /*00c8*/ 	.byte	0x04, 0x17
        /*00ca*/ 	.short	(.L_43 - .L_42)
.L_42:
        /*00cc*/ 	.word	0x00000000
        /*00d0*/ 	.short	0x000d
        /*00d2*/ 	.short	0x0048
        /*00d4*/ 	.byte	0x00, 0xf0, 0x11, 0x00


	//----- nvinfo : EIATTR_KPARAM_INFO
	.align		4
.L_43:
        /*00d8*/ 	.byte	0x04, 0x17
        /*00da*/ 	.short	(.L_45 - .L_44)
.L_44:
        /*00dc*/ 	.word	0x00000000
        /*00e0*/ 	.short	0x000c
        /*00e2*/ 	.short	0x0044
        /*00e4*/ 	.byte	0x00, 0xf0, 0x11, 0x00


	//----- nvinfo : EIATTR_KPARAM_INFO
	.align		4
.L_45:
        /*00e8*/ 	.byte	0x04, 0x17
        /*00ea*/ 	.short	(.L_47 - .L_46)
.L_46:
        /*00ec*/ 	.word	0x00000000
        /*00f0*/ 	.short	0x000b
        /*00f2*/ 	.short	0x0040
        /*00f4*/ 	.byte	0x00, 0xf0, 0x11, 0x00


	//----- nvinfo : EIATTR_KPARAM_INFO
	.align		4
.L_47:
        /*00f8*/ 	.byte	0x04, 0x17
        /*00fa*/ 	.short	(.L_49 - .L_48)
.L_48:
        /*00fc*/ 	.word	0x00000000
        /*0100*/ 	.short	0x000a
        /*0102*/ 	.short	0x003c
        /*0104*/ 	.byte	0x00, 0xf0, 0x11, 0x00


	//----- nvinfo : EIATTR_KPARAM_INFO
	.align		4
.L_49:
        /*0108*/ 	.byte	0x04, 0x17
        /*010a*/ 	.short	(.L_51 - .L_50)
.L_50:
        /*010c*/ 	.word	0x00000000
        /*0110*/ 	.short	0x0009
        /*0112*/ 	.short	0x0038
        /*0114*/ 	.byte	0x00, 0xf0, 0x11, 0x00


	//----- nvinfo : EIATTR_KPARAM_INFO
	.align		4
.L_51:
        /*0118*/ 	.byte	0x04, 0x17
        /*011a*/ 	.short	(.L_53 - .L_52)
.L_52:
        /*011c*/ 	.word	0x00000000
        /*0120*/ 	.short	0x0008
        /*0122*/ 	.short	0x0034
        /*0124*/ 	.byte	0x00, 0xf0, 0x11, 0x00


	//----- nvinfo : EIATTR_KPARAM_INFO
	.align		4
.L_53:
        /*0128*/ 	.byte	0x04, 0x17
        /*012a*/ 	.short	(.L_55 - .L_54)
.L_54:
        /*012c*/ 	.word	0x00000000
        /*0130*/ 	.short	0x0007
        /*0132*/ 	.short	0x0030
        /*0134*/ 	.byte	0x00, 0xf0, 0x11, 0x00


	//----- nvinfo : EIATTR_KPARAM_INFO
	.align		4
.L_55:
        /*0138*/ 	.byte	0x04, 0x17
        /*013a*/ 	.short	(.L_57 - .L_56)
.L_56:
        /*013c*/ 	.word	0x00000000
        /*0140*/ 	.short	0x0006
        /*0142*/ 	.short	0x002c
        /*0144*/ 	.byte	0x00, 0xf0, 0x11, 0x00


	//----- nvinfo : EIATTR_KPARAM_INFO
	.align		4
.L_57:
        /*0148*/ 	.byte	0x04, 0x17
        /*014a*/ 	.short	(.L_59 - .L_58)
.L_58:
        /*014c*/ 	.word	0x00000000
        /*0150*/ 	.short	0x0005
        /*0152*/ 	.short	0x0028
        /*0154*/ 	.byte	0x00, 0xf0, 0x11, 0x00


	//----- nvinfo : EIATTR_KPARAM_INFO
	.align		4
.L_59:
        /*0158*/ 	.byte	0x04, 0x17
        /*015a*/ 	.short	(.L_61 - .L_60)
.L_60:
        /*015c*/ 	.word	0x00000000
        /*0160*/ 	.short	0x0004
        /*0162*/ 	.short	0x0020
        /*0164*/ 	.byte	0x00, 0xf4, 0x21, 0x00


	//----- nvinfo : EIATTR_KPARAM_INFO
	.align		4
.L_61:
        /*0168*/ 	.byte	0x04, 0x17
        /*016a*/ 	.short	(.L_63 - .L_62)
.L_62:
        /*016c*/ 	.word	0x00000000
        /*0170*/ 	.short	0x0003
        /*0172*/ 	.short	0x0018
        /*0174*/ 	.byte	0x00, 0xf4, 0x21, 0x00


	//----- nvinfo : EIATTR_KPARAM_INFO
	.align		4
.L_63:
        /*0178*/ 	.byte	0x04, 0x17
        /*017a*/ 	.short	(.L_65 - .L_64)
.L_64:
        /*017c*/ 	.word	0x00000000
        /*0180*/ 	.short	0x0002
        /*0182*/ 	.short	0x0010
        /*0184*/ 	.byte	0x00, 0xf4, 0x21, 0x00


	//----- nvinfo : EIATTR_KPARAM_INFO
	.align		4
.L_65:
        /*0188*/ 	.byte	0x04, 0x17
        /*018a*/ 	.short	(.L_67 - .L_66)
.L_66:
        /*018c*/ 	.word	0x00000000
        /*0190*/ 	.short	0x0001
        /*0192*/ 	.short	0x0008
        /*0194*/ 	.byte	0x00, 0xf4, 0x21, 0x00


	//----- nvinfo : EIATTR_KPARAM_INFO
	.align		4
.L_67:
        /*0198*/ 	.byte	0x04, 0x17
        /*019a*/ 	.short	(.L_69 - .L_68)
.L_68:
        /*019c*/ 	.word	0x00000000
        /*01a0*/ 	.short	0x0000
        /*01a2*/ 	.short	0x0000
        /*01a4*/ 	.byte	0x00, 0xf4, 0x21, 0x00


	//----- nvinfo : EIATTR_AT_ENTRY_FRAGMENTS
	.align		4
.L_69:
        /*01a8*/ 	.byte	0x04, 0x4f
        /*01aa*/ 	.short	(.L_71 - .L_70)


	//   ....[0]....
.L_70:
        /*01ac*/ 	.word	0x00000004


	//----- nvinfo : EIATTR_RESERVED_SMEM_USED
	.align		4
.L_71:
        /*01b0*/ 	.byte	0x01, 0x41
	.zero		2


	//----- nvinfo : EIATTR_SPARSE_MMA_MASK
	.align		4
        /*01b4*/ 	.byte	0x03, 0x50
        /*01b6*/ 	.short	0x0000


	//----- nvinfo : EIATTR_TCGEN05_1CTA_USED
	.align		4
        /*01b8*/ 	.byte	0x01, 0x51
	.zero		2


	//----- nvinfo : EIATTR_MAXREG_COUNT
	.align		4
        /*01bc*/ 	.byte	0x03, 0x1b
        /*01be*/ 	.short	0x00ff


	//----- nvinfo : EIATTR_NUM_BARRIERS
	.align		4
        /*01c0*/ 	.byte	0x02, 0x4c
        /*01c2*/ 	.byte	0x01
	.zero		1


	//----- nvinfo : EIATTR_ANNOTATIONS
	.align		4
        /*01c4*/ 	.byte	0x04, 0x55
        /*01c6*/ 	.short	(.L_73 - .L_72)


	//   ....[0]....
.L_72:
        /*01c8*/ 	.word	0x00000001
        /*01cc*/ 	.byte	0xf0, 0x19, 0x00, 0x00, 0x01, 0x00, 0x00, 0x00, 0x20, 0x1a, 0x00, 0x00, 0x01, 0x00, 0x00, 0x00
        /* <DEDUP_REMOVED lines=168> */
        /*0c5c*/ 	.byte	0xd0, 0x41, 0x01, 0x00


	//----- nvinfo : EIATTR_INT_WARP_WIDE_INSTR_OFFSETS
	.align		4
.L_73:
        /*0c60*/ 	.byte	0x04, 0x31
        /*0c62*/ 	.short	(.L_75 - .L_74)


	//   ....[0]....
.L_74:
        /*0c64*/ 	.word	0x00002d80


	//   ....[1]....
        /*0c68*/ 	.word	0x00002de0


	//   ....[2]....
        /*0c6c*/ 	.word	0x000036a0


	//   ....[3]....
        /*0c70*/ 	.word	0x00003720


	//   ....[4]....
        /*0c74*/ 	.word	0x0000c7a0


	//   ....[5]....
        /*0c78*/ 	.word	0x00016990


	//   ....[6]....
        /*0c7c*/ 	.word	0x000169e0


	//----- nvinfo : EIATTR_COOP_GROUP_MASK_REGIDS
	.align		4
.L_75:
        /*0c80*/ 	.byte	0x04, 0x29
        /*0c82*/ 	.short	(.L_77 - .L_76)


	//   ....[0]....
.L_76:
        /*0c84*/ 	.word	0xffffffff


	//   ....[1]....
        /*0c88*/ 	.word	0xffffffff


	//   ....[2]....
        /*0c8c*/ 	.word	0xffffffff


	//   ....[3]....
        /*0c90*/ 	.word	0xffffffff


	//----- nvinfo : EIATTR_COOP_GROUP_INSTR_OFFSETS
	.align		4
.L_77:
        /*0c94*/ 	.byte	0x04, 0x28
        /*0c96*/ 	.short	(.L_79 - .L_78)


	//   ....[0]....
.L_78:
        /*0c98*/ 	.word	0x00000070


	//   ....[1]....
        /*0c9c*/ 	.word	0x00000330


	//   ....[2]....
        /*0ca0*/ 	.word	0x00016820


	//   ....[3]....
        /*0ca4*/ 	.word	0x00016a90


	//----- nvinfo : EIATTR_VRC_CTA_INIT_COUNT
	.align		4
.L_79:
        /*0ca8*/ 	.byte	0x02, 0x4a
        /*0caa*/ 	.byte	0x80
	.zero		1


	//----- nvinfo : EIATTR_MBARRIER_INSTR_OFFSETS
	.align		4
        /*0cac*/ 	.byte	0x04, 0x39
        /*0cae*/ 	.short	(.L_81 - .L_80)


	//   ....[0]....
.L_80:
        /*0cb0*/ 	.word	0x00002e30
        /*0cb4*/ 	.word	0x000000ff
        /*0cb8*/ 	.word	0x00000000
        /*0cbc*/ 	.short	0x0100
        /*0cbe*/ 	.byte	0x12
	.zero		1


	//   ....[1]....
        /*0cc0*/ 	.word	0x00003700
        /*0cc4*/ 	.word	0x000000ff
        /*0cc8*/ 	.word	0x00010008
        /*0ccc*/ 	.short	0x0100
        /*0cce*/ 	.byte	0x0f
	.zero		1


	//   ....[2]....
        /*0cd0*/ 	.word	0x00003bc0
        /*0cd4*/ 	.word	0x000000ff
        /*0cd8*/ 	.word	0x00008000
        /*0cdc*/ 	.short	0x0100
        /*0cde*/ 	.byte	0x0f
	.zero		1


	//   ....[3]....
        /*0ce0*/ 	.word	0x00003e20
        /*0ce4*/ 	.word	0x000000ff
        /*0ce8*/ 	.word	0x00008000
        /*0cec*/ 	.short	0x010a
        /*0cee*/ 	.byte	0x0f
	.zero		1


	//   ....[4]....
        /*0cf0*/ 	.word	0x00005f10
        /*0cf4*/ 	.word	0x000000ff
        /*0cf8*/ 	.word	0x00008000
        /*0cfc*/ 	.short	0x0108
        /*0cfe*/ 	.byte	0x0f
	.zero		1


	//   ....[5]....
        /*0d00*/ 	.word	0x0000c8c0
        /*0d04*/ 	.word	0x000000ff
        /*0d08*/ 	.word	0x00010010
        /*0d0c*/ 	.short	0x0100
        /*0d0e*/ 	.byte	0x0f
	.zero		1


	//   ....[6]....
        /*0d10*/ 	.word	0x0000cbe0
        /*0d14*/ 	.word	0x000000ff
        /*0d18*/ 	.word	0x00010010
        /*0d1c*/ 	.short	0x010a
        /*0d1e*/ 	.byte	0x0f
	.zero		1


	//   ....[7]....
        /*0d20*/ 	.word	0x00010970
        /*0d24*/ 	.word	0x000000ff
        /*0d28*/ 	.word	0x00010010
        /*0d2c*/ 	.short	0x0108
        /*0d2e*/ 	.byte	0x0f
	.zero		1


	//   ....[8]....
        /*0d30*/ 	.word	0x000109f0
        /*0d34*/ 	.word	0x000000ff
        /*0d38*/ 	.word	0x00000000
        /*0d3c*/ 	.short	0x010a
        /*0d3e*/ 	.byte	0x12
	.zero		1


	//   ....[9]....
        /*0d40*/ 	.word	0x00014320
        /*0d44*/ 	.word	0x000000ff
        /*0d48*/ 	.word	0x00000000
        /*0d4c*/ 	.short	0x010a
        /*0d4e*/ 	.byte	0x12
	.zero		1


	//   ....[10]....
        /*0d50*/ 	.word	0x00014540
        /*0d54*/ 	.word	0x000000ff
        /*0d58*/ 	.word	0x00010000
        /*0d5c*/ 	.short	0x0108
        /*0d5e*/ 	.byte	0x0f
	.zero		1


	//   ....[11]....
        /*0d60*/ 	.word	0x000145b0
        /*0d64*/ 	.word	0x000000ff
        /*0d68*/ 	.word	0x00010008
        /*0d6c*/ 	.short	0x0108
        /*0d6e*/ 	.byte	0x0f
	.zero		1


	//   ....[12]....
        /*0d70*/ 	.word	0x00016ab0
        /*0d74*/ 	.word	0x000000ff
        /*0d78*/ 	.word	0x00008000
        /*0d7c*/ 	.short	0x010a
        /*0d7e*/ 	.byte	0x0f
	.zero		1


	//   ....[13]....
        /*0d80*/ 	.word	0x00016ae0
        /*0d84*/ 	.word	0x000000ff
        /*0d88*/ 	.word	0x00010010
        /*0d8c*/ 	.short	0x010a
        /*0d8e*/ 	.byte	0x0f
	.zero		1


	//   ....[14]....
        /*0d90*/ 	.word	0x00016b20
        /*0d94*/ 	.word	0x000000ff
        /*0d98*/ 	.word	0x00000000
        /*0d9c*/ 	.short	0x010a
        /*0d9e*/ 	.byte	0x12
	.zero		1


	//   ....[15]....
        /*0da0*/ 	.word	0x00016b50
        /*0da4*/ 	.word	0x000000ff
        /*0da8*/ 	.word	0x00000000
        /*0dac*/ 	.short	0x010a
        /*0dae*/ 	.byte	0x12
	.zero		1


	//----- nvinfo : EIATTR_NUM_MBARRIERS
	.align		4
.L_81:
        /*0db0*/ 	.byte	0x03, 0x38
        /*0db2*/ 	.short	0xffff


	//----- nvinfo : EIATTR_EXIT_INSTR_OFFSETS
	.align		4
        /*0db4*/ 	.byte	0x04, 0x1c
        /*0db6*/ 	.short	(.L_83 - .L_82)


	//   ....[0]....
.L_82:
        /*0db8*/ 	.word	0x00016aa0


	//----- nvinfo : EIATTR_REQNTID
	.align		4
.L_83:
        /*0dbc*/ 	.byte	0x04, 0x10
        /*0dbe*/ 	.short	(.L_85 - .L_84)
.L_84:
        /*0dc0*/ 	.word	0x00000080
        /*0dc4*/ 	.word	0x00000001
        /*0dc8*/ 	.word	0x00000001


	//----- nvinfo : EIATTR_CRS_STACK_SIZE
	.align		4
.L_85:
        /*0dcc*/ 	.byte	0x04, 0x1e
        /*0dce*/ 	.short	(.L_87 - .L_86)
.L_86:
        /*0dd0*/ 	.word	0x00000000


	//----- nvinfo : EIATTR_CBANK_PARAM_SIZE
	.align		4
.L_87:
        /*0dd4*/ 	.byte	0x03, 0x19
        /*0dd6*/ 	.short	0x0088


	//----- nvinfo : EIATTR_PARAM_CBANK
	.align		4
        /*0dd8*/ 	.byte	0x04, 0x0a
        /*0dda*/ 	.short	(.L_89 - .L_88)
	.align		4
.L_88:
        /*0ddc*/ 	.word	index@(.nv.constant0.attn_fwd)
        /*0de0*/ 	.short	0x0380
        /*0de2*/ 	.short	0x0088


	//----- nvinfo : EIATTR_SW_WAR
	.align		4
.L_89:
        /*0de4*/ 	.byte	0x04, 0x36
        /*0de6*/ 	.short	(.L_91 - .L_90)
.L_90:
        /*0de8*/ 	.word	0x00000008
.L_91:


//--------------------- .nv.compat                --------------------------
	.section	.nv.compat,"",@"SHT_CUDA_COMPAT_INFO"
	.align	4
        /*0000*/ 	.byte	0x02, 0x02, 0x02, 0x00, 0x02, 0x05, 0x05, 0x00, 0x02, 0x03, 0x00, 0x00, 0x02, 0x06, 0x01, 0x00


//--------------------- .nv.callgraph             --------------------------
	.section	.nv.callgraph,"",@"SHT_CUDA_CALLGRAPH"
	.align	4
	.sectionentsize	8
	.align		4
        /*0000*/ 	.word	0x00000000
	.align		4
        /*0004*/ 	.word	0xffffffff
	.align		4
        /*0008*/ 	.word	0x00000000
	.align		4
        /*000c*/ 	.word	0xfffffffe
	.align		4
        /*0010*/ 	.word	0x00000000
	.align		4
        /*0014*/ 	.word	0xfffffffd
	.align		4
        /*0018*/ 	.word	0x00000000
	.align		4
        /*001c*/ 	.word	0xfffffffc


//--------------------- .nv.constant4             --------------------------
	.section	.nv.constant4,"a",@progbits
	.align	8
	.align		8
.nv.constant4:
        /*0000*/ 	.dword	_$_str


//--------------------- .text.attn_fwd            --------------------------
	.section	.text.attn_fwd,"ax",@progbits
	.align	128
        .global         attn_fwd
        .type           attn_fwd,@function
        .size           attn_fwd,(.L_x_28 - attn_fwd)
        .other          attn_fwd,@"STO_CUDA_ENTRY STV_DEFAULT"
attn_fwd:
.text.attn_fwd:
[----:B------:R-:W0:Y:S01]  /*0000*/  LDC R1, c[0x0][0x37c] ;  /* 0x0000df00ff017b82 */ /* 0x000e220000000800 */
[----:B------:R-:W1:Y:S01]  /*0010*/  S2R R0, SR_TID.X ;  /* 0x0000000000007919 */ /* 0x000e620000002100 */
[----:B0-----:R-:W-:Y:S01]  /*0020*/  VIADD R1, R1, 0xfffffb10 ;  /* 0xfffffb1001017836 */ /* 0x001fe20000000000 */
[----:B-1----:R-:W-:-:S13]  /*0030*/  ISETP.GE.U32.AND P0, PT, R0, 0x20, PT ;  /* 0x000000200000780c */ /* 0x002fda0003f06070 */
[----:B------:R-:W-:Y:S02]  /*0040*/  VOTEU.ANY UP0, P0 ;  /* 0x0000000000ff7886 */ /* 0x000fe40000000100 */
[----:B------:R-:W-:Y:S05]  /*0050*/  BRA.U UP0, `(.L_x_0) ;  /* 0x0000000100b87547 */ /* 0x000fea000b800000 */
[----:B------:R-:W0:Y:S01]  /*0060*/  S2UR UR6, SR_CgaCtaId ;  /* 0x00000000000679c3 */ /* 0x000e220000008800 */
[----:B------:R-:W-:Y:S01]  /*0070*/  NOP ;  /* 0x0000000000007918 */ /* 0x000fe20000000000 */
[----:B------:R-:W-:Y:S02]  /*0080*/  UMOV UR4, 0x40 ;  /* 0x0000004000047882 */ /* 0x000fe40000000000 */
[----:B0-----:R-:W-:-:S09]  /*0090*/  ULEA UR4, UR6, UR4, 0x18 ;  /* 0x0000000406047291 */ /* 0x001fd2000f8ec0ff */
[----:B------:R-:W0:Y:S01]  /*00a0*/  LDS.U8 R0, [UR4] ;  /* 0x00000004ff007984 */ /* 0x000e220008000000 */
[----:B------:R-:W-:Y:S02]  /*00b0*/  UMOV UR4, 0x400 ;  /* 0x0000040000047882 */ /* 0x000fe40000000000 */
[----:B------:R-:W-:Y:S01]  /*00c0*/  ULEA UR4, UR6, UR4, 0x18 ;  /* 0x0000000406047291 */ /* 0x000fe2000f8ec0ff */
[----:B0-----:R-:W-:-:S13]  /*00d0*/  ISETP.NE.AND P0, PT, R0, RZ, PT ;  /* 0x000000ff0000720c */ /* 0x001fda0003f05270 */
[----:B------:R-:W-:Y:S05]  /*00e0*/  @P0 BRA `(.L_x_1) ;  /* 0x00000000007c0947 */ /* 0x000fea0003800000 */
[----:B------:R-:W-:-:S13]  /*00f0*/  ELECT P0, URZ, PT ;  /* 0x0000000000ff782f */ /* 0x000fda0003800000 */
[----:B------:R-:W-:Y:S05]  /*0100*/  @!P0 BRA `(.L_x_2) ;  /* 0x0000000000848947 */ /* 0x000fea0003800000 */
[----:B------:R-:W-:Y:S01]  /*0110*/  UMOV UR5, 0x8 ;  /* 0x0000000800057882 */ /* 0x000fe20000000000 */
[----:B------:R-:W-:Y:S02]  /*0120*/  IMAD.MOV.U32 R4, RZ, RZ, 0x1 ;  /* 0x00000001ff047424 */ /* 0x000fe400078e00ff */
[----:B------:R-:W-:Y:S02]  /*0130*/  IMAD.MOV.U32 R5, RZ, RZ, 0xff ;  /* 0x000000ffff057424 */ /* 0x000fe400078e00ff */
[----:B------:R-:W-:Y:S04]  /*0140*/  DEPBAR.LE SB0, 0x36 ;  /* 0x00008d800000791a */ /* 0x000fe80000000000 */
[----:B------:R-:W0:Y:S02]  /*0150*/  UTCATOMSWS.FIND_AND_SET.ALIGN UP1, UR5, UR5 ;  /* 0x00000005000575e3 */ /* 0x000e240008020800 */
[----:B0-----:R-:W-:-:S04]  /*0160*/  PLOP3.LUT P0, PT, PT, PT, UP1, 0x80, 0x8 ;  /* 0x000000000008781c */ /* 0x001fc80003f0f018 */
[----:B------:R-:W-:-:S04]  /*0170*/  SEL R0, RZ, 0xffffffff, !P0 ;  /* 0xffffffffff007807 */ /* 0x000fc80004000000 */
[----:B------:R-:W-:Y:S01]  /*0180*/  ISETP.NE.AND P0, PT, R0, RZ, PT ;  /* 0x000000ff0000720c */ /* 0x000fe20003f05270 */
[----:B------:R-:W-:-:S12]  /*0190*/  IMAD.U32 R0, RZ, RZ, UR5 ;  /* 0x00000005ff007e24 */ /* 0x000fd8000f8e00ff */
[----:B------:R-:W-:Y:S05]  /*01a0*/  @P0 BRA `(.L_x_3) ;  /* 0x0000000000240947 */ /* 0x000fea0003800000 */
.L_x_4:
[----:B------:R-:W-:Y:S05]  /*01b0*/  NANOSLEEP 0x64 ;  /* 0x000000640000795d */ /* 0x000fea0003800000 */
[----:B------:R-:W-:-:S05]  /*01c0*/  UMOV UR5, 0x8 ;  /* 0x0000000800057882 */ /* 0x000fca0000000000 */
[----:B------:R-:W-:Y:S04]  /*01d0*/  DEPBAR.LE SB0, 0x36 ;  /* 0x00008d800000791a */ /* 0x000fe80000000000 */
[----:B------:R-:W0:Y:S02]  /*01e0*/  UTCATOMSWS.FIND_AND_SET.ALIGN UP1, UR5, UR5 ;  /* 0x00000005000575e3 */ /* 0x000e240008020800 */
[----:B0-----:R-:W-:-:S04]  /*01f0*/  PLOP3.LUT P0, PT, PT, PT, UP1, 0x80, 0x8 ;  /* 0x000000000008781c */ /* 0x001fc80003f0f018 */
[----:B------:R-:W-:-:S04]  /*0200*/  SEL R0, RZ, 0xffffffff, !P0 ;  /* 0xffffffffff007807 */ /* 0x000fc80004000000 */
[----:B------:R-:W-:Y:S01]  /*0210*/  ISETP.NE.AND P0, PT, R0, RZ, PT ;  /* 0x000000ff0000720c */ /* 0x000fe20003f05270 */
[----:B------:R-:W-:-:S12]  /*0220*/  IMAD.U32 R0, RZ, RZ, UR5 ;  /* 0x00000005ff007e24 */ /* 0x000fd8000f8e00ff */
[----:B------:R-:W-:Y:S05]  /*0230*/  @!P0 BRA `(.L_x_4) ;  /* 0xfffffffc00dc8947 */ /* 0x000fea000383ffff */
.L_x_3:
[C---:B------:R-:W-:Y:S01]  /*0240*/  VIADD R3, R0.reuse, 0x10 ;  /* 0x0000001000037836 */ /* 0x040fe20000000000 */
[----:B------:R-:W-:Y:S01]  /*0250*/  UMOV UR5, 0x50 ;  /* 0x0000005000057882 */ /* 0x000fe20000000000 */
[----:B------:R-:W-:Y:S01]  /*0260*/  SHF.L.U32 R2, R5, R0, RZ ;  /* 0x0000000005027219 */ /* 0x000fe200000006ff */
[----:B------:R-:W-:Y:S01]  /*0270*/  ULEA UR5, UR6, UR5, 0x18 ;  /* 0x0000000506057291 */ /* 0x000fe2000f8ec0ff */
[----:B------:R-:W-:Y:S01]  /*0280*/  IMAD.SHL.U32 R0, R0, 0x20, RZ ;  /* 0x0000002000007824 */ /* 0x000fe200078e00ff */
[----:B------:R-:W-:-:S04]  /*0290*/  SHF.L.U32 R3, R4, R3, RZ ;  /* 0x0000000304037219 */ /* 0x000fc800000006ff */
[----:B------:R-:W-:-:S05]  /*02a0*/  LOP3.LUT R2, R3, R2, RZ, 0xfc, !PT ;  /* 0x0000000203027212 */ /* 0x000fca00078efcff */
[----:B------:R0:W-:Y:S04]  /*02b0*/  ATOMS.OR RZ, [UR5], R2 ;  /* 0x00000002ffff798c */ /* 0x0001e8000b000005 */
[----:B------:R0:W-:Y:S01]  /*02c0*/  STS [UR4], R0 ;  /* 0x00000000ff007988 */ /* 0x0001e20008000804 */
[----:B------:R-:W-:Y:S05]  /*02d0*/  BRA `(.L_x_2) ;  /* 0x0000000000107947 */ /* 0x000fea0003800000 */
.L_x_1:
[----:B------:R-:W-:Y:S01]  /*02e0*/  IMAD.MOV.U32 R0, RZ, RZ, -0x1 ;  /* 0xffffffffff007424 */ /* 0x000fe200078e00ff */
[----:B------:R-:W-:-:S04]  /*02f0*/  MOV R2, 0x320 ;  /* 0x0000032000027802 */ /* 0x000fc80000000f00 */
[----:B------:R0:W-:Y:S03]  /*0300*/  STS [UR4], R0 ;  /* 0x00000000ff007988 */ /* 0x0001e60008000804 */
[----:B0-----:R-:W-:Y:S05]  /*0310*/  CALL.REL.NOINC `($__internal_1_$__cuda_sm10x_tcgen05_guardrail_trap_phase_invalid_during_alloc) ;  /* 0x0000016800247944 */ /* 0x001fea0003c00000 */
.L_x_2:
[----:B------:R-:W-:Y:S05]  /*0320*/  WARPSYNC.ALL ;  /* 0x0000000000007948 */ /* 0x000fea0003800000 */
[----:B------:R-:W-:Y:S01]  /*0330*/  NOP ;  /* 0x0000000000007918 */ /* 0x000fe20000000000 */
.L_x_0:
[----:B------:R-:W1:Y:S01]  /*0340*/  S2UR UR14, SR_CTAID.X ;  /* 0x00000000000e79c3 */ /* 0x000e620000002500 */
[----:B------:R-:W2:Y:S01]  /*0350*/  S2R R142, SR_TID.X ;  /* 0x00000000008e7919 */ /* 0x000ea20000002100 */
[----:B------:R-:W3:Y:S01]  /*0360*/  LDCU.64 UR4, c[0x0][0x3b0] ;  /* 0x00007600ff0477ac */ /* 0x000ee20008000a00 */
[----:B------:R-:W-:Y:S01]  /*0370*/  UMOV UR15, 0x400 ;  /* 0x00000400000f7882 */ /* 0x000fe20000000000 */
[----:B------:R-:W4:Y:S04]  /*0380*/  LDCU.64 UR28, c[0x0][0x358] ;  /* 0x00006b00ff1c77ac */ /* 0x000f280008000a00 */
[----:B------:R-:W3:Y:S08]  /*0390*/  S2UR UR7, SR_CTAID.Y ;  /* 0x00000000000779c3 */ /* 0x000ef00000002600 */
[----:B------:R-:W0:Y:S01]  /*03a0*/  LDC.64 R4, c[0x0][0x380] ;  /* 0x0000e000ff047b82 */ /* 0x000e220000000a00 */
[----:B-1----:R-:W-:-:S07]  /*03b0*/  USHF.L.U32 UR14, UR14, 0x7, URZ ;  /* 0x000000070e0e7899 */ /* 0x002fce00080006ff */
[----:B------:R-:W1:Y:S01]  /*03c0*/  LDC R169, c[0x0][0x3b8] ;  /* 0x0000ee00ffa97b82 */ /* 0x000e620000000800 */
[----:B------:R-:W-:Y:S01]  /*03d0*/  IMAD.U32 R135, RZ, RZ, UR14 ;  /* 0x0000000eff877e24 */ /* 0x000fe2000f8e00ff */
[----:B---3--:R-:W-:-:S06]  /*03e0*/  UIMAD UR4, UR7, UR4, URZ ;  /* 0x00000004070472a4 */ /* 0x008fcc000f8e02ff */
[----:B------:R-:W3:Y:S01]  /*03f0*/  S2UR UR6, SR_CgaCtaId ;  /* 0x00000000000679c3 */ /* 0x000ee20000008800 */
[----:B--2---:R-:W-:Y:S01]  /*0400*/  LOP3.LUT R135, R135, 0x7f, R142, 0xf8, !PT ;  /* 0x0000007f87877812 */ /* 0x004fe200078ef88e */
[----:B------:R-:W-:-:S04]  /*0410*/  USHF.L.U32 UR8, UR4, 0x1, URZ ;  /* 0x0000000104087899 */ /* 0x000fc800080006ff */
[----:B0-----:R-:W-:Y:S01]  /*0420*/  IMAD R0, R135, UR5, RZ ;  /* 0x0000000587007c24 */ /* 0x001fe2000f8e02ff */
[----:B------:R-:W-:-:S03]  /*0430*/  UIMAD.WIDE UR4, UR4, 0x2, URZ ;  /* 0x00000002040478a5 */ /* 0x000fc6000f8e02ff */
[C---:B------:R-:W-:Y:S02]  /*0440*/  IMAD.SHL.U32 R3, R0.reuse, 0x2, RZ ;  /* 0x0000000200037824 */ /* 0x040fe400078e00ff */
[----:B------:R-:W-:-:S03]  /*0450*/  IMAD.HI R0, R0, 0x2, RZ ;  /* 0x0000000200007827 */ /* 0x000fc600078e02ff */
[----:B------:R-:W-:Y:S01]  /*0460*/  IADD3 R2, P0, P1, R3, UR8, R4 ;  /* 0x0000000803027c10 */ /* 0x000fe2000f91e004 */
[C---:B-1----:R-:W-:Y:S02]  /*0470*/  IMAD R15, R169.reuse, 0x50, RZ ;  /* 0x00000050a90f7824 */ /* 0x042fe400078e02ff */
[C---:B------:R-:W-:Y:S01]  /*0480*/  IMAD.SHL.U32 R11, R169.reuse, 0x10, RZ ;  /* 0x00000010a90b7824 */ /* 0x040fe200078e00ff */
[----:B------:R-:W-:Y:S01]  /*0490*/  IADD3.X R3, PT, PT, R0, UR5, R5, P0, P1 ;  /* 0x0000000500037c10 */ /* 0x000fe200087e2405 */
[C---:B------:R-:W-:Y:S01]  /*04a0*/  IMAD.SHL.U32 R5, R169.reuse, 0x8, RZ ;  /* 0x00000008a9057824 */ /* 0x040fe200078e00ff */
[CC--:B------:R-:W-:Y:S01]  /*04b0*/  LEA R14, P2, R169.reuse, R2.reuse, 0x4 ;  /* 0x00000002a90e7211 */ /* 0x0c0fe200078420ff */
[C---:B------:R-:W-:Y:S01]  /*04c0*/  IMAD R33, R169.reuse, 0x14, RZ ;  /* 0x00000014a9217824 */ /* 0x040fe200078e02ff */
[CC--:B------:R-:W-:Y:S01]  /*04d0*/  LEA R4, P3, R169.reuse, R2.reuse, 0x5 ;  /* 0x00000002a9047211 */ /* 0x0c0fe200078628ff */
[----:B------:R-:W-:Y:S01]  /*04e0*/  IMAD R21, R169, 0xa, RZ ;  /* 0x0000000aa9157824 */ /* 0x000fe200078e02ff */
[-C--:B------:R-:W-:Y:S01]  /*04f0*/  IADD3 R20, P0, PT, R15, R2.reuse, RZ ;  /* 0x000000020f147210 */ /* 0x080fe20007f1e0ff */
[----:B------:R-:W-:Y:S01]  /*0500*/  IMAD.SHL.U32 R25, R169, 0x20, RZ ;  /* 0x00000020a9197824 */ /* 0x000fe200078e00ff */
[-C--:B------:R-:W-:Y:S01]  /*0510*/  LEA.HI.X.SX32 R15, R5, R3.reuse, 0x1, P2 ;  /* 0x00000003050f7211 */ /* 0x080fe200010f0eff */
[----:B------:R-:W-:Y:S01]  /*0520*/  IMAD R23, R169, 0x6, RZ ;  /* 0x00000006a9177824 */ /* 0x000fe200078e02ff */
[-C--:B------:R-:W-:Y:S01]  /*0530*/  LEA.HI.X.SX32 R5, R11, R3.reuse, 0x1, P3 ;  /* 0x000000030b057211 */ /* 0x080fe200018f0eff */
[----:B------:R-:W-:Y:S01]  /*0540*/  IMAD R85, R169, 0x28, RZ ;  /* 0x00000028a9557824 */ /* 0x000fe200078e02ff */
[-C--:B------:R-:W-:Y:S01]  /*0550*/  IADD3 R120, P3, PT, R33, R2.reuse, RZ ;  /* 0x0000000221787210 */ /* 0x080fe20007f7e0ff */
[C---:B------:R-:W-:Y:S01]  /*0560*/  IMAD R47, R169.reuse, 0x18, RZ ;  /* 0x00000018a92f7824 */ /* 0x040fe200078e02ff */
[CC--:B------:R-:W-:Y:S01]  /*0570*/  LEA R10, P1, R169.reuse, R2.reuse, 0x6 ;  /* 0x00000002a90a7211 */ /* 0x0c0fe200078230ff */
[----:B------:R-:W-:Y:S01]  /*0580*/  IMAD R111, R169, 0x60, RZ ;  /* 0x00000060a96f7824 */ /* 0x000fe200078e02ff */
[-C--:B------:R-:W-:Y:S01]  /*0590*/  LEA.HI.X.SX32 R121, R21, R3.reuse, 0x1, P3 ;  /* 0x0000000315797211 */ /* 0x080fe200018f0eff */
[----:B------:R-:W-:Y:S01]  /*05a0*/  IMAD R9, R169, 0x3, RZ ;  /* 0x00000003a9097824 */ /* 0x000fe200078e02ff */
[-C--:B------:R-:W-:Y:S01]  /*05b0*/  IADD3 R24, P2, PT, R21, R2.reuse, RZ ;  /* 0x0000000215187210 */ /* 0x080fe20007f5e0ff */
[----:B------:R-:W-:Y:S01]  /*05c0*/  IMAD R97, R169, 0x30, RZ ;  /* 0x00000030a9617824 */ /* 0x000fe200078e02ff */
[-C--:B------:R-:W-:Y:S01]  /*05d0*/  LEA.HI.X.SX32 R11, R25, R3.reuse, 0x1, P1 ;  /* 0x00000003190b7211 */ /* 0x080fe200008f0eff */
[----:B------:R-:W-:Y:S01]  /*05e0*/  BAR.SYNC.DEFER_BLOCKING 0x0 ;  /* 0x0000000000007b1d */ /* 0x000fe20000010000 */
[-C--:B------:R-:W-:Y:S01]  /*05f0*/  IADD3 R124, P3, PT, R23, R2.reuse, RZ ;  /* 0x00000002177c7210 */ /* 0x080fe20007f7e0ff */
[----:B------:R-:W-:Y:S01]  /*0600*/  IMAD R27, R169, 0xc, RZ ;  /* 0x0000000ca91b7824 */ /* 0x000fe200078e02ff */
[-C--:B------:R-:W-:Y:S01]  /*0610*/  IADD3 R122, P1, PT, R85, R2.reuse, RZ ;  /* 0x00000002557a7210 */ /* 0x080fe20007f3e0ff */
[----:B------:R-:W-:Y:S01]  /*0620*/  IMAD R19, R169, 0x5, RZ ;  /* 0x00000005a9137824 */ /* 0x000fe200078e02ff */
[-C--:B------:R-:W-:Y:S01]  /*0630*/  LEA.HI.X.SX32 R21, R85, R3.reuse, 0x1, P0 ;  /* 0x0000000355157211 */ /* 0x080fe200000f0eff */
[----:B------:R-:W-:Y:S01]  /*0640*/  IMAD R31, R169, 0xe, RZ ;  /* 0x0000000ea91f7824 */ /* 0x000fe200078e02ff */
[-C--:B------:R-:W-:Y:S01]  /*0650*/  IADD3 R128, P0, PT, R47, R2.reuse, RZ ;  /* 0x000000022f807210 */ /* 0x080fe20007f1e0ff */
[----:B------:R-:W-:Y:S01]  /*0660*/  IMAD R99, R169, 0x38, RZ ;  /* 0x00000038a9637824 */ /* 0x000fe200078e02ff */
[-C--:B------:R-:W-:Y:S01]  /*0670*/  IADD3 R26, P5, PT, R111, R2.reuse, RZ ;  /* 0x000000026f1a7210 */ /* 0x080fe20007fbe0ff */
[----:B------:R-:W-:Y:S01]  /*0680*/  IMAD R113, R169, 0x70, RZ ;  /* 0x00000070a9717824 */ /* 0x000fe200078e02ff */
[-C--:B------:R-:W-:Y:S01]  /*0690*/  LEA.HI.X.SX32 R125, R9, R3.reuse, 0x1, P3 ;  /* 0x00000003097d7211 */ /* 0x080fe200018f0eff */
[----:B------:R-:W-:Y:S01]  /*06a0*/  IMAD R49, R169, 0x1c, RZ ;  /* 0x0000001ca9317824 */ /* 0x000fe200078e02ff */
[-C--:B------:R-:W-:Y:S01]  /*06b0*/  LEA.HI.X.SX32 R123, R33, R3.reuse, 0x1, P1 ;  /* 0x00000003217b7211 */ /* 0x080fe200008f0eff */
[----:B------:R-:W-:Y:S01]  /*06c0*/  IMAD R115, R169, 0x7e, RZ ;  /* 0x0000007ea9737824 */ /* 0x000fe200078e02ff */
[-C--:B------:R-:W-:Y:S01]  /*06d0*/  IADD3 R18, P3, PT, R97, R2.reuse, RZ ;  /* 0x0000000261127210 */ /* 0x080fe20007f7e0ff */
[----:B------:R-:W-:Y:S01]  /*06e0*/  IMAD R29, R169, 0x7, RZ ;  /* 0x00000007a91d7824 */ /* 0x000fe200078e02ff */
[-C--:B------:R-:W-:Y:S01]  /*06f0*/  IADD3 R126, P1, PT, R27, R2.reuse, RZ ;  /* 0x000000021b7e7210 */ /* 0x080fe20007f3e0ff */
[----:B------:R-:W-:Y:S01]  /*0700*/  IMAD.SHL.U32 R7, R169, 0x2, RZ ;  /* 0x00000002a9077824 */ /* 0x000fe200078e00ff */
[-C--:B------:R-:W-:Y:S01]  /*0710*/  LEA.HI.X.SX32 R129, R27, R3.reuse, 0x1, P0 ;  /* 0x000000031b817211 */ /* 0x080fe200000f0eff */
[----:B------:R-:W-:Y:S01]  /*0720*/  IMAD R101, R169, 0x3f, RZ ;  /* 0x0000003fa9657824 */ /* 0x000fe200078e02ff */
[-C--:B------:R-:W-:Y:S01]  /*0730*/  LEA.HI.X.SX32 R27, R97, R3.reuse, 0x1, P5 ;  /* 0x00000003611b7211 */ /* 0x080fe200028f0eff */
[----:B------:R-:W-:Y:S01]  /*0740*/  IMAD R45, R169, 0x12, RZ ;  /* 0x00000012a92d7824 */ /* 0x000fe200078e02ff */
[-C--:B------:R-:W-:Y:S01]  /*0750*/  LEA.HI.X.SX32 R25, R19, R3.reuse, 0x1, P2 ;  /* 0x0000000313197211 */ /* 0x080fe200010f0eff */
[----:B------:R-:W-:Y:S01]  /*0760*/  IMAD R55, R169, 0x16, RZ ;  /* 0x00000016a9377824 */ /* 0x000fe200078e02ff */
[-C--:B------:R-:W-:Y:S01]  /*0770*/  IADD3 R130, P0, PT, R31, R2.reuse, RZ ;  /* 0x000000021f827210 */ /* 0x080fe20007f1e0ff */
[----:B------:R-:W-:Y:S01]  /*0780*/  IMAD.SHL.U32 R13, R169, 0x4, RZ ;  /* 0x00000004a90d7824 */ /* 0x000fe200078e00ff */
[-C--:B------:R-:W-:Y:S01]  /*0790*/  IADD3 R136, P5, PT, R99, R2.reuse, RZ ;  /* 0x0000000263887210 */ /* 0x080fe20007fbe0ff */
[----:B---3--:R-:W-:Y:S01]  /*07a0*/  ULEA UR15, UR6, UR15, 0x18 ;  /* 0x0000000f060f7291 */ /* 0x008fe2000f8ec0ff */
        /* <DEDUP_REMOVED lines=14> */
[-C--:B------:R-:W-:Y:S01]  /*0890*/  LEA.HI.X.SX32 R29, R99, R3.reuse, 0x1, P6 ;  /* 0x00000003631d7211 */ /* 0x080fe200030f0eff */
[----:B------:R-:W-:Y:S01]  /*08a0*/  IMAD R41, R169, 0xf, RZ ;  /* 0x0000000fa9297824 */ /* 0x000fe200078e02ff */
[-C--:B------:R-:W-:Y:S01]  /*08b0*/  LEA.HI.X.SX32 R133, R31, R3.reuse, 0x1, P3 ;  /* 0x000000031f857211 */ /* 0x080fe200018f0eff */
[C---:B------:R-:W-:Y:S01]  /*08c0*/  IMAD R43, R169.reuse, 0x11, RZ ;  /* 0x00000011a92b7824 */ /* 0x040fe200078e02ff */
[CC--:B------:R-:W-:Y:S01]  /*08d0*/  LEA R140, P6, R169.reuse, R2.reuse, 0x2 ;  /* 0x00000002a98c7211 */ /* 0x0c0fe200078c10ff */
[----:B------:R-:W-:Y:S01]  /*08e0*/  IMAD R81, R169, 0x26, RZ ;  /* 0x00000026a9517824 */ /* 0x000fe200078e02ff */
[-C--:B------:R-:W-:Y:S01]  /*08f0*/  LEA.HI.X.SX32 R31, R101, R3.reuse, 0x1, P4 ;  /* 0x00000003651f7211 */ /* 0x080fe200020f0eff */
[C---:B------:R-:W-:Y:S01]  /*0900*/  IMAD R89, R169.reuse, 0x2a, RZ ;  /* 0x0000002aa9597824 */ /* 0x040fe200078e02ff */
[CC--:B------:R-:W-:Y:S01]  /*0910*/  LEA R32, P4, R169.reuse, R2.reuse, 0x3 ;  /* 0x00000002a9207211 */ /* 0x0c0fe200078818ff */
[----:B------:R-:W0:Y:S01]  /*0920*/  LDS R134, [UR15] ;  /* 0x0000000fff867984 */ /* 0x000e220008000800 */
[CC--:B------:R-:W-:Y:S01]  /*0930*/  LEA.HI.X.SX32 R139, R169.reuse, R3.reuse, 0x1, P5 ;  /* 0x00000003a98b7211 */ /* 0x0c0fe200028f0eff */
[----:B------:R-:W-:Y:S01]  /*0940*/  IMAD R93, R169, 0x2c, RZ ;  /* 0x0000002ca95d7824 */ /* 0x000fe200078e02ff */
[----:B------:R-:W-:Y:S01]  /*0950*/  IADD3 R34, P5, PT, R45, R2, RZ ;  /* 0x000000022d227210 */ /* 0x000fe20007fbe0ff */
[----:B------:R-:W-:Y:S01]  /*0960*/  BAR.SYNC.DEFER_BLOCKING 0x0 ;  /* 0x0000000000007b1d */ /* 0x000fe20000010000 */
[----:B------:R-:W-:-:S02]  /*0970*/  LEA.HI.X.SX32 R141, R7, R3, 0x1, P6 ;  /* 0x00000003078d7211 */ /* 0x000fc400030f0eff */
[-C--:B------:R-:W-:Y:S02]  /*0980*/  IADD3 R36, P6, PT, R55, R2.reuse, RZ ;  /* 0x0000000237247210 */ /* 0x080fe40007fde0ff */
[-C--:B------:R-:W-:Y:S01]  /*0990*/  LEA.HI.X.SX32 R33, R13, R3.reuse, 0x1, P4 ;  /* 0x000000030d217211 */ /* 0x080fe200020f0eff */
[----:B------:R-:W-:Y:S01]  /*09a0*/  IMAD R51, R169, 0x13, RZ ;  /* 0x00000013a9337824 */ /* 0x000fe200078e02ff */
[-C--:B------:R-:W-:Y:S01]  /*09b0*/  IADD3 R46, P4, PT, R61, R2.reuse, RZ ;  /* 0x000000023d2e7210 */ /* 0x080fe20007f9e0ff */
[----:B------:R-:W-:Y:S01]  /*09c0*/  IMAD R103, R169, 0x42, RZ ;  /* 0x00000042a9677824 */ /* 0x000fe200078e02ff */
        /* <DEDUP_REMOVED lines=67> */
[----:B----4-:R-:W5:Y:S01]  /*0e00*/  LDG.E.U16 R13, desc[UR28][R4.64] ;  /* 0x0000001c040d7981 */ /* 0x010f62000c1e1500 */
[-C--:B------:R-:W-:Y:S01]  /*0e10*/  IADD3 R60, P4, PT, R119, R2.reuse, RZ ;  /* 0x00000002773c7210 */ /* 0x080fe20007f9e0ff */
[----:B------:R-:W-:Y:S01]  /*0e20*/  IMAD R91, R169, 0x2b, RZ ;  /* 0x0000002ba95b7824 */ /* 0x000fe200078e02ff */
[-C--:B------:R-:W-:Y:S01]  /*0e30*/  LEA.HI.X.SX32 R119, R69, R3.reuse, 0x1, P5 ;  /* 0x0000000345777211 */ /* 0x080fe200028f0eff */
[----:B------:R-:W-:Y:S01]  /*0e40*/  IMAD R95, R169, 0x2d, RZ ;  /* 0x0000002da95f7824 */ /* 0x000fe200078e02ff */
[-C--:B------:R-:W-:Y:S01]  /*0e50*/  LEA.HI.X.SX32 R51, R71, R3.reuse, 0x1, P2 ;  /* 0x0000000347337211 */ /* 0x080fe200010f0eff */
[----:B------:R-:W-:Y:S01]  /*0e60*/  IMAD R145, R169, 0x2f, RZ ;  /* 0x0000002fa9917824 */ /* 0x000fe200078e02ff */
[-C--:B------:R-:W-:Y:S01]  /*0e70*/  LEA.HI.X.SX32 R53, R73, R3.reuse, 0x1, P1 ;  /* 0x0000000349357211 */ /* 0x080fe200008f0eff */
[----:B------:R-:W-:Y:S01]  /*0e80*/  IMAD R147, R169, 0x31, RZ ;  /* 0x00000031a9937824 */ /* 0x000fe200078e02ff */
[-C--:B------:R-:W-:Y:S01]  /*0e90*/  IADD3 R62, P5, PT, R171, R2.reuse, RZ ;  /* 0x00000002ab3e7210 */ /* 0x080fe20007fbe0ff */
[----:B------:R1:W5:Y:S01]  /*0ea0*/  LDG.E.U16 R4, desc[UR28][R132.64] ;  /* 0x0000001c84047981 */ /* 0x000362000c1e1500 */
        /* <DEDUP_REMOVED lines=8> */
[-C--:B------:R-:W-:Y:S01]  /*0f30*/  LEA.HI.X.SX32 R59, R79, R3.reuse, 0x1, P6 ;  /* 0x000000034f3b7211 */ /* 0x080fe200030f0eff */
[----:B-1----:R-:W1:Y:S01]  /*0f40*/  LDC.64 R132, c[0x0][0x3c0] ;  /* 0x0000f000ff847b82 */ /* 0x002e620000000a00 */
[-C--:B------:R-:W-:Y:S01]  /*0f50*/  LEA.HI.X.SX32 R61, R81, R3.reuse, 0x1, P4 ;  /* 0x00000003513d7211 */ /* 0x080fe200020f0eff */
        /* <DEDUP_REMOVED lines=13> */
[-C--:B------:R-:W-:Y:S01]  /*1030*/  IADD3 R74, P4, PT, R183, R2.reuse, RZ ;  /* 0x00000002b74a7210 */ /* 0x080fe20007f9e0ff */
[----:B------:R-:W5:Y:S01]  /*1040*/  LDG.E.U16 R21, desc[UR28][R20.64] ;  /* 0x0000001c14157981 */ /* 0x000f62000c1e1500 */
[-C--:B------:R-:W-:Y:S01]  /*1050*/  IADD3 R76, P5, PT, R185, R2.reuse, RZ ;  /* 0x00000002b94c7210 */ /* 0x080fe20007fbe0ff */
[----:B------:R-:W-:Y:S01]  /*1060*/  IMAD R205, R169, 0x76, RZ ;  /* 0x00000076a9cd7824 */ /* 0x000fe200078e02ff */
[-C--:B------:R-:W-:Y:S01]  /*1070*/  IADD3 R78, P2, PT, R187, R2.reuse, RZ ;  /* 0x00000002bb4e7210 */ /* 0x080fe20007f5e0ff */
[----:B------:R-:W5:Y:S01]  /*1080*/  LDG.E.U16 R58, desc[UR28][R58.64] ;  /* 0x0000001c3a3a7981 */ /* 0x000f62000c1e1500 */
[-C--:B------:R-:W-:Y:S01]  /*1090*/  IADD3 R80, P1, PT, R189, R2.reuse, RZ ;  /* 0x00000002bd507210 */ /* 0x080fe20007f3e0ff */
[----:B------:R-:W-:Y:S01]  /*10a0*/  IMAD R207, R169, 0x78, RZ ;  /* 0x00000078a9cf7824 */ /* 0x000fe200078e02ff */
[-C--:B------:R-:W-:Y:S01]  /*10b0*/  LEA.HI.X.SX32 R69, R91, R3.reuse, 0x1, P0 ;  /* 0x000000035b457211 */ /* 0x080fe200000f0eff */
[----:B------:R-:W5:Y:S01]  /*10c0*/  LDG.E.U16 R60, desc[UR28][R60.64] ;  /* 0x0000001c3c3c7981 */ /* 0x000f62000c1e1500 */
[-C--:B------:R-:W-:Y:S01]  /*10d0*/  LEA.HI.X.SX32 R71, R93, R3.reuse, 0x1, P3 ;  /* 0x000000035d477211 */ /* 0x080fe200018f0eff */
        /* <DEDUP_REMOVED lines=8> */
[----:B------:R-:W2:Y:S01]  /*1160*/  LDCU UR4, c[0x0][0x3c8] ;  /* 0x00007900ff0477ac */ /* 0x000ea20008000800 */
[----:B------:R-:W-:Y:S01]  /*1170*/  LEA.HI.X.SX32 R81, R149, R3, 0x1, P1 ;  /* 0x0000000395517211 */ /* 0x000fe200008f0eff */
[----:B------:R-:W5:Y:S01]  /*1180*/  LDG.E.U16 R64, desc[UR28][R64.64] ;  /* 0x0000001c40407981 */ /* 0x000f62000c1e1500 */
[----:B------:R-:W-:-:S02]  /*1190*/  IADD3 R82, P0, PT, R191, R2, RZ ;  /* 0x00000002bf527210 */ /* 0x000fc40007f1e0ff */
[-C--:B------:R-:W-:Y:S01]  /*11a0*/  IADD3 R84, P3, PT, R193, R2.reuse, RZ ;  /* 0x00000002c1547210 */ /* 0x080fe20007f7e0ff */
[----:B------:R3:W5:Y:S01]  /*11b0*/  LDG.E.U16 R46, desc[UR28][R50.64] ;  /* 0x0000001c322e7981 */ /* 0x000762000c1e1500 */
[-C--:B------:R-:W-:Y:S02]  /*11c0*/  IADD3 R86, P6, PT, R195, R2.reuse, RZ ;  /* 0x00000002c3567210 */ /* 0x080fe40007fde0ff */
[-C--:B------:R-:W-:Y:S01]  /*11d0*/  IADD3 R88, P4, PT, R197, R2.reuse, RZ ;  /* 0x00000002c5587210 */ /* 0x080fe20007f9e0ff */
[----:B------:R-:W5:Y:S01]  /*11e0*/  LDG.E.U16 R66, desc[UR28][R66.64] ;  /* 0x0000001c42427981 */ /* 0x000f62000c1e1500 */
[-C--:B------:R-:W-:Y:S02]  /*11f0*/  IADD3 R90, P5, PT, R199, R2.reuse, RZ ;  /* 0x00000002c75a7210 */ /* 0x080fe40007fbe0ff */
[-C--:B------:R-:W-:Y:S01]  /*1200*/  IADD3 R92, P2, PT, R201, R2.reuse, RZ ;  /* 0x00000002c95c7210 */ /* 0x080fe20007f5e0ff */
[----:B------:R-:W5:Y:S01]  /*1210*/  LDG.E.U16 R68, desc[UR28][R68.64] ;  /* 0x0000001c44447981 */ /* 0x000f62000c1e1500 */
[----:B------:R-:W-:-:S02]  /*1220*/  IADD3 R94, P1, PT, R203, R2, RZ ;  /* 0x00000002cb5e7210 */ /* 0x000fc40007f3e0ff */
[-C--:B------:R-:W-:Y:S01]  /*1230*/  LEA.HI.X.SX32 R83, R151, R3.reuse, 0x1, P0 ;  /* 0x0000000397537211 */ /* 0x080fe200000f0eff */
[----:B------:R-:W5:Y:S01]  /*1240*/  LDG.E.U16 R70, desc[UR28][R70.64] ;  /* 0x0000001c46467981 */ /* 0x000f62000c1e1500 */
[-C--:B------:R-:W-:Y:S02]  /*1250*/  LEA.HI.X.SX32 R85, R153, R3.reuse, 0x1, P3 ;  /* 0x0000000399557211 */ /* 0x080fe400018f0eff */
[-C--:B------:R-:W-:Y:S01]  /*1260*/  LEA.HI.X.SX32 R87, R155, R3.reuse, 0x1, P6 ;  /* 0x000000039b577211 */ /* 0x080fe200030f0eff */
[----:B------:R-:W5:Y:S01]  /*1270*/  LDG.E.U16 R72, desc[UR28][R72.64] ;  /* 0x0000001c48487981 */ /* 0x000f62000c1e1500 */
[-C--:B------:R-:W-:Y:S02]  /*1280*/  LEA.HI.X.SX32 R89, R157, R3.reuse, 0x1, P4 ;  /* 0x000000039d597211 */ /* 0x080fe400020f0eff */
[-C--:B------:R-:W-:Y:S01]  /*1290*/  LEA.HI.X.SX32 R91, R159, R3.reuse, 0x1, P5 ;  /* 0x000000039f5b7211 */ /* 0x080fe200028f0eff */
[----:B------:R-:W5:Y:S01]  /*12a0*/  LDG.E.U16 R74, desc[UR28][R74.64] ;  /* 0x0000001c4a4a7981 */ /* 0x000f62000c1e1500 */
[----:B------:R-:W-:-:S02]  /*12b0*/  LEA.HI.X.SX32 R93, R161, R3, 0x1, P2 ;  /* 0x00000003a15d7211 */ /* 0x000fc400010f0eff */
[----:B------:R-:W-:Y:S01]  /*12c0*/  LEA.HI.X.SX32 R95, R163, R3, 0x1, P1 ;  /* 0x00000003a35f7211 */ /* 0x000fe200008f0eff */
[----:B------:R-:W5:Y:S01]  /*12d0*/  LDG.E.U16 R76, desc[UR28][R76.64] ;  /* 0x0000001c4c4c7981 */ /* 0x000f62000c1e1500 */
[----:B---3--:R-:W-:-:S03]  /*12e0*/  SHF.R.U32.HI R50, RZ, 0x6, R142 ;  /* 0x00000006ff327819 */ /* 0x008fc6000001168e */
[----:B------:R-:W5:Y:S04]  /*12f0*/  LDG.E.U16 R78, desc[UR28][R78.64] ;  /* 0x0000001c4e4e7981 */ /* 0x000f68000c1e1500 */
[----:B------:R-:W5:Y:S04]  /*1300*/  LDG.E.U16 R80, desc[UR28][R80.64] ;  /* 0x0000001c50507981 */ /* 0x000f68000c1e1500 */
[----:B------:R-:W5:Y:S04]  /*1310*/  LDG.E.U16 R82, desc[UR28][R82.64] ;  /* 0x0000001c52527981 */ /* 0x000f68000c1e1500 */
[----:B------:R-:W5:Y:S04]  /*1320*/  LDG.E.U16 R84, desc[UR28][R84.64] ;  /* 0x0000001c54547981 */ /* 0x000f68000c1e1500 */
[----:B------:R-:W5:Y:S04]  /*1330*/  LDG.E.U16 R86, desc[UR28][R86.64] ;  /* 0x0000001c56567981 */ /* 0x000f68000c1e1500 */
[----:B------:R-:W5:Y:S04]  /*1340*/  LDG.E.U16 R88, desc[UR28][R88.64] ;  /* 0x0000001c58587981 */ /* 0x000f68000c1e1500 */
[----:B------:R-:W5:Y:S04]  /*1350*/  LDG.E.U16 R90, desc[UR28][R90.64] ;  /* 0x0000001c5a5a7981 */ /* 0x000f68000c1e1500 */
[----:B------:R-:W5:Y:S04]  /*1360*/  LDG.E.U16 R92, desc[UR28][R92.64] ;  /* 0x0000001c5c5c7981 */ /* 0x000f68000c1e1500 */
[----:B------:R-:W5:Y:S01]  /*1370*/  LDG.E.U16 R94, desc[UR28][R94.64] ;  /* 0x0000001c5e5e7981 */ /* 0x000f62000c1e1500 */
[----:B------:R-:W-:-:S03]  /*1380*/  SGXT.U32 R50, R50, 0x1 ;  /* 0x000000013232781a */ /* 0x000fc60000000000 */
[----:B------:R3:W5:Y:S02]  /*1390*/  LDG.E.U16 R47, desc[UR28][R52.64] ;  /* 0x0000001c342f7981 */ /* 0x000764000c1e1500 */
[----:B-1----:R-:W-:Y:S02]  /*13a0*/  IMAD R50, R50, R133, RZ ;  /* 0x0000008532327224 */ /* 0x002fe400078e02ff */
[----:B------:R-:W5:Y:S01]  /*13b0*/  LDG.E.U16 R19, desc[UR28][R18.64] ;  /* 0x0000001c12137981 */ /* 0x000f62000c1e1500 */
[----:B------:R-:W-:-:S03]  /*13c0*/  IMAD R7, R169, 0x3d, RZ ;  /* 0x0000003da9077824 */ /* 0x000fc600078e02ff */
[----:B------:R1:W5:Y:S01]  /*13d0*/  LDG.E.U16 R17, desc[UR28][R2.64] ;  /* 0x0000001c02117981 */ /* 0x000362000c1e1500 */
[-C--:B------:R-:W-:Y:S01]  /*13e0*/  IADD3 R38, P0, PT, R205, R2.reuse, RZ ;  /* 0x00000002cd267210 */ /* 0x080fe20007f1e0ff */
[----:B---3--:R-:W-:Y:S01]  /*13f0*/  IMAD R52, R133, 0x2, R50 ;  /* 0x0000000285347824 */ /* 0x008fe200078e0232 */
[-C--:B------:R-:W-:Y:S01]  /*1400*/  IADD3 R40, P3, PT, R207, R2.reuse, RZ ;  /* 0x00000002cf287210 */ /* 0x080fe20007f7e0ff */
[----:B------:R-:W5:Y:S01]  /*1410*/  LDG.E.U16 R23, desc[UR28][R26.64] ;  /* 0x0000001c1a177981 */ /* 0x000f62000c1e1500 */
[-C--:B------:R-:W-:Y:S02]  /*1420*/  IADD3 R42, P6, PT, R209, R2.reuse, RZ ;  /* 0x00000002d12a7210 */ /* 0x080fe40007fde0ff */
[----:B------:R-:W-:Y:S01]  /*1430*/  IADD3 R44, P4, PT, R211, R2, RZ ;  /* 0x00000002d32c7210 */ /* 0x000fe20007f9e0ff */
[----:B------:R-:W5:Y:S01]  /*1440*/  LDG.E.U16 R18, desc[UR28][R48.64] ;  /* 0x0000001c30127981 */ /* 0x000f62000c1e1500 */
[-C--:B------:R-:W-:Y:S01]  /*1450*/  LEA.HI.X.SX32 R41, R165, R3.reuse, 0x1, P3 ;  /* 0x00000003a5297211 */ /* 0x080fe200018f0eff */
[----:B-1----:R-:W-:Y:S01]  /*1460*/  IMAD R2, R169, 0x3b, RZ ;  /* 0x0000003ba9027824 */ /* 0x002fe200078e02ff */
[-C--:B------:R-:W-:Y:S01]  /*1470*/  LEA.HI.X.SX32 R43, R7, R3.reuse, 0x1, P6 ;  /* 0x00000003072b7211 */ /* 0x080fe200030f0eff */
[----:B------:R-:W5:Y:S01]  /*1480*/  LDG.E.U16 R11, desc[UR28][R10.64] ;  /* 0x0000001c0a0b7981 */ /* 0x000f62000c1e1500 */
[----:B------:R-:W-:-:S02]  /*1490*/  LEA.HI.X.SX32 R45, R167, R3, 0x1, P4 ;  /* 0x00000003a72d7211 */ /* 0x000fc400020f0eff */
[----:B------:R-:W-:Y:S01]  /*14a0*/  LEA.HI.X.SX32 R39, R2, R3, 0x1, P0 ;  /* 0x0000000302277211 */ /* 0x000fe200000f0eff */
[----:B------:R-:W5:Y:S04]  /*14b0*/  LDG.E.U16 R26, desc[UR28][R96.64] ;  /* 0x0000001c601a7981 */ /* 0x000f68000c1e1500 */
[----:B------:R1:W5:Y:S04]  /*14c0*/  LDG.E.U16 R48, desc[UR28][R54.64] ;  /* 0x0000001c36307981 */ /* 0x000368000c1e1500 */
[----:B------:R3:W5:Y:S04]  /*14d0*/  LDG.E.U16 R49, desc[UR28][R56.64] ;  /* 0x0000001c38317981 */ /* 0x000768000c1e1500 */
[----:B------:R4:W5:Y:S01]  /*14e0*/  LDG.E.U16 R27, desc[UR28][R98.64] ;  /* 0x0000001c621b7981 */ /* 0x000962000c1e1500 */
[----:B-1----:R-:W-:-:S03]  /*14f0*/  IMAD R54, R133, 0x2, R52 ;  /* 0x0000000285367824 */ /* 0x002fc600078e0234 */
[----:B------:R-:W5:Y:S01]  /*1500*/  LDG.E.U16 R3, desc[UR28][R24.64] ;  /* 0x0000001c18037981 */ /* 0x000f62000c1e1500 */
[----:B---3--:R-:W-:-:S03]  /*1510*/  IMAD R56, R133, 0x2, R54 ;  /* 0x0000000285387824 */ /* 0x008fc600078e0236 */
[----:B------:R-:W5:Y:S01]  /*1520*/  LDG.E.U16 R10, desc[UR28][R30.64] ;  /* 0x0000001c1e0a7981 */ /* 0x000f62000c1e1500 */
[----:B------:R-:W-:-:S03]  /*1530*/  IMAD R96, R133, 0x2, R56 ;  /* 0x0000000285607824 */ /* 0x000fc600078e0238 */
[----:B------:R-:W5:Y:S01]  /*1540*/  LDG.E.U16 R12, desc[UR28][R32.64] ;  /* 0x0000001c200c7981 */ /* 0x000f62000c1e1500 */
[----:B----4-:R-:W-:-:S03]  /*1550*/  IMAD R98, R133, 0x2, R96 ;  /* 0x0000000285627824 */ /* 0x010fc600078e0260 */
[----:B------:R-:W5:Y:S04]  /*1560*/  LDG.E.U16 R25, desc[UR28][R28.64] ;  /* 0x0000001c1c197981 */ /* 0x000f68000c1e1500 */
[----:B------:R-:W5:Y:S04]  /*1570*/  LDG.E.U16 R30, desc[UR28][R104.64] ;  /* 0x0000001c681e7981 */ /* 0x000f68000c1e1500 */
[----:B------:R-:W5:Y:S04]  /*1580*/  LDG.E.U16 R31, desc[UR28][R106.64] ;  /* 0x0000001c6a1f7981 */ /* 0x000f68000c1e1500 */
[----:B------:R1:W5:Y:S04]  /*1590*/  LDG.E.U16 R29, desc[UR28][R100.64] ;  /* 0x0000001c641d7981 */ /* 0x000368000c1e1500 */
[----:B------:R3:W5:Y:S04]  /*15a0*/  LDG.E.U16 R28, desc[UR28][R102.64] ;  /* 0x0000001c661c7981 */ /* 0x000768000c1e1500 */
[----:B------:R4:W5:Y:S01]  /*15b0*/  LDG.E.U16 R32, desc[UR28][R108.64] ;  /* 0x0000001c6c207981 */ /* 0x000962000c1e1500 */
[----:B-1----:R-:W-:-:S03]  /*15c0*/  IMAD R100, R133, 0x2, R98 ;  /* 0x0000000285647824 */ /* 0x002fc600078e0262 */
[----:B------:R1:W5:Y:S01]  /*15d0*/  LDG.E.U16 R33, desc[UR28][R110.64] ;  /* 0x0000001c6e217981 */ /* 0x000362000c1e1500 */
[----:B---3--:R-:W-:-:S03]  /*15e0*/  IMAD R102, R133, 0x2, R100 ;  /* 0x0000000285667824 */ /* 0x008fc600078e0264 */
[----:B------:R-:W5:Y:S01]  /*15f0*/  LDG.E.U16 R24, desc[UR28][R34.64] ;  /* 0x0000001c22187981 */ /* 0x000f62000c1e1500 */
[----:B------:R-:W-:-:S03]  /*1600*/  IMAD R104, R133, 0x2, R102 ;  /* 0x0000000285687824 */ /* 0x000fc600078e0266 */
[----:B------:R-:W5:Y:S01]  /*1610*/  LDG.E.U16 R22, desc[UR28][R36.64] ;  /* 0x0000001c24167981 */ /* 0x000f62000c1e1500 */
[----:B------:R-:W-:-:S03]  /*1620*/  IMAD R106, R133, 0x2, R104 ;  /* 0x00000002856a7824 */ /* 0x000fc600078e0268 */
[----:B------:R3:W5:Y:S01]  /*1630*/  LDG.E.U16 R8, desc[UR28][R136.64] ;  /* 0x0000001c88087981 */ /* 0x000762000c1e1500 */
[----:B----4-:R-:W-:-:S03]  /*1640*/  IMAD R108, R133, 0x2, R106 ;  /* 0x00000002856c7824 */ /* 0x010fc600078e026a */
[----:B------:R4:W5:Y:S01]  /*1650*/  LDG.E.U16 R35, desc[UR28][R112.64] ;  /* 0x0000001c70237981 */ /* 0x000962000c1e1500 */
[----:B-1----:R-:W-:-:S03]  /*1660*/  IMAD R110, R133, 0x2, R108 ;  /* 0x00000002856e7824 */ /* 0x002fc600078e026c */
[----:B------:R1:W5:Y:S01]  /*1670*/  LDG.E.U16 R34, desc[UR28][R114.64] ;  /* 0x0000001c72227981 */ /* 0x000362000c1e1500 */
[----:B---3--:R-:W3:Y:S03]  /*1680*/  LDC.64 R136, c[0x0][0x388] ;  /* 0x0000e200ff887b82 */ /* 0x008ee60000000a00 */
[----:B------:R0:W5:Y:S01]  /*1690*/  LDG.E.U16 R36, desc[UR28][R116.64] ;  /* 0x0000001c74247981 */ /* 0x000162000c1e1500 */
[----:B----4-:R-:W-:-:S03]  /*16a0*/  IMAD R112, R133, 0x2, R110 ;  /* 0x0000000285707824 */ /* 0x010fc600078e026e */
[----:B------:R4:W5:Y:S01]  /*16b0*/  LDG.E.U16 R37, desc[UR28][R118.64] ;  /* 0x0000001c76257981 */ /* 0x000962000c1e1500 */
[----:B-1----:R-:W-:-:S03]  /*16c0*/  IMAD R114, R133, 0x2, R112 ;  /* 0x0000000285727824 */ /* 0x002fc600078e0270 */
[----:B------:R1:W5:Y:S01]  /*16d0*/  LDG.E.U16 R7, desc[UR28][R120.64] ;  /* 0x0000001c78077981 */ /* 0x000362000c1e1500 */
[----:B0-----:R-:W-:-:S03]  /*16e0*/  IMAD R116, R133, 0x2, R114 ;  /* 0x0000000285747824 */ /* 0x001fc600078e0272 */
        /* <DEDUP_REMOVED lines=9> */
[----:B-1----:R-:W-:Y:S01]  /*1780*/  LOP3.LUT R39, R142, 0x3f, RZ, 0xc0, !PT ;  /* 0x0000003f8e277812 */ /* 0x002fe200078ec0ff */
[----:B------:R-:W-:Y:S02]  /*1790*/  IMAD R132, R132, UR7, RZ ;  /* 0x0000000784847c24 */ /* 0x000fe4000f8e02ff */
[----:B------:R1:W5:Y:S01]  /*17a0*/  LDG.E.U16 R6, desc[UR28][R128.64] ;  /* 0x0000001c80067981 */ /* 0x000362000c1e1500 */
[----:B0-----:R-:W-:-:S03]  /*17b0*/  IMAD R126, R133, 0x2, R124 ;  /* 0x00000002857e7824 */ /* 0x001fc600078e027c */
[----:B------:R0:W5:Y:S01]  /*17c0*/  LDG.E.U16 R40, desc[UR28][R40.64] ;  /* 0x0000001c28287981 */ /* 0x000162000c1e1500 */
[----:B--2---:R-:W-:-:S03]  /*17d0*/  IMAD R43, R39, UR4, RZ ;  /* 0x00000004272b7c24 */ /* 0x004fc6000f8e02ff */
[----:B------:R2:W5:Y:S01]  /*17e0*/  LDG.E.U16 R44, desc[UR28][R44.64] ;  /* 0x0000001c2c2c7981 */ /* 0x000562000c1e1500 */
[----:B-1----:R-:W-:-:S03]  /*17f0*/  IMAD R128, R133, 0x2, R126 ;  /* 0x0000000285807824 */ /* 0x002fc600078e027e */
[----:B------:R1:W5:Y:S01]  /*1800*/  LDG.E.U16 R5, desc[UR28][R130.64] ;  /* 0x0000001c82057981 */ /* 0x000362000c1e1500 */
[----:B0-----:R-:W-:Y:S01]  /*1810*/  IMAD.SHL.U32 R41, R132, 0x2, RZ ;  /* 0x0000000284297824 */ /* 0x001fe200078e00ff */
[----:B------:R-:W-:Y:S02]  /*1820*/  R2UR UR16, R134 ;  /* 0x00000000861072ca */ /* 0x000fe400000e0000 */
[----:B------:R0:W5:Y:S01]  /*1830*/  LDG.E.U16 R16, desc[UR28][R138.64] ;  /* 0x0000001c8a107981 */ /* 0x000162000c1e1500 */
[C---:B--2---:R-:W-:Y:S02]  /*1840*/  IMAD.SHL.U32 R45, R43.reuse, 0x2, RZ ;  /* 0x000000022b2d7824 */ /* 0x044fe400078e00ff */
[----:B------:R-:W-:Y:S01]  /*1850*/  IMAD.HI R43, R43, 0x2, RZ ;  /* 0x000000022b2b7827 */ /* 0x000fe200078e02ff */
[----:B------:R-:W5:Y:S03]  /*1860*/  LDG.E.U16 R15, desc[UR28][R14.64] ;  /* 0x0000001c0e0f7981 */ /* 0x000f66000c1e1500 */
[----:B-1----:R-:W-:Y:S01]  /*1870*/  IMAD R130, R133, 0x2, R128 ;  /* 0x0000000285827824 */ /* 0x002fe200078e0280 */
[----:B---3--:R-:W-:Y:S01]  /*1880*/  IADD3 R41, P0, P1, R45, R136, R41 ;  /* 0x000000882d297210 */ /* 0x008fe2000791e029 */
[----:B------:R-:W-:-:S04]  /*1890*/  IMAD.HI R132, R132, 0x2, RZ ;  /* 0x0000000284847827 */ /* 0x000fc800078e02ff */
[----:B------:R-:W-:Y:S01]  /*18a0*/  IMAD R134, R133, 0x2, R130 ;  /* 0x0000000285867824 */ /* 0x000fe200078e0282 */
[----:B------:R-:W-:Y:S01]  /*18b0*/  IADD3.X R43, PT, PT, R43, R137, R132, P0, P1 ;  /* 0x000000892b2b7210 */ /* 0x000fe200007e2484 */
[----:B------:R1:W5:Y:S02]  /*18c0*/  LDG.E.U16 R14, desc[UR28][R140.64] ;  /* 0x0000001c8c0e7981 */ /* 0x000364000c1e1500 */
[C---:B------:R-:W-:Y:S01]  /*18d0*/  IMAD R132, R133.reuse, 0x2, R134 ;  /* 0x0000000285847824 */ /* 0x040fe200078e0286 */
[-C--:B------:R-:W-:Y:S02]  /*18e0*/  LEA R214, P0, R50, R41.reuse, 0x1 ;  /* 0x0000002932d67211 */ /* 0x080fe400078008ff */
[-C--:B------:R-:W-:Y:S01]  /*18f0*/  LEA R212, P1, R52, R41.reuse, 0x1 ;  /* 0x0000002934d47211 */ /* 0x080fe200078208ff */
[C---:B0-----:R-:W-:Y:S01]  /*1900*/  IMAD R138, R133.reuse, 0x2, R132 ;  /* 0x00000002858a7824 */ /* 0x041fe200078e0284 */
[----:B------:R-:W-:Y:S02]  /*1910*/  LEA R166, P2, R54, R41, 0x1 ;  /* 0x0000002936a67211 */ /* 0x000fe400078408ff */
[-C--:B------:R-:W-:Y:S01]  /*1920*/  LEA.HI.X.SX32 R215, R50, R43.reuse, 0x1, P0 ;  /* 0x0000002b32d77211 */ /* 0x080fe200000f0eff */
[----:B------:R-:W-:Y:S01]  /*1930*/  IMAD R50, R133, 0x2, R138 ;  /* 0x0000000285327824 */ /* 0x000fe200078e028a */
[----:B------:R-:W-:-:S02]  /*1940*/  LEA.HI.X.SX32 R213, R52, R43, 0x1, P1 ;  /* 0x0000002b34d57211 */ /* 0x000fc400008f0eff */
[----:B------:R-:W-:Y:S02]  /*1950*/  LEA.HI.X.SX32 R167, R54, R43, 0x1, P2 ;  /* 0x0000002b36a77211 */ /* 0x000fe400010f0eff */
[-C--:B------:R-:W-:Y:S02]  /*1960*/  LEA R144, P1, R96, R41.reuse, 0x1 ;  /* 0x0000002960907211 */ /* 0x080fe400078208ff */
[-C--:B-1----:R-:W-:Y:S01]  /*1970*/  LEA R140, P2, R98, R41.reuse, 0x1 ;  /* 0x00000029628c7211 */ /* 0x082fe200078408ff */
[----:B------:R-:W-:Y:S01]  /*1980*/  IMAD R52, R133, 0x2, R50 ;  /* 0x0000000285347824 */ /* 0x000fe200078e0232 */
[----:B------:R-:W-:Y:S02]  /*1990*/  LEA R158, P0, R56, R41, 0x1 ;  /* 0x00000029389e7211 */ /* 0x000fe400078008ff */
[-C--:B------:R-:W-:Y:S02]  /*19a0*/  LEA.HI.X.SX32 R145, R96, R43.reuse, 0x1, P1 ;  /* 0x0000002b60917211 */ /* 0x080fe400008f0eff */
[----:B------:R-:W-:-:S02]  /*19b0*/  LEA.HI.X.SX32 R141, R98, R43, 0x1, P2 ;  /* 0x0000002b628d7211 */ /* 0x000fc400010f0eff */
[----:B------:R-:W-:Y:S01]  /*19c0*/  LEA R96, P2, R104, R41, 0x1 ;  /* 0x0000002968607211 */ /* 0x000fe200078408ff */
[C---:B------:R-:W-:Y:S01]  /*19d0*/  IMAD R54, R133.reuse, 0x2, R52 ;  /* 0x0000000285367824 */ /* 0x040fe200078e0234 */
[----:B------:R-:W-:Y:S01]  /*19e0*/  LEA.HI.X.SX32 R159, R56, R43, 0x1, P0 ;  /* 0x0000002b389f7211 */ /* 0x000fe200000f0eff */
[----:B------:R-:W-:Y:S01]  /*19f0*/  STL.64 [R1+0x428], R214 ;  /* 0x000428d601007387 */ /* 0x000fe20000100a00 */
[----:B------:R-:W-:Y:S02]  /*1a00*/  LEA R164, P0, R100, R41, 0x1 ;  /* 0x0000002964a47211 */ /* 0x000fe400078008ff */
[----:B------:R-:W-:Y:S01]  /*1a10*/  LEA.HI.X.SX32 R97, R104, R43, 0x1, P2 ;  /* 0x0000002b68617211 */ /* 0x000fe200010f0eff */
[----:B------:R-:W-:Y:S01]  /*1a20*/  STL.64 [R1+0x420], R212 ;  /* 0x000420d401007387 */ /* 0x000fe20000100a00 */
[----:B------:R-:W-:Y:S01]  /*1a30*/  LEA R168, P1, R102, R41, 0x1 ;  /* 0x0000002966a87211 */ /* 0x000fe200078208ff */
[----:B------:R-:W-:Y:S02]  /*1a40*/  IMAD R56, R133, 0x2, R54 ;  /* 0x0000000285387824 */ /* 0x000fe400078e0236 */
[----:B------:R-:W-:Y:S01]  /*1a50*/  STL.64 [R1+0x418], R166 ;  /* 0x000418a601007387 */ /* 0x000fe20000100a00 */
[----:B------:R-:W-:-:S03]  /*1a60*/  LEA.HI.X.SX32 R165, R100, R43, 0x1, P0 ;  /* 0x0000002b64a57211 */ /* 0x000fc600000f0eff */
[----:B------:R-:W-:Y:S01]  /*1a70*/  STL.64 [R1+0x410], R158 ;  /* 0x0004109e01007387 */ /* 0x000fe20000100a00 */
[----:B------:R-:W-:-:S03]  /*1a80*/  LEA R100, P0, R106, R41, 0x1 ;  /* 0x000000296a647211 */ /* 0x000fc600078008ff */
[----:B------:R-:W-:Y:S01]  /*1a90*/  STL.64 [R1+0x408], R144 ;  /* 0x0004089001007387 */ /* 0x000fe20000100a00 */
[----:B------:R-:W-:-:S03]  /*1aa0*/  LEA.HI.X.SX32 R169, R102, R43, 0x1, P1 ;  /* 0x0000002b66a97211 */ /* 0x000fc600008f0eff */
[----:B------:R-:W-:Y:S01]  /*1ab0*/  STL.64 [R1+0x400], R140 ;  /* 0x0004008c01007387 */ /* 0x000fe20000100a00 */
[----:B------:R-:W-:-:S03]  /*1ac0*/  LEA R162, P1, R108, R41, 0x1 ;  /* 0x000000296ca27211 */ /* 0x000fc600078208ff */
[----:B------:R0:W-:Y:S01]  /*1ad0*/  STL.64 [R1+0x3e8], R96 ;  /* 0x0003e86001007387 */ /* 0x0001e20000100a00 */
[----:B------:R-:W-:Y:S02]  /*1ae0*/  LEA.HI.X.SX32 R101, R106, R43, 0x1, P0 ;  /* 0x0000002b6a657211 */ /* 0x000fe400000f0eff */
[----:B------:R-:W-:Y:S01]  /*1af0*/  LEA R210, P2, R110, R41, 0x1 ;  /* 0x000000296ed27211 */ /* 0x000fe200078408ff */
[----:B------:R-:W-:Y:S01]  /*1b00*/  STL.64 [R1+0x3f8], R164 ;  /* 0x0003f8a401007387 */ /* 0x000fe20000100a00 */
[----:B------:R-:W-:Y:S01]  /*1b10*/  LEA.HI.X.SX32 R163, R108, R43, 0x1, P1 ;  /* 0x0000002b6ca37211 */ /* 0x000fe200008f0eff */
[C---:B0-----:R-:W-:Y:S02]  /*1b20*/  IMAD R96, R133.reuse, 0x2, R56 ;  /* 0x0000000285607824 */ /* 0x041fe400078e0238 */
[----:B------:R-:W-:Y:S01]  /*1b30*/  STL.64 [R1+0x3f0], R168 ;  /* 0x0003f0a801007387 */ /* 0x000fe20000100a00 */
[----:B------:R-:W-:Y:S01]  /*1b40*/  LEA R104, P1, R114, R41, 0x1 ;  /* 0x0000002972687211 */ /* 0x000fe200078208ff */
[----:B------:R-:W-:-:S02]  /*1b50*/  IMAD R98, R133, 0x2, R96 ;  /* 0x0000000285627824 */ /* 0x000fc400078e0260 */
[----:B------:R0:W-:Y:S01]  /*1b60*/  STL.64 [R1+0x3e0], R100 ;  /* 0x0003e06401007387 */ /* 0x0001e20000100a00 */
[-C--:B------:R-:W-:Y:S02]  /*1b70*/  LEA.HI.X.SX32 R211, R110, R43.reuse, 0x1, P2 ;  /* 0x0000002b6ed37211 */ /* 0x080fe400010f0eff */
[----:B------:R-:W-:Y:S01]  /*1b80*/  LEA.HI.X.SX32 R105, R114, R43, 0x1, P1 ;  /* 0x0000002b72697211 */ /* 0x000fe200008f0eff */
[----:B------:R-:W-:Y:S01]  /*1b90*/  STL.64 [R1+0x3d8], R162 ;  /* 0x0003d8a201007387 */ /* 0x000fe20000100a00 */
[-C--:B------:R-:W-:Y:S02]  /*1ba0*/  LEA R140, P0, R112, R41.reuse, 0x1 ;  /* 0x00000029708c7211 */ /* 0x080fe400078008ff */
[-C--:B------:R-:W-:Y:S01]  /*1bb0*/  LEA R160, P2, R116, R41.reuse, 0x1 ;  /* 0x0000002974a07211 */ /* 0x080fe200078408ff */
[----:B0-----:R-:W-:Y:S01]  /*1bc0*/  IMAD R100, R133, 0x2, R98 ;  /* 0x0000000285647824 */ /* 0x001fe200078e0262 */
[----:B------:R-:W-:Y:S01]  /*1bd0*/  STL.64 [R1+0x3d0], R210 ;  /* 0x0003d0d201007387 */ /* 0x000fe20000100a00 */
[----:B------:R-:W-:-:S02]  /*1be0*/  LEA R108, P1, R120, R41, 0x1 ;  /* 0x00000029786c7211 */ /* 0x000fc400078208ff */
[C---:B------:R-:W-:Y:S01]  /*1bf0*/  IMAD R102, R133.reuse, 0x2, R100 ;  /* 0x0000000285667824 */ /* 0x040fe200078e0264 */
[----:B------:R0:W-:Y:S01]  /*1c00*/  STL.64 [R1+0x3c0], R104 ;  /* 0x0003c06801007387 */ /* 0x0001e20000100a00 */
[-C--:B------:R-:W-:Y:S02]  /*1c10*/  LEA.HI.X.SX32 R141, R112, R43.reuse, 0x1, P0 ;  /* 0x0000002b708d7211 */ /* 0x080fe400000f0eff */
[-C--:B------:R-:W-:Y:S02]  /*1c20*/  LEA.HI.X.SX32 R161, R116, R43.reuse, 0x1, P2 ;  /* 0x0000002b74a17211 */ /* 0x080fe400010f0eff */
[----:B------:R-:W-:Y:S01]  /*1c30*/  LEA.HI.X.SX32 R109, R120, R43, 0x1, P1 ;  /* 0x0000002b786d7211 */ /* 0x000fe200008f0eff */
[----:B------:R1:W-:Y:S01]  /*1c40*/  STL.64 [R1+0x3c8], R140 ;  /* 0x0003c88c01007387 */ /* 0x0003e20000100a00 */
[----:B0-----:R-:W-:-:S03]  /*1c50*/  IMAD R104, R133, 0x2, R102 ;  /* 0x0000000285687824 */ /* 0x001fc600078e0266 */
[----:B------:R-:W-:Y:S01]  /*1c60*/  STL.64 [R1+0x3b8], R160 ;  /* 0x0003b8a001007387 */ /* 0x000fe20000100a00 */
[----:B------:R-:W-:-:S03]  /*1c70*/  IMAD R106, R133, 0x2, R104 ;  /* 0x00000002856a7824 */ /* 0x000fc600078e0268 */
[----:B------:R0:W-:Y:S01]  /*1c80*/  STL.64 [R1+0x3a8], R108 ;  /* 0x0003a86c01007387 */ /* 0x0001e20000100a00 */
[-C--:B------:R-:W-:Y:S02]  /*1c90*/  LEA R156, P0, R118, R41.reuse, 0x1 ;  /* 0x00000029769c7211 */ /* 0x080fe400078008ff */
[----:B-1----:R-:W-:Y:S01]  /*1ca0*/  LEA R140, P2, R122, R41, 0x1 ;  /* 0x000000297a8c7211 */ /* 0x002fe200078408ff */
[----:B0-----:R-:W-:-:S04]  /*1cb0*/  IMAD R108, R133, 0x2, R106 ;  /* 0x00000002856c7824 */ /* 0x001fc800078e026a */
[----:B------:R-:W-:Y:S01]  /*1cc0*/  IMAD R110, R133, 0x2, R108 ;  /* 0x00000002856e7824 */ /* 0x000fe200078e026c */
[----:B------:R-:W-:-:S03]  /*1cd0*/  LEA R154, P1, R126, R41, 0x1 ;  /* 0x000000297e9a7211 */ /* 0x000fc600078208ff */
[C---:B------:R-:W-:Y:S01]  /*1ce0*/  IMAD R112, R133.reuse, 0x2, R110 ;  /* 0x0000000285707824 */ /* 0x040fe200078e026e */
[-C--:B------:R-:W-:Y:S02]  /*1cf0*/  LEA.HI.X.SX32 R157, R118, R43.reuse, 0x1, P0 ;  /* 0x0000002b769d7211 */ /* 0x080fe400000f0eff */
[----:B------:R-:W-:Y:S01]  /*1d00*/  LEA.HI.X.SX32 R141, R122, R43, 0x1, P2 ;  /* 0x0000002b7a8d7211 */ /* 0x000fe200010f0eff */
[C---:B------:R-:W-:Y:S01]  /*1d10*/  IMAD R114, R133.reuse, 0x2, R112 ;  /* 0x0000000285727824 */ /* 0x040fe200078e0270 */
[-C--:B------:R-:W-:Y:S02]  /*1d20*/  LEA R208, P0, R124, R41.reuse, 0x1 ;  /* 0x000000297cd07211 */ /* 0x080fe400078008ff */
[----:B------:R-:W-:Y:S02]  /*1d30*/  LEA R206, P2, R128, R41, 0x1 ;  /* 0x0000002980ce7211 */ /* 0x000fe400078408ff */
[----:B------:R-:W-:Y:S02]  /*1d40*/  LEA.HI.X.SX32 R155, R126, R43, 0x1, P1 ;  /* 0x0000002b7e9b7211 */ /* 0x000fe400008f0eff */
[----:B------:R-:W-:Y:S01]  /*1d50*/  LEA R204, P1, R134, R41, 0x1 ;  /* 0x0000002986cc7211 */ /* 0x000fe200078208ff */
[----:B------:R-:W-:Y:S01]  /*1d60*/  IMAD R116, R133, 0x2, R114 ;  /* 0x0000000285747824 */ /* 0x000fe200078e0272 */
[----:B------:R-:W-:-:S02]  /*1d70*/  LEA.HI.X.SX32 R209, R124, R43, 0x1, P0 ;  /* 0x0000002b7cd17211 */ /* 0x000fc400000f0eff */
[----:B------:R-:W-:Y:S02]  /*1d80*/  LEA.HI.X.SX32 R207, R128, R43, 0x1, P2 ;  /* 0x0000002b80cf7211 */ /* 0x000fe400010f0eff */
[-C--:B------:R-:W-:Y:S02]  /*1d90*/  LEA R152, P0, R130, R41.reuse, 0x1 ;  /* 0x0000002982987211 */ /* 0x080fe400078008ff */
[----:B------:R-:W-:Y:S02]  /*1da0*/  LEA R150, P2, R132, R41, 0x1 ;  /* 0x0000002984967211 */ /* 0x000fe400078408ff */
[----:B------:R-:W-:Y:S01]  /*1db0*/  LEA.HI.X.SX32 R205, R134, R43, 0x1, P1 ;  /* 0x0000002b86cd7211 */ /* 0x000fe200008f0eff */
[----:B------:R-:W-:Y:S01]  /*1dc0*/  IMAD R118, R133, 0x2, R116 ;  /* 0x0000000285767824 */ /* 0x000fe200078e0274 */
[----:B------:R-:W-:Y:S02]  /*1dd0*/  LEA R148, P1, R50, R41, 0x1 ;  /* 0x0000002932947211 */ /* 0x000fe400078208ff */
[----:B------:R-:W-:-:S02]  /*1de0*/  LEA.HI.X.SX32 R153, R130, R43, 0x1, P0 ;  /* 0x0000002b82997211 */ /* 0x000fc400000f0eff */
[----:B------:R-:W-:Y:S02]  /*1df0*/  LEA.HI.X.SX32 R151, R132, R43, 0x1, P2 ;  /* 0x0000002b84977211 */ /* 0x000fe400010f0eff */
[-C--:B------:R-:W-:Y:S02]  /*1e00*/  LEA R202, P0, R138, R41.reuse, 0x1 ;  /* 0x000000298aca7211 */ /* 0x080fe400078008ff */
[----:B------:R-:W-:Y:S02]  /*1e10*/  LEA R200, P2, R52, R41, 0x1 ;  /* 0x0000002934c87211 */ /* 0x000fe400078408ff */
[-C--:B------:R-:W-:Y:S01]  /*1e20*/  LEA.HI.X.SX32 R149, R50, R43.reuse, 0x1, P1 ;  /* 0x0000002b32957211 */ /* 0x080fe200008f0eff */
[C---:B------:R-:W-:Y:S01]  /*1e30*/  IMAD R50, R133.reuse, 0x2, R118 ;  /* 0x0000000285327824 */ /* 0x040fe200078e0276 */
[-C--:B------:R-:W-:Y:S02]  /*1e40*/  LEA.HI.X.SX32 R203, R138, R43.reuse, 0x1, P0 ;  /* 0x0000002b8acb7211 */ /* 0x080fe400000f0eff */
[----:B------:R-:W-:Y:S01]  /*1e50*/  LEA.HI.X.SX32 R201, R52, R43, 0x1, P2 ;  /* 0x0000002b34c97211 */ /* 0x000fe200010f0eff */
[----:B------:R-:W-:Y:S01]  /*1e60*/  IMAD R52, R133, 0x2, R50 ;  /* 0x0000000285347824 */ /* 0x000fe200078e0232 */
[----:B------:R-:W-:-:S02]  /*1e70*/  LEA R230, P0, R54, R41, 0x1 ;  /* 0x0000002936e67211 */ /* 0x000fc400078008ff */
[----:B------:R-:W-:Y:S02]  /*1e80*/  LEA R146, P1, R56, R41, 0x1 ;  /* 0x0000002938927211 */ /* 0x000fe400078208ff */
[----:B------:R-:W-:Y:S01]  /*1e90*/  LEA.HI.X.SX32 R231, R54, R43, 0x1, P0 ;  /* 0x0000002b36e77211 */ /* 0x000fe200000f0eff */
[C---:B------:R-:W-:Y:S01]  /*1ea0*/  IMAD R54, R133.reuse, 0x2, R52 ;  /* 0x0000000285367824 */ /* 0x040fe200078e0234 */
[----:B------:R-:W-:Y:S02]  /*1eb0*/  LEA R184, P2, R96, R41, 0x1 ;  /* 0x0000002960b87211 */ /* 0x000fe400078408ff */
[-C--:B------:R-:W-:Y:S01]  /*1ec0*/  LEA.HI.X.SX32 R147, R56, R43.reuse, 0x1, P1 ;  /* 0x0000002b38937211 */ /* 0x080fe200008f0eff */
[C---:B------:R-:W-:Y:S01]  /*1ed0*/  IMAD R56, R133.reuse, 0x2, R54 ;  /* 0x0000000285387824 */ /* 0x040fe200078e0236 */
[----:B------:R-:W-:Y:S02]  /*1ee0*/  LEA.HI.X.SX32 R185, R96, R43, 0x1, P2 ;  /* 0x0000002b60b97211 */ /* 0x000fe400010f0eff */
[-C--:B------:R-:W-:Y:S01]  /*1ef0*/  LEA R248, P0, R98, R41.reuse, 0x1 ;  /* 0x0000002962f87211 */ /* 0x080fe200078008ff */
[----:B------:R-:W-:Y:S01]  /*1f00*/  IMAD R96, R133, 0x2, R56 ;  /* 0x0000000285607824 */ /* 0x000fe200078e0238 */
[----:B------:R-:W-:-:S02]  /*1f10*/  LEA R228, P1, R100, R41, 0x1 ;  /* 0x0000002964e47211 */ /* 0x000fc400078208ff */
        /* <DEDUP_REMOVED lines=9> */
[----:B------:R-:W-:Y:S02]  /*1fb0*/  LEA.HI.X.SX32 R227, R108, R43, 0x1, P2 ;  /* 0x0000002b6ce37211 */ /* 0x000fe400010f0eff */
[-C--:B------:R-:W-:Y:S02]  /*1fc0*/  LEA R244, P2, R114, R41.reuse, 0x1 ;  /* 0x0000002972f47211 */ /* 0x080fe400078408ff */
[----:B------:R-:W-:Y:S02]  /*1fd0*/  LEA R246, P1, R106, R41, 0x1 ;  /* 0x000000296af67211 */ /* 0x000fe400078208ff */
[----:B------:R-:W-:Y:S01]  /*1fe0*/  LEA.HI.X.SX32 R183, R104, R43, 0x1, P0 ;  /* 0x0000002b68b77211 */ /* 0x000fe200000f0eff */
[----:B------:R-:W-:Y:S01]  /*1ff0*/  IMAD R104, R133, 0x2, R102 ;  /* 0x0000000285687824 */ /* 0x000fe200078e0266 */
[----:B------:R-:W-:Y:S02]  /*2000*/  LEA R144, P0, R110, R41, 0x1 ;  /* 0x000000296e907211 */ /* 0x000fe400078008ff */
[----:B------:R-:W-:-:S02]  /*2010*/  LEA.HI.X.SX32 R245, R114, R43, 0x1, P2 ;  /* 0x0000002b72f57211 */ /* 0x000fc400010f0eff */
[----:B------:R-:W-:Y:S01]  /*2020*/  LEA.HI.X.SX32 R247, R106, R43, 0x1, P1 ;  /* 0x0000002b6af77211 */ /* 0x000fe200008f0eff */
[C---:B------:R-:W-:Y:S01]  /*2030*/  IMAD R106, R133.reuse, 0x2, R104 ;  /* 0x00000002856a7824 */ /* 0x040fe200078e0268 */
[-C--:B------:R-:W-:Y:S02]  /*2040*/  LEA R178, P2, R50, R41.reuse, 0x1 ;  /* 0x0000002932b27211 */ /* 0x080fe400078408ff */
[----:B------:R-:W-:Y:S02]  /*2050*/  LEA R180, P1, R112, R41, 0x1 ;  /* 0x0000002970b47211 */ /* 0x000fe400078208ff */
[----:B------:R-:W-:Y:S02]  /*2060*/  LEA.HI.X.SX32 R145, R110, R43, 0x1, P0 ;  /* 0x0000002b6e917211 */ /* 0x000fe400000f0eff */
[----:B------:R-:W-:Y:S02]  /*2070*/  LEA R224, P0, R116, R41, 0x1 ;  /* 0x0000002974e07211 */ /* 0x000fe400078008ff */
[-C--:B------:R-:W-:Y:S01]  /*2080*/  LEA.HI.X.SX32 R179, R50, R43.reuse, 0x1, P2 ;  /* 0x0000002b32b37211 */ /* 0x080fe200010f0eff */
[----:B------:R-:W-:Y:S01]  /*2090*/  IMAD R50, R133, 0x2, R106 ;  /* 0x0000000285327824 */ /* 0x000fe200078e026a */
[----:B------:R-:W-:-:S02]  /*20a0*/  LEA.HI.X.SX32 R181, R112, R43, 0x1, P1 ;  /* 0x0000002b70b57211 */ /* 0x000fc400008f0eff */
[----:B------:R-:W-:Y:S02]  /*20b0*/  LEA R196, P1, R118, R41, 0x1 ;  /* 0x0000002976c47211 */ /* 0x000fe400078208ff */
[----:B------:R-:W-:Y:S01]  /*20c0*/  LEA.HI.X.SX32 R225, R116, R43, 0x1, P0 ;  /* 0x0000002b74e17211 */ /* 0x000fe200000f0eff */
[C---:B------:R-:W-:Y:S01]  /*20d0*/  IMAD R108, R133.reuse, 0x2, R50 ;  /* 0x00000002856c7824 */ /* 0x040fe200078e0232 */
[----:B------:R-:W-:Y:S02]  /*20e0*/  LEA R242, P0, R52, R41, 0x1 ;  /* 0x0000002934f27211 */ /* 0x000fe400078008ff */
[----:B------:R-:W-:Y:S02]  /*20f0*/  LEA.HI.X.SX32 R197, R118, R43, 0x1, P1 ;  /* 0x0000002b76c57211 */ /* 0x000fe400008f0eff */
[----:B------:R-:W-:Y:S02]  /*2100*/  LEA R222, P1, R54, R41, 0x1 ;  /* 0x0000002936de7211 */ /* 0x000fe400078208ff */
[----:B------:R-:W-:Y:S01]  /*2110*/  LEA.HI.X.SX32 R243, R52, R43, 0x1, P0 ;  /* 0x0000002b34f37211 */ /* 0x000fe200000f0eff */
[----:B------:R-:W-:Y:S01]  /*2120*/  IMAD R52, R133, 0x2, R108 ;  /* 0x0000000285347824 */ /* 0x000fe200078e026c */
[----:B------:R-:W-:-:S02]  /*2130*/  LEA R194, P2, R56, R41, 0x1 ;  /* 0x0000002938c27211 */ /* 0x000fc400078408ff */
[-C--:B------:R-:W-:Y:S01]  /*2140*/  LEA.HI.X.SX32 R223, R54, R43.reuse, 0x1, P1 ;  /* 0x0000002b36df7211 */ /* 0x080fe200008f0eff */
[C---:B------:R-:W-:Y:S01]  /*2150*/  IMAD R54, R133.reuse, 0x2, R52 ;  /* 0x0000000285367824 */ /* 0x040fe200078e0234 */
[----:B------:R-:W-:Y:S01]  /*2160*/  LEA.HI.X.SX32 R195, R56, R43, 0x1, P2 ;  /* 0x0000002b38c37211 */ /* 0x000fe200010f0eff */
[----:B------:R0:W-:Y:S01]  /*2170*/  STL.64 [R1+0x3b0], R156 ;  /* 0x0003b09c01007387 */ /* 0x0001e20000100a00 */
[-C--:B------:R-:W-:Y:S01]  /*2180*/  LEA R176, P0, R96, R41.reuse, 0x1 ;  /* 0x0000002960b07211 */ /* 0x080fe200078008ff */
[C---:B------:R-:W-:Y:S02]  /*2190*/  IMAD R56, R133.reuse, 0x2, R54 ;  /* 0x0000000285387824 */ /* 0x040fe400078e0236 */
[----:B------:R0:W-:Y:S01]  /*21a0*/  STL.64 [R1+0x3a0], R140 ;  /* 0x0003a08c01007387 */ /* 0x0001e20000100a00 */
[----:B------:R-:W-:Y:S02]  /*21b0*/  LEA R240, P1, R98, R41, 0x1 ;  /* 0x0000002962f07211 */ /* 0x000fe400078208ff */
[----:B------:R-:W-:Y:S01]  /*21c0*/  LEA.HI.X.SX32 R177, R96, R43, 0x1, P0 ;  /* 0x0000002b60b17211 */ /* 0x000fe200000f0eff */
[----:B------:R0:W-:Y:S01]  /*21d0*/  STL.64 [R1+0x398], R208 ;  /* 0x000398d001007387 */ /* 0x0001e20000100a00 */
[----:B------:R-:W-:Y:S01]  /*21e0*/  IMAD R96, R133, 0x2, R56 ;  /* 0x0000000285607824 */ /* 0x000fe200078e0238 */
[----:B------:R-:W-:-:S02]  /*21f0*/  LEA R220, P2, R100, R41, 0x1 ;  /* 0x0000002964dc7211 */ /* 0x000fc400078408ff */
[----:B------:R0:W-:Y:S01]  /*2200*/  STL.64 [R1+0x390], R154 ;  /* 0x0003909a01007387 */ /* 0x0001e20000100a00 */
[----:B------:R-:W-:-:S03]  /*2210*/  LEA R192, P0, R102, R41, 0x1 ;  /* 0x0000002966c07211 */ /* 0x000fc600078008ff */
[----:B------:R0:W-:Y:S01]  /*2220*/  STL.64 [R1+0x388], R206 ;  /* 0x000388ce01007387 */ /* 0x0001e20000100a00 */
[----:B------:R-:W-:-:S03]  /*2230*/  LEA.HI.X.SX32 R241, R98, R43, 0x1, P1 ;  /* 0x0000002b62f17211 */ /* 0x000fc600008f0eff */
[----:B------:R0:W-:Y:S01]  /*2240*/  STL.64 [R1+0x380], R152 ;  /* 0x0003809801007387 */ /* 0x0001e20000100a00 */
[----:B------:R-:W-:-:S03]  /*2250*/  IMAD R98, R133, 0x2, R96 ;  /* 0x0000000285627824 */ /* 0x000fc600078e0260 */
[----:B------:R0:W-:Y:S01]  /*2260*/  STL.64 [R1+0x378], R204 ;  /* 0x000378cc01007387 */ /* 0x0001e20000100a00 */
[----:B------:R-:W-:-:S03]  /*2270*/  LEA.HI.X.SX32 R221, R100, R43, 0x1, P2 ;  /* 0x0000002b64dd7211 */ /* 0x000fc600010f0eff */
[----:B------:R0:W-:Y:S01]  /*2280*/  STL.64 [R1+0x370], R150 ;  /* 0x0003709601007387 */ /* 0x0001e20000100a00 */
[----:B------:R-:W-:-:S03]  /*2290*/  LEA R238, P2, R106, R41, 0x1 ;  /* 0x000000296aee7211 */ /* 0x000fc600078408ff */
[----:B------:R0:W-:Y:S01]  /*22a0*/  STL.64 [R1+0x368], R202 ;  /* 0x000368ca01007387 */ /* 0x0001e20000100a00 */
[----:B------:R-:W-:-:S03]  /*22b0*/  LEA.HI.X.SX32 R193, R102, R43, 0x1, P0 ;  /* 0x0000002b66c17211 */ /* 0x000fc600000f0eff */
[----:B------:R0:W-:Y:S01]  /*22c0*/  STL.64 [R1+0x360], R148 ;  /* 0x0003609401007387 */ /* 0x0001e20000100a00 */
[-C--:B------:R-:W-:Y:S01]  /*22d0*/  LEA R218, P0, R50, R41.reuse, 0x1 ;  /* 0x0000002932da7211 */ /* 0x080fe200078008ff */
[----:B------:R-:W-:Y:S02]  /*22e0*/  IMAD R100, R133, 0x2, R98 ;  /* 0x0000000285647824 */ /* 0x000fe400078e0262 */
[----:B------:R0:W-:Y:S01]  /*22f0*/  STL.64 [R1+0x358], R200 ;  /* 0x000358c801007387 */ /* 0x0001e20000100a00 */
[----:B------:R-:W-:-:S03]  /*2300*/  LEA R174, P1, R104, R41, 0x1 ;  /* 0x0000002968ae7211 */ /* 0x000fc600078208ff */
[----:B------:R0:W-:Y:S01]  /*2310*/  STL.64 [R1+0x350], R230 ;  /* 0x000350e601007387 */ /* 0x0001e20000100a00 */
[----:B------:R-:W-:-:S03]  /*2320*/  LEA.HI.X.SX32 R239, R106, R43, 0x1, P2 ;  /* 0x0000002b6aef7211 */ /* 0x000fc600010f0eff */
[----:B------:R0:W-:Y:S01]  /*2330*/  STL.64 [R1+0x348], R146 ;  /* 0x0003489201007387 */ /* 0x0001e20000100a00 */
[----:B------:R-:W-:-:S03]  /*2340*/  LEA R172, P2, R52, R41, 0x1 ;  /* 0x0000002934ac7211 */ /* 0x000fc600078408ff */
[----:B------:R0:W-:Y:S01]  /*2350*/  STL.64 [R1+0x340], R184 ;  /* 0x000340b801007387 */ /* 0x0001e20000100a00 */
[-C--:B------:R-:W-:Y:S01]  /*2360*/  LEA.HI.X.SX32 R219, R50, R43.reuse, 0x1, P0 ;  /* 0x0000002b32db7211 */ /* 0x080fe200000f0eff */
[----:B------:R-:W-:Y:S02]  /*2370*/  IMAD R50, R133, 0x2, R100 ;  /* 0x0000000285327824 */ /* 0x000fe400078e0264 */
[----:B------:R0:W-:Y:S01]  /*2380*/  STL.64 [R1+0x338], R248 ;  /* 0x000338f801007387 */ /* 0x0001e20000100a00 */
[----:B------:R-:W-:-:S03]  /*2390*/  LEA.HI.X.SX32 R175, R104, R43, 0x1, P1 ;  /* 0x0000002b68af7211 */ /* 0x000fc600008f0eff */
[----:B------:R0:W-:Y:S01]  /*23a0*/  STL.64 [R1+0x328], R198 ;  /* 0x000328c601007387 */ /* 0x0001e20000100a00 */
[----:B------:R-:W-:-:S03]  /*23b0*/  LEA R190, P1, R108, R41, 0x1 ;  /* 0x000000296cbe7211 */ /* 0x000fc600078208ff */
[----:B------:R0:W-:Y:S01]  /*23c0*/  STL.64 [R1+0x330], R228 ;  /* 0x000330e401007387 */ /* 0x0001e20000100a00 */
[----:B------:R-:W-:-:S03]  /*23d0*/  LEA.HI.X.SX32 R173, R52, R43, 0x1, P2 ;  /* 0x0000002b34ad7211 */ /* 0x000fc600010f0eff */
[----:B------:R0:W-:Y:S01]  /*23e0*/  STL.64 [R1+0x320], R182 ;  /* 0x000320b601007387 */ /* 0x0001e20000100a00 */
[----:B------:R-:W-:Y:S01]  /*23f0*/  LEA R236, P0, R54, R41, 0x1 ;  /* 0x0000002936ec7211 */ /* 0x000fe200078008ff */
[----:B------:R-:W-:Y:S02]  /*2400*/  IMAD R52, R133, 0x2, R50 ;  /* 0x0000000285347824 */ /* 0x000fe400078e0232 */
[----:B------:R0:W-:Y:S01]  /*2410*/  STL.64 [R1+0x318], R246 ;  /* 0x000318f601007387 */ /* 0x0001e20000100a00 */
[----:B------:R-:W-:-:S03]  /*2420*/  LEA.HI.X.SX32 R191, R108, R43, 0x1, P1 ;  /* 0x0000002b6cbf7211 */ /* 0x000fc600008f0eff */
[----:B------:R0:W-:Y:S01]  /*2430*/  STL.64 [R1+0x310], R226 ;  /* 0x000310e201007387 */ /* 0x0001e20000100a00 */
[----:B------:R-:W-:-:S03]  /*2440*/  LEA R188, P2, R96, R41, 0x1 ;  /* 0x0000002960bc7211 */ /* 0x000fc600078408ff */
        /* <DEDUP_REMOVED lines=8> */
[----:B------:R-:W-:-:S03]  /*24d0*/  LEA.HI.X.SX32 R217, R56, R43, 0x1, P1 ;  /* 0x0000002b38d97211 */ /* 0x000fc600008f0eff */
[----:B------:R0:W-:Y:S01]  /*24e0*/  STL.64 [R1+0x2e8], R196 ;  /* 0x0002e8c401007387 */ /* 0x0001e20000100a00 */
[----:B------:R-:W-:-:S03]  /*24f0*/  LEA R214, P2, R50, R41, 0x1 ;  /* 0x0000002932d67211 */ /* 0x000fc600078408ff */
[----:B------:R0:W-:Y:S01]  /*2500*/  STL.64 [R1+0x2e0], R178 ;  /* 0x0002e0b201007387 */ /* 0x0001e20000100a00 */
[----:B------:R-:W-:-:S03]  /*2510*/  IMAD R56, R133, 0x2, R54 ;  /* 0x0000000285387824 */ /* 0x000fc600078e0236 */
[----:B------:R0:W-:Y:S01]  /*2520*/  STL.64 [R1+0x2d8], R242 ;  /* 0x0002d8f201007387 */ /* 0x0001e20000100a00 */
[----:B------:R-:W-:-:S03]  /*2530*/  LEA R170, P0, R98, R41, 0x1 ;  /* 0x0000002962aa7211 */ /* 0x000fc600078008ff */
        /* <DEDUP_REMOVED lines=9> */
[----:B------:R-:W-:-:S03]  /*25d0*/  LEA.HI.X.SX32 R235, R100, R43, 0x1, P1 ;  /* 0x0000002b64eb7211 */ /* 0x000fc600008f0eff */
[----:B------:R0:W-:Y:S01]  /*25e0*/  STL.64 [R1+0x2a8], R192 ;  /* 0x0002a8c001007387 */ /* 0x0001e20000100a00 */
[----:B------:R-:W-:-:S03]  /*25f0*/  LEA R186, P0, R52, R41, 0x1 ;  /* 0x0000002934ba7211 */ /* 0x000fc600078008ff */
[----:B------:R0:W-:Y:S01]  /*2600*/  STL.64 [R1+0x2a0], R174 ;  /* 0x0002a0ae01007387 */ /* 0x0001e20000100a00 */
[----:B------:R-:W-:-:S03]  /*2610*/  LEA R250, P1, R54, R41, 0x1 ;  /* 0x0000002936fa7211 */ /* 0x000fc600078208ff */
[----:B------:R0:W-:Y:S01]  /*2620*/  STL.64 [R1+0x298], R238 ;  /* 0x000298ee01007387 */ /* 0x0001e20000100a00 */
[----:B------:R-:W-:-:S03]  /*2630*/  LEA R212, P3, R50, R41, 0x1 ;  /* 0x0000002932d47211 */ /* 0x000fc600078608ff */
[----:B------:R0:W-:Y:S01]  /*2640*/  STL.64 [R1+0x290], R218 ;  /* 0x000290da01007387 */ /* 0x0001e20000100a00 */
[----:B------:R-:W-:-:S03]  /*2650*/  LEA R232, P2, R56, R41, 0x1 ;  /* 0x0000002938e87211 */ /* 0x000fc600078408ff */
[----:B------:R0:W-:Y:S01]  /*2660*/  STL.64 [R1+0x288], R190 ;  /* 0x000288be01007387 */ /* 0x0001e20000100a00 */
[----:B------:R-:W-:-:S03]  /*2670*/  LEA.HI.X.SX32 R187, R52, R43, 0x1, P0 ;  /* 0x0000002b34bb7211 */ /* 0x000fc600000f0eff */
[----:B------:R0:W-:Y:S01]  /*2680*/  STL.64 [R1+0x280], R172 ;  /* 0x000280ac01007387 */ /* 0x0001e20000100a00 */
[----:B------:R-:W-:-:S03]  /*2690*/  LEA.HI.X.SX32 R251, R54, R43, 0x1, P1 ;  /* 0x0000002b36fb7211 */ /* 0x000fc600008f0eff */
[----:B------:R0:W-:Y:S01]  /*26a0*/  STL.64 [R1+0x278], R236 ;  /* 0x000278ec01007387 */ /* 0x0001e20000100a00 */
[----:B------:R-:W-:-:S03]  /*26b0*/  LEA.HI.X.SX32 R213, R50, R43, 0x1, P3 ;  /* 0x0000002b32d57211 */ /* 0x000fc600018f0eff */
[----:B------:R0:W-:Y:S01]  /*26c0*/  STL.64 [R1+0x268], R188 ;  /* 0x000268bc01007387 */ /* 0x0001e20000100a00 */
[----:B------:R-:W-:-:S03]  /*26d0*/  LEA.HI.X.SX32 R233, R56, R43, 0x1, P2 ;  /* 0x0000002b38e97211 */ /* 0x000fc600010f0eff */
[----:B------:R0:W-:Y:S04]  /*26e0*/  STL.64 [R1+0x270], R216 ;  /* 0x000270d801007387 */ /* 0x0001e80000100a00 */
[----:B------:R0:W-:Y:S04]  /*26f0*/  STL.64 [R1+0x260], R170 ;  /* 0x000260aa01007387 */ /* 0x0001e80000100a00 */
[----:B------:R0:W-:Y:S04]  /*2700*/  STL.64 [R1+0x258], R234 ;  /* 0x000258ea01007387 */ /* 0x0001e80000100a00 */
[----:B------:R0:W-:Y:S04]  /*2710*/  STL.64 [R1+0x250], R214 ;  /* 0x000250d601007387 */ /* 0x0001e80000100a00 */
[----:B------:R0:W-:Y:S04]  /*2720*/  STL.64 [R1+0x248], R186 ;  /* 0x000248ba01007387 */ /* 0x0001e80000100a00 */
[----:B------:R0:W-:Y:S04]  /*2730*/  STL.64 [R1+0x240], R250 ;  /* 0x000240fa01007387 */ /* 0x0001e80000100a00 */
[----:B------:R0:W-:Y:S04]  /*2740*/  STL.64 [R1+0x230], R212 ;  /* 0x000230d401007387 */ /* 0x0001e80000100a00 */
[----:B------:R0:W-:Y:S01]  /*2750*/  STL.64 [R1+0x238], R232 ;  /* 0x000238e801007387 */ /* 0x0001e20000100a00 */
[----:B------:R-:W-:-:S04]  /*2760*/  SHF.R.U32.HI R51, RZ, 0x5, R142 ;  /* 0x00000005ff337819 */ /* 0x000fc8000001168e */
[----:B------:R-:W-:Y:S01]  /*2770*/  R2UR UR23, R51 ;  /* 0x00000000331772ca */ /* 0x000fe200000e0000 */
[----:B------:R-:W-:Y:S01]  /*2780*/  IMAD.SHL.U32 R39, R39, 0x2, RZ ;  /* 0x0000000227277824 */ /* 0x000fe200078e00ff */
[----:B------:R-:W-:-:S05]  /*2790*/  LOP3.LUT R136, R142, 0x40, RZ, 0xc0, !PT ;  /* 0x000000408e887812 */ /* 0x000fca00078ec0ff */
[----:B------:R-:W-:Y:S01]  /*27a0*/  IMAD R136, R136, 0x80, R39 ;  /* 0x0000008088887824 */ /* 0x000fe200078e0227 */
[----:B0-----:R-:W-:Y:S07]  /*27b0*/  BRA.U UP0, `(.L_x_5) ;  /* 0x0000000100187547 */ /* 0x001fee000b800000 */
[----:B------:R-:W-:Y:S01]  /*27c0*/  ELECT P0, URZ, PT ;  /* 0x0000000000ff782f */ /* 0x000fe20003800000 */
[----:B------:R-:W-:Y:S01]  /*27d0*/  IMAD.MOV.U32 R41, RZ, RZ, 0x1 ;  /* 0x00000001ff297424 */ /* 0x000fe200078e00ff */
[----:B------:R-:W-:Y:S01]  /*27e0*/  UMOV UR4, 0x40 ;  /* 0x0000004000047882 */ /* 0x000fe20000000000 */
[----:B------:R-:W-:Y:S01]  /*27f0*/  UVIRTCOUNT.DEALLOC.SMPOOL 0x80 ;  /* 0x000000800000784c */ /* 0x000fe20000000000 */
[----:B------:R-:W-:-:S09]  /*2800*/  ULEA UR4, UR6, UR4, 0x18 ;  /* 0x0000000406047291 */ /* 0x000fd2000f8ec0ff */
[----:B------:R0:W-:Y:S03]  /*2810*/  @P0 STS.U8 [UR4], R41 ;  /* 0x00000029ff000988 */ /* 0x0001e60008000004 */
.L_x_5:
[----:B------:R-:W2:Y:S04]  /*2820*/  LDL.64 R104, [R1+0x3a8] ;  /* 0x0003a80001687983 */ /* 0x000ea80000100a00 */
[----:B------:R-:W3:Y:S04]  /*2830*/  LDL.64 R106, [R1+0x3c8] ;  /* 0x0003c800016a7983 */ /* 0x000ee80000100a00 */
[----:B------:R-:W4:Y:S04]  /*2840*/  LDL.64 R112, [R1+0x428] ;  /* 0x0004280001707983 */ /* 0x000f280000100a00 */
[----:B------:R-:W2:Y:S04]  /*2850*/  LDL.64 R110, [R1+0x408] ;  /* 0x00040800016e7983 */ /* 0x000ea80000100a00 */
[----:B------:R-:W2:Y:S04]  /*2860*/  LDL.64 R108, [R1+0x3e8] ;  /* 0x0003e800016c7983 */ /* 0x000ea80000100a00 */
[----:B------:R-:W2:Y:S04]  /*2870*/  LDL.64 R102, [R1+0x420] ;  /* 0x0004200001667983 */ /* 0x000ea80000100a00 */
[----:B------:R-:W2:Y:S04]  /*2880*/  LDL.64 R100, [R1+0x400] ;  /* 0x0004000001647983 */ /* 0x000ea80000100a00 */
[----:B------:R-:W2:Y:S04]  /*2890*/  LDL.64 R98, [R1+0x3e0] ;  /* 0x0003e00001627983 */ /* 0x000ea80000100a00 */
[----:B------:R-:W2:Y:S01]  /*28a0*/  LDL.64 R96, [R1+0x3c0] ;  /* 0x0003c00001607983 */ /* 0x000ea20000100a00 */
[----:B------:R-:W-:-:S03]  /*28b0*/  LOP3.LUT R67, R136, 0x10, RZ, 0x3c, !PT ;  /* 0x0000001088437812 */ /* 0x000fc600078e3cff */
[----:B-----5:R-:W-:Y:S04]  /*28c0*/  STS.U16 [R136+UR15+0x400], R15 ;  /* 0x0004000f88007988 */ /* 0x020fe8000800040f */
[----:B------:R-:W-:Y:S04]  /*28d0*/  STS.U16 [R136+UR15+0x800], R13 ;  /* 0x0008000d88007988 */ /* 0x000fe8000800040f */
[----:B------:R-:W-:Y:S04]  /*28e0*/  STS.U16 [R136+UR15+0x1000], R11 ;  /* 0x0010000b88007988 */ /* 0x000fe8000800040f */
[----:B------:R-:W-:Y:S04]  /*28f0*/  STS.U16 [R136+UR15+0x1400], R21 ;  /* 0x0014001588007988 */ /* 0x000fe8000800040f */
[----:B------:R-:W-:Y:S04]  /*2900*/  STS.U16 [R136+UR15+0xc00], R19 ;  /* 0x000c001388007988 */ /* 0x000fe8000800040f */
[----:B------:R-:W-:Y:S04]  /*2910*/  STS.U16 [R136+UR15+0x1800], R23 ;  /* 0x0018001788007988 */ /* 0x000fe8000800040f */
[----:B------:R-:W-:Y:S04]  /*2920*/  STS.U16 [R136+UR15+0x1c00], R25 ;  /* 0x001c001988007988 */ /* 0x000fe8000800040f */
[----:B------:R-:W-:Y:S01]  /*2930*/  STS.U16 [R136+UR15], R17 ;  /* 0x0000001188007988 */ /* 0x000fe2000800040f */
[----:B------:R-:W-:-:S03]  /*2940*/  LOP3.LUT R69, R136, 0x20, RZ, 0x3c, !PT ;  /* 0x0000002088457812 */ /* 0x000fc600078e3cff */
[----:B------:R-:W-:Y:S04]  /*2950*/  STS.U16 [R67+UR15+0x80], R16 ;  /* 0x0000801043007988 */ /* 0x000fe8000800040f */
[----:B------:R-:W-:Y:S04]  /*2960*/  STS.U16 [R67+UR15+0x480], R24 ;  /* 0x0004801843007988 */ /* 0x000fe8000800040f */
[----:B------:R-:W-:Y:S04]  /*2970*/  STS.U16 [R67+UR15+0x880], R26 ;  /* 0x0008801a43007988 */ /* 0x000fe8000800040f */
[----:B------:R-:W-:Y:S04]  /*2980*/  STS.U16 [R67+UR15+0xc80], R32 ;  /* 0x000c802043007988 */ /* 0x000fe8000800040f */
[----:B------:R-:W-:Y:S04]  /*2990*/  STS.U16 [R67+UR15+0x1080], R46 ;  /* 0x0010802e43007988 */ /* 0x000fe8000800040f */
[----:B------:R-:W-:Y:S04]  /*29a0*/  STS.U16 [R67+UR15+0x1480], R64 ;  /* 0x0014804043007988 */ /* 0x000fe8000800040f */
[----:B------:R-:W-:Y:S04]  /*29b0*/  STS.U16 [R67+UR15+0x1880], R78 ;  /* 0x0018804e43007988 */ /* 0x000fe8000800040f */
[----:B------:R1:W-:Y:S04]  /*29c0*/  STS.U16 [R67+UR15+0x1c80], R92 ;  /* 0x001c805c43007988 */ /* 0x0003e8000800040f */
[----:B------:R-:W-:Y:S04]  /*29d0*/  STS.U16 [R69+UR15+0x100], R14 ;  /* 0x0001000e45007988 */ /* 0x000fe8000800040f */
[----:B------:R-:W-:Y:S01]  /*29e0*/  STS.U16 [R69+UR15+0x500], R7 ;  /* 0x0005000745007988 */ /* 0x000fe2000800040f */
[----:B-1----:R-:W-:-:S03]  /*29f0*/  LOP3.LUT R67, R136, 0x30, RZ, 0x3c, !PT ;  /* 0x0000003088437812 */ /* 0x002fc600078e3cff */
        /* <DEDUP_REMOVED lines=23> */
[----:B------:R-:W-:Y:S01]  /*2b70*/  STS.U16 [R69+UR15+0x1e00], R40 ;  /* 0x001e002845007988 */ /* 0x000fe2000800040f */
[----:B------:R-:W-:-:S03]  /*2b80*/  LOP3.LUT R68, R136, 0x60, RZ, 0x3c, !PT ;  /* 0x0000006088447812 */ /* 0x000fc600078e3cff */
[----:B------:R-:W-:Y:S04]  /*2b90*/  STS.U16 [R67+UR15+0x280], R3 ;  /* 0x0002800343007988 */ /* 0x000fe8000800040f */
[----:B------:R-:W-:Y:S04]  /*2ba0*/  STS.U16 [R67+UR15+0x680], R20 ;  /* 0x0006801443007988 */ /* 0x000fe8000800040f */
[----:B------:R-:W-:Y:S01]  /*2bb0*/  STS.U16 [R67+UR15+0xa80], R28 ;  /* 0x000a801c43007988 */ /* 0x000fe2000800040f */
[----:B------:R-:W-:-:S03]  /*2bc0*/  USHF.L.U32 UR4, UR23, 0x15, URZ ;  /* 0x0000001517047899 */ /* 0x000fc600080006ff */
[----:B------:R-:W-:Y:S04]  /*2bd0*/  STS.U16 [R67+UR15+0xe80], R34 ;  /* 0x000e802243007988 */ /* 0x000fe8000800040f */
[----:B------:R-:W-:Y:S04]  /*2be0*/  STS.U16 [R67+UR15+0x1280], R58 ;  /* 0x0012803a43007988 */ /* 0x000fe8000800040f */
[----:B------:R-:W-:Y:S04]  /*2bf0*/  STS.U16 [R67+UR15+0x1680], R72 ;  /* 0x0016804843007988 */ /* 0x000fe8000800040f */
[----:B------:R-:W-:Y:S01]  /*2c00*/  STS.U16 [R67+UR15+0x1a80], R86 ;  /* 0x001a805643007988 */ /* 0x000fe2000800040f */
[----:B------:R-:W-:-:S03]  /*2c10*/  ULOP3.LUT UR4, UR4, 0x600000, URZ, 0xc0, !UPT ;  /* 0x0060000004047892 */ /* 0x000fc6000f8ec0ff */
[----:B------:R1:W-:Y:S04]  /*2c20*/  STS.U16 [R67+UR15+0x1e80], R42 ;  /* 0x001e802a43007988 */ /* 0x0003e8000800040f */
[----:B------:R-:W-:Y:S04]  /*2c30*/  STS.U16 [R68+UR15+0x300], R0 ;  /* 0x0003000044007988 */ /* 0x000fe8000800040f */
[----:B------:R-:W-:Y:S01]  /*2c40*/  STS.U16 [R68+UR15+0x700], R4 ;  /* 0x0007000444007988 */ /* 0x000fe2000800040f */
[----:B-1----:R-:W-:-:S03]  /*2c50*/  LOP3.LUT R67, R136, 0x70, RZ, 0x3c, !PT ;  /* 0x0000007088437812 */ /* 0x002fc600078e3cff */
[----:B------:R-:W-:Y:S01]  /*2c60*/  STS.U16 [R68+UR15+0xb00], R30 ;  /* 0x000b001e44007988 */ /* 0x000fe2000800040f */
[----:B------:R-:W-:-:S03]  /*2c70*/  UIADD3 UR17, UPT, UPT, UR16, UR4, URZ ;  /* 0x0000000410117290 */ /* 0x000fc6000fffe0ff */
[----:B------:R-:W-:Y:S04]  /*2c80*/  STS.U16 [R68+UR15+0xf00], R36 ;  /* 0x000f002444007988 */ /* 0x000fe8000800040f */
[----:B------:R-:W-:Y:S04]  /*2c90*/  STS.U16 [R68+UR15+0x1300], R60 ;  /* 0x0013003c44007988 */ /* 0x000fe8000800040f */
[----:B------:R-:W-:Y:S04]  /*2ca0*/  STS.U16 [R68+UR15+0x1700], R74 ;  /* 0x0017004a44007988 */ /* 0x000fe8000800040f */
[----:B------:R-:W-:Y:S04]  /*2cb0*/  STS.U16 [R68+UR15+0x1b00], R88 ;  /* 0x001b005844007988 */ /* 0x000fe8000800040f */
[----:B------:R-:W-:Y:S01]  /*2cc0*/  STS.U16 [R68+UR15+0x1f00], R44 ;  /* 0x001f002c44007988 */ /* 0x000fe2000800040f */
[----:B------:R-:W-:-:S03]  /*2cd0*/  LOP3.LUT P2, RZ, R142, 0x7f, RZ, 0xc0, !PT ;  /* 0x0000007f8eff7812 */ /* 0x000fc6000784c0ff */
[----:B------:R-:W-:Y:S04]  /*2ce0*/  STS.U16 [R67+UR15+0x380], R5 ;  /* 0x0003800543007988 */ /* 0x000fe8000800040f */
[----:B------:R1:W-:Y:S04]  /*2cf0*/  STS.U16 [R67+UR15+0x780], R18 ;  /* 0x0007801243007988 */ /* 0x0003e8000800040f */
[----:B------:R-:W-:Y:S04]  /*2d00*/  STS.U16 [R67+UR15+0xb80], R31 ;  /* 0x000b801f43007988 */ /* 0x000fe8000800040f */
[----:B------:R-:W-:Y:S04]  /*2d10*/  STS.U16 [R67+UR15+0xf80], R37 ;  /* 0x000f802543007988 */ /* 0x000fe8000800040f */
[----:B------:R-:W-:Y:S04]  /*2d20*/  STS.U16 [R67+UR15+0x1380], R62 ;  /* 0x0013803e43007988 */ /* 0x000fe8000800040f */
[----:B------:R-:W-:Y:S04]  /*2d30*/  STS.U16 [R67+UR15+0x1780], R76 ;  /* 0x0017804c43007988 */ /* 0x000fe8000800040f */
[----:B------:R-:W-:Y:S04]  /*2d40*/  STS.U16 [R67+UR15+0x1b80], R90 ;  /* 0x001b805a43007988 */ /* 0x000fe8000800040f */
[----:B------:R0:W-:Y:S01]  /*2d50*/  STS.U16 [R67+UR15+0x1f80], R10 ;  /* 0x001f800a43007988 */ /* 0x0001e2000800040f */
[----:B------:R-:W-:Y:S01]  /*2d60*/  STTM.x64 tmem[UR17], RZ ;  /* 0x000000ff000079ed */ /* 0x000fe20008340011 */
[----:B------:R-:W0:Y:S02]  /*2d70*/  FENCE.VIEW.ASYNC.T ;  /* 0x00000000000073c6 */ /* 0x000e240000000200 */
[----:B0-----:R-:W-:Y:S01]  /*2d80*/  VOTEU.ALL UP1, P2 ;  /* 0x0000000000ff7886 */ /* 0x001fe20001020000 */
[----:B------:R-:W-:Y:S01]  /*2d90*/  UMOV UR5, 0x1 ;  /* 0x0000000100057882 */ /* 0x000fe20000000000 */
[----:B------:R-:W-:-:S03]  /*2da0*/  UIADD3 UR18, UPT, UPT, UR15, 0x10000, URZ ;  /* 0x000100000f127890 */ /* 0x000fc6000fffe0ff */
[----:B------:R-:W-:-:S04]  /*2db0*/  @!UP1 UIADD3 UR8, UPT, UPT, -UR5, 0x100000, URZ ;  /* 0x0010000005089890 */ /* 0x000fc8000fffe1ff */
[----:B------:R-:W-:Y:S02]  /*2dc0*/  @!UP1 USHF.L.U32 UR9, UR8, 0xb, URZ ;  /* 0x0000000b08099899 */ /* 0x000fe400080006ff */
[----:B------:R-:W-:Y:S01]  /*2dd0*/  @!UP1 USHF.L.U32 UR8, UR8, 0x1, URZ ;  /* 0x0000000108089899 */ /* 0x000fe200080006ff */
[----:B------:R-:W-:Y:S01]  /*2de0*/  VOTEU.ALL UP2, P2 ;  /* 0x0000000000ff7886 */ /* 0x000fe20001040000 */
[----:B------:R-:W-:Y:S01]  /*2df0*/  BAR.SYNC.DEFER_BLOCKING 0x0 ;  /* 0x0000000000007b1d */ /* 0x000fe20000010000 */
[----:B------:R-:W-:-:S06]  /*2e00*/  UIADD3 UR25, UPT, UPT, UR14, 0x80, URZ ;  /* 0x000000800e197890 */ /* 0x000fcc000fffe0ff */
[----:B------:R-:W-:Y:S01]  /*2e10*/  ISETP.LT.AND P0, PT, RZ, UR25, PT ;  /* 0x00000019ff007c0c */ /* 0x000fe2000bf01270 */
[----:B------:R-:W0:Y:S02]  /*2e20*/  FENCE.VIEW.ASYNC.S ;  /* 0x00000000000073c6 */ /* 0x000e240000000000 */
[----:B0-----:R0:W0:Y:S01]  /*2e30*/  @!UP2 SYNCS.EXCH.64 URZ, [UR18], UR8 ;  /* 0x0000000812ffa5b2 */ /* 0x0010220008000100 */
[----:B------:R-:W-:Y:S01]  /*2e40*/  PRMT R2, RZ, 0x7610, R2 ;  /* 0x00007610ff027816 */ /* 0x000fe20000000002 */
[----:B0-----:R-:W-:Y:S01]  /*2e50*/  BAR.SYNC.DEFER_BLOCKING 0x0 ;  /* 0x0000000000007b1d */ /* 0x001fe20000010000 */
[----:B------:R-:W-:Y:S02]  /*2e60*/  PRMT R6, RZ, 0x7610, R6 ;  /* 0x00007610ff067816 */ /* 0x000fe40000000006 */
[----:B------:R-:W-:Y:S02]  /*2e70*/  PRMT R11, RZ, 0x7610, R11 ;  /* 0x00007610ff0b7816 */ /* 0x000fe4000000000b */
[----:B------:R-:W-:-:S02]  /*2e80*/  PRMT R14, RZ, 0x7610, R14 ;  /* 0x00007610ff0e7816 */ /* 0x000fc4000000000e */
[----:B-1----:R-:W-:Y:S02]  /*2e90*/  PRMT R18, RZ, 0x7610, R18 ;  /* 0x00007610ff127816 */ /* 0x002fe40000000012 */
[----:B------:R-:W-:Y:S02]  /*2ea0*/  PRMT R22, RZ, 0x7610, R22 ;  /* 0x00007610ff167816 */ /* 0x000fe40000000016 */
[----:B------:R-:W-:Y:S02]  /*2eb0*/  PRMT R26, RZ, 0x7610, R26 ;  /* 0x00007610ff1a7816 */ /* 0x000fe4000000001a */
[----:B------:R-:W-:Y:S02]  /*2ec0*/  PRMT R30, RZ, 0x7610, R30 ;  /* 0x00007610ff1e7816 */ /* 0x000fe4000000001e */
[----:B------:R-:W-:Y:S02]  /*2ed0*/  PRMT R34, RZ, 0x7610, R34 ;  /* 0x00007610ff227816 */ /* 0x000fe40000000022 */
[----:B------:R-:W-:-:S02]  /*2ee0*/  PRMT R38, RZ, 0x7610, R38 ;  /* 0x00007610ff267816 */ /* 0x000fc40000000026 */
[----:B------:R-:W-:Y:S02]  /*2ef0*/  PRMT R43, RZ, 0x7610, R43 ;  /* 0x00007610ff2b7816 */ /* 0x000fe4000000002b */
[----:B------:R-:W-:Y:S02]  /*2f00*/  PRMT R47, RZ, 0x7610, R47 ;  /* 0x00007610ff2f7816 */ /* 0x000fe4000000002f */
[----:B------:R-:W-:Y:S01]  /*2f10*/  PRMT R51, RZ, 0x7610, R51 ;  /* 0x00007610ff337816 */ /* 0x000fe20000000033 */
[----:B----4-:R-:W4:Y:S01]  /*2f20*/  @P0 LDG.E.U16 R2, desc[UR28][R112.64] ;  /* 0x0000001c70020981 */ /* 0x010f22000c1e1500 */
[----:B------:R-:W-:Y:S02]  /*2f30*/  PRMT R55, RZ, 0x7610, R55 ;  /* 0x00007610ff377816 */ /* 0x000fe40000000037 */
[----:B------:R-:W-:Y:S01]  /*2f40*/  PRMT R59, RZ, 0x7610, R59 ;  /* 0x00007610ff3b7816 */ /* 0x000fe2000000003b */
[----:B--2---:R-:W2:Y:S01]  /*2f50*/  @P0 LDG.E.U16 R6, desc[UR28][R110.64] ;  /* 0x0000001c6e060981 */ /* 0x004ea2000c1e1500 */
[----:B------:R-:W-:-:S02]  /*2f60*/  PRMT R63, RZ, 0x7610, R63 ;  /* 0x00007610ff3f7816 */ /* 0x000fc4000000003f */
[----:B------:R-:W-:Y:S01]  /*2f70*/  PRMT R3, RZ, 0x7610, R3 ;  /* 0x00007610ff037816 */ /* 0x000fe20000000003 */
[----:B------:R-:W2:Y:S01]  /*2f80*/  @P0 LDG.E.U16 R11, desc[UR28][R108.64] ;  /* 0x0000001c6c0b0981 */ /* 0x000ea2000c1e1500 */
[----:B------:R-:W-:Y:S02]  /*2f90*/  PRMT R7, RZ, 0x7610, R7 ;  /* 0x00007610ff077816 */ /* 0x000fe40000000007 */
[----:B------:R-:W-:Y:S01]  /*2fa0*/  PRMT R10, RZ, 0x7610, R10 ;  /* 0x00007610ff0a7816 */ /* 0x000fe2000000000a */
[----:B---3--:R-:W3:Y:S01]  /*2fb0*/  @P0 LDG.E.U16 R14, desc[UR28][R106.64] ;  /* 0x0000001c6a0e0981 */ /* 0x008ee2000c1e1500 */
[----:B------:R-:W-:Y:S02]  /*2fc0*/  PRMT R15, RZ, 0x7610, R15 ;  /* 0x00007610ff0f7816 */ /* 0x000fe4000000000f */
[----:B------:R-:W-:Y:S01]  /*2fd0*/  PRMT R19, RZ, 0x7610, R19 ;  /* 0x00007610ff137816 */ /* 0x000fe20000000013 */
[----:B------:R-:W3:Y:S01]  /*2fe0*/  @P0 LDG.E.U16 R18, desc[UR28][R104.64] ;  /* 0x0000001c68120981 */ /* 0x000ee2000c1e1500 */
[----:B------:R-:W-:-:S02]  /*2ff0*/  PRMT R23, RZ, 0x7610, R23 ;  /* 0x00007610ff177816 */ /* 0x000fc40000000017 */
[----:B------:R-:W-:Y:S01]  /*3000*/  PRMT R27, RZ, 0x7610, R27 ;  /* 0x00007610ff1b7816 */ /* 0x000fe2000000001b */
[----:B------:R-:W3:Y:S01]  /*3010*/  @P0 LDG.E.U16 R22, desc[UR28][R206.64] ;  /* 0x0000001cce160981 */ /* 0x000ee2000c1e1500 */
[----:B------:R-:W-:Y:S02]  /*3020*/  PRMT R31, RZ, 0x7610, R31 ;  /* 0x00007610ff1f7816 */ /* 0x000fe4000000001f */
[----:B------:R-:W-:Y:S01]  /*3030*/  PRMT R35, RZ, 0x7610, R35 ;  /* 0x00007610ff237816 */ /* 0x000fe20000000023 */
[----:B------:R-:W3:Y:S01]  /*3040*/  @P0 LDG.E.U16 R26, desc[UR28][R202.64] ;  /* 0x0000001cca1a0981 */ /* 0x000ee2000c1e1500 */
        /* <DEDUP_REMOVED lines=57> */
[----:B------:R-:W-:-:S03]  /*33e0*/  PRMT R66, RZ, 0x7610, R66 ;  /* 0x00007610ff427816 */ /* 0x000fc60000000042 */
[----:B------:R-:W3:Y:S04]  /*33f0*/  @P0 LDG.E.U16 R44, desc[UR28][R178.64] ;  /* 0x0000001cb22c0981 */ /* 0x000ee8000c1e1500 */
        /* <DEDUP_REMOVED lines=36> */
[----:B------:R-:W3:Y:S01]  /*3640*/  @P0 LDG.E.U16 R66, desc[UR28][R212.64] ;  /* 0x0000001cd4420981 */ /* 0x000ee2000c1e1500 */
[----:B------:R-:W-:Y:S01]  /*3650*/  SHF.R.S32.HI R0, RZ, 0x6, R142 ;  /* 0x00000006ff007819 */ /* 0x000fe2000001148e */
[----:B------:R-:W-:-:S04]  /*3660*/  @!UP1 UIADD3 UR8, UPT, UPT, -UR5, 0x100000, URZ ;  /* 0x0010000005089890 */ /* 0x000fc8000fffe1ff */
[----:B------:R-:W-:Y:S02]  /*3670*/  @!UP1 USHF.L.U32 UR9, UR8, 0xb, URZ ;  /* 0x0000000b08099899 */ /* 0x000fe400080006ff */
[----:B------:R-:W-:Y:S01]  /*3680*/  @!UP1 USHF.L.U32 UR8, UR8, 0x1, URZ ;  /* 0x0000000108089899 */ /* 0x000fe200080006ff */
[----:B------:R-:W-:Y:S01]  /*3690*/  SGXT R0, R0, 0x1 ;  /* 0x000000010000781a */ /* 0x000fe20000000200 */
[----:B------:R-:W-:-:S03]  /*36a0*/  VOTEU.ALL UP2, P2 ;  /* 0x0000000000ff7886 */ /* 0x000fc60001040000 */
[----:B------:R-:W-:Y:S01]  /*36b0*/  LOP3.LUT R39, R39, 0x90, R0, 0x78, !PT ;  /* 0x0000009027277812 */ /* 0x000fe200078e7800 */
[----:B------:R-:W-:-:S04]  /*36c0*/  @!UP1 UIADD3 UR4, UPT, UPT, -UR5, 0x100000, URZ ;  /* 0x0010000005049890 */ /* 0x000fc8000fffe1ff */
[----:B------:R-:W-:Y:S02]  /*36d0*/  @!UP1 USHF.L.U32 UR5, UR4, 0xb, URZ ;  /* 0x0000000b04059899 */ /* 0x000fe400080006ff */
[----:B------:R-:W-:Y:S01]  /*36e0*/  @!UP1 USHF.L.U32 UR4, UR4, 0x1, URZ ;  /* 0x0000000104049899 */ /* 0x000fe200080006ff */
[C---:B------:R-:W-:Y:S01]  /*36f0*/  LOP3.LUT R0, R39.reuse, 0x20, RZ, 0x3c, !PT ;  /* 0x0000002027007812 */ /* 0x040fe200078e3cff */
[----:B------:R0:W1:Y:S01]  /*3700*/  @!UP2 SYNCS.EXCH.64 URZ, [UR15+0x10008], UR8 ;  /* 0x010008080fffa5b2 */ /* 0x0000620008000100 */
[----:B------:R-:W-:Y:S01]  /*3710*/  ISETP.EQ.U32.AND P1, PT, RZ, UR23, P0 ;  /* 0x00000017ff007c0c */ /* 0x000fe20008722070 */
[----:B------:R-:W-:Y:S01]  /*3720*/  VOTEU.ALL UP2, P2 ;  /* 0x0000000000ff7886 */ /* 0x000fe20001040000 */
[----:B------:R-:W-:Y:S01]  /*3730*/  LOP3.LUT R132, R132, 0xf7ffffff, RZ, 0xc0, !PT ;  /* 0xf7ffffff84847812 */ /* 0x000fe200078ec0ff */
[----:B------:R-:W-:Y:S02]  /*3740*/  UIADD3 UR10, UPT, UPT, UR15, 0x8000, URZ ;  /* 0x000080000f0a7890 */ /* 0x000fe4000fffe0ff */
[----:B------:R-:W-:Y:S01]  /*3750*/  UIADD3 UR19, UPT, UPT, UR16, 0x40, URZ ;  /* 0x0000004010137890 */ /* 0x000fe2000fffe0ff */
[----:B------:R-:W-:Y:S01]  /*3760*/  @P2 LOP3.LUT R132, R132, 0x8000000, RZ, 0xfc, !PT ;  /* 0x0800000084842812 */ /* 0x000fe200078efcff */
[----:B----4-:R-:W-:Y:S04]  /*3770*/  STS.U16 [R39+UR15+0x4000], R2 ;  /* 0x0040000227007988 */ /* 0x010fe8000800040f */
[----:B--2---:R-:W-:Y:S04]  /*3780*/  STS.U16 [R39+UR15+0x4400], R6 ;  /* 0x0044000627007988 */ /* 0x004fe8000800040f */
[----:B------:R-:W-:Y:S04]  /*3790*/  STS.U16 [R39+UR15+0x4800], R11 ;  /* 0x0048000b27007988 */ /* 0x000fe8000800040f */
[----:B---3--:R-:W-:Y:S04]  /*37a0*/  STS.U16 [R39+UR15+0x4c00], R14 ;  /* 0x004c000e27007988 */ /* 0x008fe8000800040f */
[----:B------:R-:W-:Y:S04]  /*37b0*/  STS.U16 [R39+UR15+0x5000], R18 ;  /* 0x0050001227007988 */ /* 0x000fe8000800040f */
        /* <DEDUP_REMOVED lines=14> */
[----:B--2---:R-:W-:-:S03]  /*38a0*/  LOP3.LUT R3, R39, 0x40, RZ, 0x3c, !PT ;  /* 0x0000004027037812 */ /* 0x004fc600078e3cff */
        /* <DEDUP_REMOVED lines=13> */
[----:B------:R0:W-:Y:S01]  /*3980*/  STS.U16 [R3+UR15+0x4200], R4 ;  /* 0x0042000403007988 */ /* 0x0001e2000800040f */
[----:B--2---:R-:W-:-:S03]  /*3990*/  LOP3.LUT R0, R39, 0x60, RZ, 0x3c, !PT ;  /* 0x0000006027007812 */ /* 0x004fc600078e3cff */
[----:B------:R0:W-:Y:S04]  /*39a0*/  STS.U16 [R3+UR15+0x4600], R8 ;  /* 0x0046000803007988 */ /* 0x0001e8000800040f */
        /* <DEDUP_REMOVED lines=29> */
[----:B------:R0:W-:Y:S01]  /*3b80*/  STS.U16 [R0+UR15+0x7f00], R66 ;  /* 0x007f004200007988 */ /* 0x0001e2000800040f */
[----:B-1----:R1:W-:Y:S06]  /*3b90*/  MEMBAR.ALL.CTA ;  /* 0x0000000000007992 */ /* 0x0023ec0000008000 */
[----:B-1----:R-:W-:Y:S04]  /*3ba0*/  FENCE.VIEW.ASYNC.S ;  /* 0x00000000000073c6 */ /* 0x002fe80000000000 */
[----:B------:R-:W1:Y:S02]  /*3bb0*/  FENCE.VIEW.ASYNC.S ;  /* 0x00000000000073c6 */ /* 0x000e640000000000 */
[----:B-1----:R0:W1:Y:S02]  /*3bc0*/  @!UP2 SYNCS.EXCH.64 URZ, [UR15+0x8000], UR4 ;  /* 0x008000040fffa5b2 */ /* 0x0020640008000100 */
[----:B-1----:R-:W-:Y:S06]  /*3bd0*/  BAR.SYNC.DEFER_BLOCKING 0x0 ;  /* 0x0000000000007b1d */ /* 0x002fec0000010000 */
[----:B0-----:R-:W-:Y:S05]  /*3be0*/  @!P1 BRA `(.L_x_6) ;  /* 0x0000000000889947 */ /* 0x001fea0003800000 */
[----:B------:R-:W-:Y:S02]  /*3bf0*/  UIADD3 UR4, UPT, UPT, UR15, 0x4000, URZ ;  /* 0x000040000f047890 */ /* 0x000fe4000fffe0ff */
[----:B------:R-:W-:Y:S02]  /*3c00*/  USHF.R.U32.HI UR8, URZ, 0x4, UR15 ;  /* 0x00000004ff087899 */ /* 0x000fe4000801160f */
[----:B------:R-:W-:Y:S02]  /*3c10*/  USHF.R.U32.HI UR4, URZ, 0x4, UR4 ;  /* 0x00000004ff047899 */ /* 0x000fe40008011604 */
[----:B------:R-:W-:Y:S02]  /*3c20*/  USGXT.U32 UR8, UR8, 0xe ;  /* 0x0000000e0808789a */ /* 0x000fe40008000000 */
[----:B------:R-:W-:Y:S02]  /*3c30*/  USGXT.U32 UR12, UR4, 0xe ;  /* 0x0000000e040c789a */ /* 0x000fe40008000000 */
[----:B------:R-:W-:-:S02]  /*3c40*/  UIADD3 UR36, UP2, UPT, UR8, 0x2000080, URZ ;  /* 0x0200008008247890 */ /* 0x000fc4000ff5e0ff */
[----:B------:R-:W-:Y:S01]  /*3c50*/  UIADD3 UR34, UP3, UPT, UR12, 0x2, URZ ;  /* 0x000000020c227890 */ /* 0x000fe2000ff7e0ff */
[----:B------:R-:W-:Y:S01]  /*3c60*/  UMOV UR4, URZ ;  /* 0x000000ff00047c82 */ /* 0x000fe20008000000 */
[----:B------:R-:W-:Y:S01]  /*3c70*/  UMOV UR5, URZ ;  /* 0x000000ff00057c82 */ /* 0x000fe20008000000 */
[----:B------:R-:W-:Y:S02]  /*3c80*/  UIADD3.X UR37, UPT, UPT, UR4, 0x40004040, URZ, UP2, !UPT ;  /* 0x4000404004257890 */ /* 0x000fe400097fe4ff */
[----:B------:R-:W-:Y:S02]  /*3c90*/  UIADD3.X UR35, UPT, UPT, UR5, 0x40004040, URZ, UP3, !UPT ;  /* 0x4000404005237890 */ /* 0x000fe40009ffe4ff */
[----:B------:R-:W-:Y:S02]  /*3ca0*/  ULOP3.LUT UR8, UR8, 0x2000000, URZ, 0xfc, !UPT ;  /* 0x0200000008087892 */ /* 0x000fe4000f8efcff */
[----:B------:R-:W-:Y:S02]  /*3cb0*/  UIADD3.64 UR20, UPT, UPT, UR36, 0x80, URZ ;  /* 0x0000008024147897 */ /* 0x000fe4000fffe0ff */
[----:B------:R-:W-:-:S02]  /*3cc0*/  UIADD3.64 UR26, UPT, UPT, UR34, 0x2, URZ ;  /* 0x00000002221a7897 */ /* 0x000fc4000fffe0ff */
[----:B------:R-:W-:Y:S02]  /*3cd0*/  UIADD3.64 UR30, UPT, UPT, UR36, 0x100, URZ ;  /* 0x00000100241e7897 */ /* 0x000fe4000fffe0ff */
[----:B------:R-:W-:Y:S01]  /*3ce0*/  UIADD3.64 UR32, UPT, UPT, UR34, 0x4, URZ ;  /* 0x0000000422207897 */ /* 0x000fe2000fffe0ff */
[----:B------:R-:W-:Y:S01]  /*3cf0*/  UMOV UR38, 0x0 ;  /* 0x0000000000267882 */ /* 0x000fe20000000000 */
[----:B------:R-:W-:Y:S01]  /*3d00*/  UMOV UR39, 0x8208010 ;  /* 0x0820801000277882 */ /* 0x000fe20000000000 */
[----:B------:R-:W-:Y:S01]  /*3d10*/  UMOV UR9, 0x40004040 ;  /* 0x4000404000097882 */ /* 0x000fe20000000000 */
[----:B------:R-:W-:Y:S01]  /*3d20*/  UMOV UR13, 0x40004040 ;  /* 0x40004040000d7882 */ /* 0x000fe20000000000 */
[----:B------:R-:W-:Y:S01]  /*3d30*/  UMOV UR40, 0x0 ;  /* 0x0000000000287882 */ /* 0x000fe20000000000 */
[----:B------:R-:W-:Y:S01]  /*3d40*/  UMOV UR41, 0x8208010 ;  /* 0x0820801000297882 */ /* 0x000fe20000000000 */
[----:B------:R-:W-:Y:S01]  /*3d50*/  UMOV UR42, 0x0 ;  /* 0x00000000002a7882 */ /* 0x000fe20000000000 */
[----:B------:R-:W-:Y:S01]  /*3d60*/  UMOV UR43, 0x8208010 ;  /* 0x08208010002b7882 */ /* 0x000fe20000000000 */
[----:B------:R-:W-:Y:S01]  /*3d70*/  UMOV UR4, UR10 ;  /* 0x0000000a00047c82 */ /* 0x000fe20008000000 */
[----:B------:R0:W-:Y:S01]  /*3d80*/  UTCHMMA gdesc[UR8], gdesc[UR12], tmem[UR19], tmem[UR38], idesc[UR39], !UPT ;  /* 0x00ff260c080075ea */ /* 0x0001e2000f800013 */
[----:B------:R-:W-:Y:S01]  /*3d90*/  UMOV UR44, 0x0 ;  /* 0x00000000002c7882 */ /* 0x000fe20000000000 */
[----:B------:R-:W-:Y:S01]  /*3da0*/  UMOV UR45, 0x8208010 ;  /* 0x08208010002d7882 */ /* 0x000fe20000000000 */
[----:B------:R0:W-:Y:S01]  /*3db0*/  UTCHMMA gdesc[UR36], gdesc[UR34], tmem[UR19], tmem[UR40], idesc[UR41], UPT ;  /* 0x00ff2822240075ea */ /* 0x0001e2000b800013 */
[----:B------:R-:W-:Y:S01]  /*3dc0*/  UMOV UR4, UR4 ;  /* 0x0000000400047c82 */ /* 0x000fe20008000000 */
[----:B------:R0:W-:Y:S01]  /*3dd0*/  UTCHMMA gdesc[UR20], gdesc[UR26], tmem[UR19], tmem[UR42], idesc[UR43], UPT ;  /* 0x00ff2a1a140075ea */ /* 0x0001e2000b800013 */
[----:B------:R0:W-:Y:S01]  /*3de0*/  UTCHMMA gdesc[UR30], gdesc[UR32], tmem[UR19], tmem[UR44], idesc[UR45], UPT ;  /* 0x00ff2c201e0075ea */ /* 0x0001e2000b800013 */
[----:B------:R0:W-:Y:S01]  /*3df0*/  UTCBAR [UR4], URZ ;  /* 0x000000ff040073e9 */ /* 0x0001e200080000ff */
[----:B------:R-:W-:Y:S01]  /*3e00*/  NOP ;  /* 0x0000000000007918 */ /* 0x000fe20000000000 */
.L_x_6:
[----:B------:R-:W-:Y:S05]  /*3e10*/  @!P0 BRA `(.L_x_7) ;  /* 0x0000000000088947 */ /* 0x000fea0003800000 */
[----:B------:R-:W1:Y:S02]  /*3e20*/  SYNCS.PHASECHK.TRANS64.TRYWAIT P2, [UR15+0x8000], RZ ;  /* 0x008000ffff0075a7 */ /* 0x000e64000804110f */
[----:B-1----:R-:W-:Y:S05]  /*3e30*/  @!P2 BRA `(.L_x_8) ;  /* 0x0000012c001ca947 */ /* 0x002fea0003800000 */
.L_x_7:
[----:B------:R-:W-:Y:S01]  /*3e40*/  BAR.SYNC.DEFER_BLOCKING 0x0 ;  /* 0x0000000000007b1d */ /* 0x000fe20000010000 */
[C---:B------:R-:W-:Y:S01]  /*3e50*/  ISETP.GT.AND P4, PT, R135.reuse, 0x1, PT ;  /* 0x000000018700780c */ /* 0x040fe20003f84270 */
[----:B------:R-:W-:Y:S01]  /*3e60*/  UISETP.GT.AND UP2, UPT, UR14, -0x1, UPT ;  /* 0xffffffff0e00788c */ /* 0x000fe2000bf44270 */
[C---:B------:R-:W-:Y:S02]  /*3e70*/  ISETP.GT.AND P5, PT, R135.reuse, RZ, PT ;  /* 0x000000ff8700720c */ /* 0x040fe40003fa4270 */
[----:B------:R-:W-:Y:S01]  /*3e80*/  ISETP.GT.AND P3, PT, R135, 0x2, PT ;  /* 0x000000028700780c */ /* 0x000fe20003f64270 */
[----:B0-----:R-:W0:Y:S01]  /*3e90*/  LDCU UR4, c[0x0][0x3a8] ;  /* 0x00007500ff0477ac */ /* 0x001e220008000800 */
[----:B------:R-:W0:Y:S01]  /*3ea0*/  LDTM.x128 R4, tmem[UR17+0x40] ;  /* 0x00004011000479ee */ /* 0x000e2200083c0000 */
[----:B------:R-:W-:Y:S01]  /*3eb0*/  PLOP3.LUT P2, PT, PT, PT, UP2, 0x80, 0x8 ;  /* 0x000000000008781c */ /* 0x000fe20003f4f028 */
[----:B------:R-:W1:Y:S01]  /*3ec0*/  S2R R184, SR_TID.X ;  /* 0x0000000000b87919 */ /* 0x000e620000002100 */
[----:B------:R-:W2:Y:S01]  /*3ed0*/  LDCU.64 UR8, c[0x0][0x3d0] ;  /* 0x00007a00ff0877ac */ /* 0x000ea20008000a00 */
[----:B------:R3:W-:Y:S01]  /*3ee0*/  STL.64 [R1+0x460], R132 ;  /* 0x0004608401007387 */ /* 0x0007e20000100a00 */
[----:B--2---:R-:W-:Y:S01]  /*3ef0*/  UIMAD UR8, UR7, UR8, URZ ;  /* 0x00000008070872a4 */ /* 0x004fe2000f8e02ff */
[----:B0-----:R-:W-:Y:S01]  /*3f00*/  FMUL R141, R6, UR4 ;  /* 0x00000004068d7c20 */ /* 0x001fe20008400000 */
[----:B------:R-:W-:Y:S01]  /*3f10*/  FMUL R157, R54, UR4 ;  /* 0x00000004369d7c20 */ /* 0x000fe20008400000 */
[----:B------:R-:W-:Y:S01]  /*3f20*/  FMUL R54, R100, UR4 ;  /* 0x0000000464367c20 */ /* 0x000fe20008400000 */
[----:B------:R-:W-:Y:S01]  /*3f30*/  FMUL R138, R9, UR4 ;  /* 0x00000004098a7c20 */ /* 0x000fe20008400000 */
[----:B------:R-:W-:Y:S01]  /*3f40*/  FMUL R152, R64, UR4 ;  /* 0x0000000440987c20 */ /* 0x000fe20008400000 */
[----:B------:R-:W-:Y:S01]  /*3f50*/  FSEL R100, R141, -INF , P4 ;  /* 0xff8000008d647808 */ /* 0x000fe20002000000 */
[----:B------:R-:W-:Y:S01]  /*3f60*/  FMUL R137, R12, UR4 ;  /* 0x000000040c897c20 */ /* 0x000fe20008400000 */
[----:B------:R-:W-:Y:S01]  /*3f70*/  ISETP.GT.AND P4, PT, R135, 0x4, PT ;  /* 0x000000048700780c */ /* 0x000fe20003f84270 */
        /* <DEDUP_REMOVED lines=17> */
[----:B------:R-:W-:Y:S01]  /*4090*/  FSEL R101, R171, -INF , P5 ;  /* 0xff800000ab657808 */ /* 0x000fe20002800000 */
[----:B------:R-:W-:Y:S01]  /*40a0*/  FMUL R15, R27, UR4 ;  /* 0x000000041b0f7c20 */ /* 0x000fe20008400000 */
[----:B------:R-:W-:Y:S01]  /*40b0*/  ISETP.GT.AND P4, PT, R135, 0xd, PT ;  /* 0x0000000d8700780c */ /* 0x000fe20003f84270 */
[----:B------:R-:W-:Y:S01]  /*40c0*/  FMUL R161, R49, UR4 ;  /* 0x0000000431a17c20 */ /* 0x000fe20008400000 */
[----:B------:R-:W-:Y:S01]  /*40d0*/  ISETP.GT.AND P5, PT, R135, 0x3, PT ;  /* 0x000000038700780c */ /* 0x000fe20003fa4270 */
[----:B------:R-:W-:Y:S01]  /*40e0*/  FMUL R27, R51, UR4 ;  /* 0x00000004331b7c20 */ /* 0x000fe20008400000 */
[----:B------:R-:W-:Y:S01]  /*40f0*/  FSEL R102, R173, -INF , P2 ;  /* 0xff800000ad667808 */ /* 0x000fe20001000000 */
[----:B------:R-:W-:Y:S01]  /*4100*/  FMUL R150, R66, UR4 ;  /* 0x0000000442967c20 */ /* 0x000fe20008400000 */
[----:B------:R-:W-:Y:S01]  /*4110*/  FMUL R49, R95, UR4 ;  /* 0x000000045f317c20 */ /* 0x000fe20008400000 */
        /* <DEDUP_REMOVED lines=9> */
[----:B------:R-:W-:Y:S01]  /*41b0*/  FSEL R98, R139, -INF , P5 ;  /* 0xff8000008b627808 */ /* 0x000fe20002800000 */
[----:B------:R-:W-:Y:S01]  /*41c0*/  FMUL R11, R19, UR4 ;  /* 0x00000004130b7c20 */ /* 0x000fe20008400000 */
[----:B------:R-:W-:Y:S01]  /*41d0*/  FMNMX3 R2, R102, R101, R100, !PT ;  /* 0x0000006566027276 */ /* 0x000fe20007800064 */
        /* <DEDUP_REMOVED lines=11> */
[----:B------:R-:W-:Y:S01]  /*4290*/  ISETP.GT.AND P5, PT, R135, 0x9, PT ;  /* 0x000000098700780c */ /* 0x000fe20003fa4270 */
[----:B------:R-:W-:Y:S01]  /*42a0*/  FMUL R31, R56, UR4 ;  /* 0x00000004381f7c20 */ /* 0x000fe20008400000 */
[----:B------:R-:W-:Y:S01]  /*42b0*/  FMNMX3 R2, R2, R64, R6, !PT ;  /* 0x0000004002027276 */ /* 0x000fe20007800006 */
[----:B------:R-:W-:Y:S01]  /*42c0*/  FMUL R20, R20, UR4 ;  /* 0x0000000414147c20 */ /* 0x000fe20008400000 */
[----:B------:R-:W-:Y:S01]  /*42d0*/  FSEL R8, R8, -INF , P3 ;  /* 0xff80000008087808 */ /* 0x000fe20001800000 */
[----:B------:R-:W-:Y:S01]  /*42e0*/  FMUL R12, R21, UR4 ;  /* 0x00000004150c7c20 */ /* 0x000fe20008400000 */
[C---:B------:R-:W-:Y:S01]  /*42f0*/  ISETP.GT.AND P3, PT, R135.reuse, 0xb, PT ;  /* 0x0000000b8700780c */ /* 0x040fe20003f64270 */
        /* <DEDUP_REMOVED lines=15> */
[C---:B------:R-:W-:Y:S01]  /*43f0*/  ISETP.GT.AND P5, PT, R135.reuse, 0xf, PT ;  /* 0x0000000f8700780c */ /* 0x040fe20003fa4270 */
        /* <DEDUP_REMOVED lines=53> */
[C---:B------:R-:W-:Y:S01]  /*4750*/  ISETP.GT.AND P3, PT, R135.reuse, 0x1a, PT ;  /* 0x0000001a8700780c */ /* 0x040fe20003f64270 */
        /* <DEDUP_REMOVED lines=51> */
[----:B------:R-:W-:Y:S01]  /*4a90*/  ISETP.GT.AND P5, PT, R135, 0x25, PT ;  /* 0x000000258700780c */ /* 0x000fe20003fa4270 */
[----:B------:R-:W-:Y:S01]  /*4aa0*/  FMUL R76, R78, UR4 ;  /* 0x000000044e4c7c20 */ /* 0x000fe20008400000 */
[----:B------:R-:W-:Y:S01]  /*4ab0*/  FSEL R21, R21, -INF , P4 ;  /* 0xff80000015157808 */ /* 0x000fe20002000000 */
        /* <DEDUP_REMOVED lines=15> */
[----:B------:R-:W-:Y:S01]  /*4bb0*/  ISETP.GT.AND P2, PT, R135, 0x28, PT ;  /* 0x000000288700780c */ /* 0x000fe20003f44270 */
        /* <DEDUP_REMOVED lines=38> */
[----:B------:R-:W0:Y:S01]  /*4e20*/  LDC.64 R138, c[0x0][0x390] ;  /* 0x0000e400ff8a7b82 */ /* 0x000e220000000a00 */
[C---:B------:R-:W-:Y:S01]  /*4e30*/  ISETP.GT.AND P2, PT, R135.reuse, 0x30, PT ;  /* 0x000000308700780c */ /* 0x040fe20003f44270 */
[----:B------:R-:W-:Y:S01]  /*4e40*/  USHF.L.U32 UR6, UR8, 0x1, URZ ;  /* 0x0000000108067899 */ /* 0x000fe200080006ff */
[----:B------:R-:W-:Y:S01]  /*4e50*/  ISETP.GT.AND P5, PT, R135, 0x31, PT ;  /* 0x000000318700780c */ /* 0x000fe20003fa4270 */
[----:B------:R-:W-:Y:S01]  /*4e60*/  UIMAD.WIDE UR4, UR8, 0x2, URZ ;  /* 0x00000002080478a5 */ /* 0x000fe2000f8e02ff */
[----:B------:R-:W-:-:S02]  /*4e70*/  FSEL R27, R27, -INF , P4 ;  /* 0xff8000001b1b7808 */ /* 0x000fc40002000000 */
[----:B------:R-:W-:Y:S02]  /*4e80*/  FSEL R59, R159, -INF , P3 ;  /* 0xff8000009f3b7808 */ /* 0x000fe40001800000 */
[----:B------:R-:W-:Y:S02]  /*4e90*/  FMNMX3 R77, R77, R26, R83, !PT ;  /* 0x0000001a4d4d7276 */ /* 0x000fe40007800053 */
[C---:B------:R-:W-:Y:S02]  /*4ea0*/  ISETP.GT.AND P4, PT, R135.reuse, 0x32, PT ;  /* 0x000000328700780c */ /* 0x040fe40003f84270 */
[----:B------:R-:W-:Y:S02]  /*4eb0*/  ISETP.GT.AND P3, PT, R135, 0x33, PT ;  /* 0x000000338700780c */ /* 0x000fe40003f64270 */
[----:B------:R-:W-:Y:S02]  /*4ec0*/  FSEL R28, R158, -INF , P2 ;  /* 0xff8000009e1c7808 */ /* 0x000fe40001000000 */
[----:B------:R-:W-:-:S02]  /*4ed0*/  FSEL R65, R157, -INF , P5 ;  /* 0xff8000009d417808 */ /* 0x000fc40002800000 */
[----:B------:R-:W-:Y:S02]  /*4ee0*/  FMNMX3 R77, R77, R27, R59, !PT ;  /* 0x0000001b4d4d7276 */ /* 0x000fe4000780003b */
[C---:B------:R-:W-:Y:S02]  /*4ef0*/  ISETP.GT.AND P2, PT, R135.reuse, 0x34, PT ;  /* 0x000000348700780c */ /* 0x040fe40003f44270 */
[----:B------:R-:W-:Y:S02]  /*4f00*/  ISETP.GT.AND P5, PT, R135, 0x35, PT ;  /* 0x000000358700780c */ /* 0x000fe40003fa4270 */
[----:B------:R-:W-:Y:S02]  /*4f10*/  FSEL R29, R29, -INF , P4 ;  /* 0xff8000001d1d7808 */ /* 0x000fe40002000000 */
[----:B------:R-:W-:Y:S02]  /*4f20*/  FSEL R31, R31, -INF , P3 ;  /* 0xff8000001f1f7808 */ /* 0x000fe40001800000 */
[----:B------:R-:W-:-:S02]  /*4f30*/  FMNMX3 R77, R77, R28, R65, !PT ;  /* 0x0000001c4d4d7276 */ /* 0x000fc40007800041 */
[C---:B------:R-:W-:Y:S02]  /*4f40*/  ISETP.GT.AND P4, PT, R135.reuse, 0x36, PT ;  /* 0x000000368700780c */ /* 0x040fe40003f84270 */
[----:B------:R-:W-:Y:S02]  /*4f50*/  ISETP.GT.AND P3, PT, R135, 0x37, PT ;  /* 0x000000378700780c */ /* 0x000fe40003f64270 */
[----:B------:R-:W-:Y:S02]  /*4f60*/  FSEL R30, R156, -INF , P2 ;  /* 0xff8000009c1e7808 */ /* 0x000fe40001000000 */
[----:B------:R-:W-:Y:S02]  /*4f70*/  FSEL R3, R155, -INF , P5 ;  /* 0xff8000009b037808 */ /* 0x000fe40002800000 */
[----:B------:R-:W-:Y:S02]  /*4f80*/  FMNMX3 R109, R77, R29, R31, !PT ;  /* 0x0000001d4d6d7276 */ /* 0x000fe4000780001f */
[----:B------:R-:W-:-:S02]  /*4f90*/  ISETP.GT.AND P2, PT, R135, 0x38, PT ;  /* 0x000000388700780c */ /* 0x000fc40003f44270 */
[----:B------:R-:W-:Y:S02]  /*4fa0*/  ISETP.GT.AND P5, PT, R135, 0x39, PT ;  /* 0x000000398700780c */ /* 0x000fe40003fa4270 */
[----:B------:R-:W-:Y:S02]  /*4fb0*/  FSEL R2, R154, -INF , P4 ;  /* 0xff8000009a027808 */ /* 0x000fe40002000000 */
[----:B------:R-:W-:Y:S02]  /*4fc0*/  FSEL R60, R60, -INF , P3 ;  /* 0xff8000003c3c7808 */ /* 0x000fe40001800000 */
[----:B------:R-:W-:Y:S02]  /*4fd0*/  FMNMX3 R109, R109, R30, R3, !PT ;  /* 0x0000001e6d6d7276 */ /* 0x000fe40007800003 */
[C---:B------:R-:W-:Y:S02]  /*4fe0*/  ISETP.GT.AND P4, PT, R135.reuse, 0x3a, PT ;  /* 0x0000003a8700780c */ /* 0x040fe40003f84270 */
[----:B------:R-:W-:-:S02]  /*4ff0*/  ISETP.GT.AND P3, PT, R135, 0x3b, PT ;  /* 0x0000003b8700780c */ /* 0x000fc40003f64270 */
[----:B------:R-:W-:Y:S02]  /*5000*/  FSEL R32, R153, -INF , P2 ;  /* 0xff80000099207808 */ /* 0x000fe40001000000 */
[----:B------:R-:W-:Y:S02]  /*5010*/  FSEL R55, R55, -INF , P5 ;  /* 0xff80000037377808 */ /* 0x000fe40002800000 */
[----:B------:R-:W-:Y:S02]  /*5020*/  FMNMX3 R109, R109, R2, R60, !PT ;  /* 0x000000026d6d7276 */ /* 0x000fe4000780003c */
[C---:B------:R-:W-:Y:S02]  /*5030*/  ISETP.GT.AND P2, PT, R135.reuse, 0x3c, PT ;  /* 0x0000003c8700780c */ /* 0x040fe40003f44270 */
[----:B------:R-:W-:Y:S02]  /*5040*/  ISETP.GT.AND P5, PT, R135, 0x3d, PT ;  /* 0x0000003d8700780c */ /* 0x000fe40003fa4270 */
        /* <DEDUP_REMOVED lines=53> */
[----:B------:R-:W-:Y:S02]  /*53a0*/  FSEL R44, R44, -INF , P2 ;  /* 0xff8000002c2c7808 */ /* 0x000fe40001000000 */
[----:B------:R-:W-:-:S02]  /*53b0*/  ISETP.GT.AND P2, PT, R135, 0x54, PT ;  /* 0x000000548700780c */ /* 0x000fc40003f44270 */
[C---:B------:R-:W-:Y:S02]  /*53c0*/  ISETP.GT.AND P4, PT, R135.reuse, 0x52, PT ;  /* 0x000000528700780c */ /* 0x040fe40003f84270 */
[----:B------:R-:W-:Y:S02]  /*53d0*/  ISETP.GT.AND P3, PT, R135, 0x53, PT ;  /* 0x000000538700780c */ /* 0x000fe40003f64270 */
[----:B------:R-:W-:Y:S02]  /*53e0*/  FSEL R72, R72, -INF , P5 ;  /* 0xff80000048487808 */ /* 0x000fe40002800000 */
[----:B------:R-:W-:Y:S02]  /*53f0*/  FMNMX3 R109, R109, R43, R73, !PT ;  /* 0x0000002b6d6d7276 */ /* 0x000fe40007800049 */
[----:B------:R-:W-:Y:S02]  /*5400*/  FSEL R46, R46, -INF , P2 ;  /* 0xff8000002e2e7808 */ /* 0x000fe40001000000 */
[----:B------:R-:W-:-:S02]  /*5410*/  ISETP.GT.AND P5, PT, R135, 0x55, PT ;  /* 0x000000558700780c */ /* 0x000fc40003fa4270 */
[----:B------:R-:W-:Y:S02]  /*5420*/  FSEL R45, R45, -INF , P4 ;  /* 0xff8000002d2d7808 */ /* 0x000fe40002000000 */
[----:B------:R-:W-:Y:S02]  /*5430*/  FSEL R71, R71, -INF , P3 ;  /* 0xff80000047477808 */ /* 0x000fe40001800000 */
[----:B------:R-:W-:Y:S02]  /*5440*/  ISETP.GT.AND P2, PT, R135, 0x58, PT ;  /* 0x000000588700780c */ /* 0x000fe40003f44270 */
        /* <DEDUP_REMOVED lines=11> */
[----:B------:R-:W-:Y:S02]  /*5500*/  FSEL R50, R50, -INF , P2 ;  /* 0xff80000032327808 */ /* 0x000fe40001000000 */
[C---:B------:R-:W-:Y:S02]  /*5510*/  ISETP.GT.AND P2, PT, R135.reuse, 0x60, PT ;  /* 0x000000608700780c */ /* 0x040fe40003f44270 */
[C---:B------:R-:W-:Y:S02]  /*5520*/  ISETP.GT.AND P4, PT, R135.reuse, 0x5a, PT ;  /* 0x0000005a8700780c */ /* 0x040fe40003f84270 */
[----:B------:R-:W-:-:S02]  /*5530*/  ISETP.GT.AND P3, PT, R135, 0x5b, PT ;  /* 0x0000005b8700780c */ /* 0x000fc40003f64270 */
[----:B------:R-:W-:Y:S02]  /*5540*/  FSEL R68, R68, -INF , P5 ;  /* 0xff80000044447808 */ /* 0x000fe40002800000 */
[----:B------:R-:W-:Y:S02]  /*5550*/  FMNMX3 R114, R109, R47, R69, !PT ;  /* 0x0000002f6d727276 */ /* 0x000fe40007800045 */
[----:B------:R-:W-:Y:S02]  /*5560*/  FSEL R52, R52, -INF , P2 ;  /* 0xff80000034347808 */ /* 0x000fe40001000000 */
[C---:B------:R-:W-:Y:S02]  /*5570*/  ISETP.GT.AND P2, PT, R135.reuse, 0x64, PT ;  /* 0x000000648700780c */ /* 0x040fe40003f44270 */
[----:B------:R-:W-:Y:S02]  /*5580*/  ISETP.GT.AND P5, PT, R135, 0x5d, PT ;  /* 0x0000005d8700780c */ /* 0x000fe40003fa4270 */
[----:B------:R-:W-:-:S02]  /*5590*/  FSEL R49, R49, -INF , P4 ;  /* 0xff80000031317808 */ /* 0x000fc40002000000 */
[----:B------:R-:W-:Y:S02]  /*55a0*/  FSEL R67, R67, -INF , P3 ;  /* 0xff80000043437808 */ /* 0x000fe40001800000 */
[----:B------:R-:W-:Y:S02]  /*55b0*/  FMNMX3 R114, R114, R48, R68, !PT ;  /* 0x0000003072727276 */ /* 0x000fe40007800044 */
[----:B------:R-:W-:Y:S02]  /*55c0*/  FSEL R113, R105, -INF , P2 ;  /* 0xff80000069717808 */ /* 0x000fe40001000000 */
[C---:B------:R-:W-:Y:S02]  /*55d0*/  ISETP.GT.AND P4, PT, R135.reuse, 0x5e, PT ;  /* 0x0000005e8700780c */ /* 0x040fe40003f84270 */
[----:B------:R-:W-:Y:S02]  /*55e0*/  ISETP.GT.AND P3, PT, R135, 0x5f, PT ;  /* 0x0000005f8700780c */ /* 0x000fe40003f64270 */
[----:B------:R-:W-:-:S02]  /*55f0*/  FSEL R66, R66, -INF , P5 ;  /* 0xff80000042427808 */ /* 0x000fc40002800000 */
[----:B------:R-:W-:Y:S02]  /*5600*/  FMNMX3 R105, R114, R49, R67, !PT ;  /* 0x0000003172697276 */ /* 0x000fe40007800043 */
[----:B------:R-:W-:Y:S02]  /*5610*/  ISETP.GT.AND P5, PT, R135, 0x61, PT ;  /* 0x000000618700780c */ /* 0x000fe40003fa4270 */
[----:B------:R-:W-:Y:S02]  /*5620*/  FSEL R51, R51, -INF , P4 ;  /* 0xff80000033337808 */ /* 0x000fe40002000000 */
[----:B------:R-:W-:Y:S02]  /*5630*/  FSEL R54, R54, -INF , P3 ;  /* 0xff80000036367808 */ /* 0x000fe40001800000 */
[----:B------:R-:W-:Y:S02]  /*5640*/  FMNMX3 R105, R105, R50, R66, !PT ;  /* 0x0000003269697276 */ /* 0x000fe40007800042 */
[----:B------:R-:W-:-:S02]  /*5650*/  FSEL R53, R53, -INF , P5 ;  /* 0xff80000035357808 */ /* 0x000fc40002800000 */
[C---:B------:R-:W-:Y:S02]  /*5660*/  ISETP.GT.AND P5, PT, R135.reuse, 0x65, PT ;  /* 0x000000658700780c */ /* 0x040fe40003fa4270 */
[C---:B------:R-:W-:Y:S02]  /*5670*/  ISETP.GT.AND P2, PT, R135.reuse, 0x68, PT ;  /* 0x000000688700780c */ /* 0x040fe40003f44270 */
[C---:B------:R-:W-:Y:S02]  /*5680*/  ISETP.GT.AND P4, PT, R135.reuse, 0x62, PT ;  /* 0x000000628700780c */ /* 0x040fe40003f84270 */
[----:B------:R-:W-:Y:S02]  /*5690*/  ISETP.GT.AND P3, PT, R135, 0x63, PT ;  /* 0x000000638700780c */ /* 0x000fe40003f64270 */
[----:B------:R-:W-:Y:S02]  /*56a0*/  FMNMX3 R105, R105, R51, R54, !PT ;  /* 0x0000003369697276 */ /* 0x000fe40007800036 */
[----:B------:R-:W-:-:S02]  /*56b0*/  FSEL R114, R106, -INF , P5 ;  /* 0xff8000006a727808 */ /* 0x000fc40002800000 */
[----:B------:R-:W-:Y:S02]  /*56c0*/  ISETP.GT.AND P5, PT, R135, 0x69, PT ;  /* 0x000000698700780c */ /* 0x000fe40003fa4270 */
[----:B------:R-:W-:Y:S02]  /*56d0*/  FSEL R118, R104, -INF , P2 ;  /* 0xff80000068767808 */ /* 0x000fe40001000000 */
[----:B------:R-:W-:Y:S02]  /*56e0*/  FSEL R109, R143, -INF , P4 ;  /* 0xff8000008f6d7808 */ /* 0x000fe40002000000 */
[----:B------:R-:W-:Y:S02]  /*56f0*/  FSEL R110, R142, -INF , P3 ;  /* 0xff8000008e6e7808 */ /* 0x000fe40001800000 */
[----:B------:R-:W-:Y:S02]  /*5700*/  FMNMX3 R104, R105, R52, R53, !PT ;  /* 0x0000003469687276 */ /* 0x000fe40007800035 */
[----:B------:R-:W-:-:S02]  /*5710*/  FSEL R119, R103, -INF , P5 ;  /* 0xff80000067777808 */ /* 0x000fc40002800000 */
[C---:B------:R-:W-:Y:S02]  /*5720*/  ISETP.GT.AND P4, PT, R135.reuse, 0x66, PT ;  /* 0x000000668700780c */ /* 0x040fe40003f84270 */
[C---:B------:R-:W-:Y:S02]  /*5730*/  ISETP.GT.AND P3, PT, R135.reuse, 0x67, PT ;  /* 0x000000678700780c */ /* 0x040fe40003f64270 */
[----:B------:R-:W-:Y:S02]  /*5740*/  FMNMX3 R103, R104, R109, R110, !PT ;  /* 0x0000006d68677276 */ /* 0x000fe4000780006e */
[----:B------:R-:W-:Y:S02]  /*5750*/  ISETP.GT.AND P2, PT, R135, 0x6c, PT ;  /* 0x0000006c8700780c */ /* 0x000fe40003f44270 */
[----:B------:R-:W-:Y:S02]  /*5760*/  FSEL R115, R107, -INF , P4 ;  /* 0xff8000006b737808 */ /* 0x000fe40002000000 */
[----:B------:R-:W-:-:S02]  /*5770*/  FSEL R116, R108, -INF , P3 ;  /* 0xff8000006c747808 */ /* 0x000fc40001800000 */
[----:B------:R-:W-:Y:S02]  /*5780*/  FMNMX3 R103, R103, R113, R114, !PT ;  /* 0x0000007167677276 */ /* 0x000fe40007800072 */
[----:B------:R-:W-:Y:S02]  /*5790*/  FSEL R122, R0, -INF , P2 ;  /* 0xff800000007a7808 */ /* 0x000fe40001000000 */
[C---:B------:R-:W-:Y:S02]  /*57a0*/  ISETP.GT.AND P4, PT, R135.reuse, 0x6a, PT ;  /* 0x0000006a8700780c */ /* 0x040fe40003f84270 */
[----:B------:R-:W-:Y:S02]  /*57b0*/  ISETP.GT.AND P3, PT, R135, 0x6b, PT ;  /* 0x0000006b8700780c */ /* 0x000fe40003f64270 */
[----:B------:R-:W-:Y:S02]  /*57c0*/  FMNMX3 R0, R103, R115, R116, !PT ;  /* 0x0000007367007276 */ /* 0x000fe40007800074 */
[----:B------:R-:W-:-:S02]  /*57d0*/  ISETP.GT.AND P5, PT, R135, 0x6d, PT ;  /* 0x0000006d8700780c */ /* 0x000fc40003fa4270 */
[----:B------:R-:W-:Y:S02]  /*57e0*/  FSEL R120, R111, -INF , P4 ;  /* 0xff8000006f787808 */ /* 0x000fe40002000000 */
[----:B------:R-:W-:Y:S02]  /*57f0*/  FSEL R121, R112, -INF , P3 ;  /* 0xff80000070797808 */ /* 0x000fe40001800000 */
[----:B------:R-:W-:Y:S02]  /*5800*/  FMNMX3 R0, R0, R118, R119, !PT ;  /* 0x0000007600007276 */ /* 0x000fe40007800077 */
[C---:B------:R-:W-:Y:S02]  /*5810*/  ISETP.GT.AND P4, PT, R135.reuse, 0x6e, PT ;  /* 0x0000006e8700780c */ /* 0x040fe40003f84270 */
[----:B------:R-:W-:Y:S02]  /*5820*/  ISETP.GT.AND P3, PT, R135, 0x6f, PT ;  /* 0x0000006f8700780c */ /* 0x000fe40003f64270 */
        /* <DEDUP_REMOVED lines=27> */
[C---:B------:R-:W-:Y:S01]  /*59e0*/  ISETP.GT.AND P4, PT, R135.reuse, 0x7a, PT ;  /* 0x0000007a8700780c */ /* 0x040fe20003f84270 */
[----:B------:R-:W-:Y:S01]  /*59f0*/  STL.64 [R1+0x468], R180 ;  /* 0x000468b401007387 */ /* 0x000fe20000100a00 */
        /* <DEDUP_REMOVED lines=9> */
[----:B------:R-:W-:Y:S02]  /*5a90*/  ISETP.GT.AND P3, PT, R135, 0x7e, PT ;  /* 0x0000007e8700780c */ /* 0x000fe40003f64270 */
[----:B------:R-:W-:Y:S02]  /*5aa0*/  FSEL R129, R129, -INF , P2 ;  /* 0xff80000081817808 */ /* 0x000fe40001000000 */
[----:B------:R-:W-:Y:S02]  /*5ab0*/  FSEL R130, R130, -INF , P5 ;  /* 0xff80000082827808 */ /* 0x000fe40002800000 */
[----:B------:R-:W-:Y:S02]  /*5ac0*/  FMNMX3 R0, R0, R175, R140, !PT ;  /* 0x000000af00007276 */ /* 0x000fe4000780008c */
[----:B------:R-:W-:Y:S02]  /*5ad0*/  FSEL R131, R131, -INF , P3 ;  /* 0xff80000083837808 */ /* 0x000fe40001800000 */
[----:B------:R-:W-:-:S02]  /*5ae0*/  FMNMX3 R0, R0, R129, R130, !PT ;  /* 0x0000008100007276 */ /* 0x000fc40007800082 */
[----:B-1----:R-:W-:Y:S01]  /*5af0*/  LOP3.LUT P6, RZ, R184, 0x7f, RZ, 0xc0, !PT ;  /* 0x0000007fb8ff7812 */ /* 0x002fe200078cc0ff */
[----:B------:R1:W-:Y:S01]  /*5b00*/  STL.64 [R1+0x470], R130 ;  /* 0x0004708201007387 */ /* 0x0003e20000100a00 */
[----:B------:R-:W-:Y:S02]  /*5b10*/  FMNMX3 R0, R0, -INF , R131, !PT ;  /* 0xff80000000007876 */ /* 0x000fe40007800083 */
[----:B------:R-:W-:Y:S02]  /*5b20*/  PRMT R107, RZ, 0x7610, R107 ;  /* 0x00007610ff6b7816 */ /* 0x000fe4000000006b */
[----:B------:R-:W-:Y:S01]  /*5b30*/  PRMT R105, RZ, 0x7610, R105 ;  /* 0x00007610ff697816 */ /* 0x000fe20000000069 */
[--C-:B------:R-:W-:Y:S01]  /*5b40*/  FADD R98, R98, -R0.reuse ;  /* 0x8000000062627221 */ /* 0x100fe20000000000 */
[--C-:B------:R-:W-:Y:S01]  /*5b50*/  FADD R99, R99, -R0.reuse ;  /* 0x8000000063637221 */ /* 0x100fe20000000000 */
[--C-:B------:R-:W-:Y:S01]  /*5b60*/  FADD R97, R97, -R0.reuse ;  /* 0x8000000061617221 */ /* 0x100fe20000000000 */
[--C-:B------:R-:W-:Y:S01]  /*5b70*/  FADD R96, R96, -R0.reuse ;  /* 0x8000000060607221 */ /* 0x100fe20000000000 */
[----:B------:R-:W-:Y:S01]  /*5b80*/  FMUL R98, R98, 1.4426950216293334961 ;  /* 0x3fb8aa3b62627820 */ /* 0x000fe20000400000 */
[----:B------:R-:W-:Y:S01]  /*5b90*/  FMUL R5, R99, 1.4426950216293334961 ;  /* 0x3fb8aa3b63057820 */ /* 0x000fe20000400000 */
[--C-:B------:R-:W-:Y:S01]  /*5ba0*/  FADD R99, R64, -R0.reuse ;  /* 0x8000000040637221 */ /* 0x100fe20000000000 */
[----:B------:R-:W-:Y:S01]  /*5bb0*/  FMUL R97, R97, 1.4426950216293334961 ;  /* 0x3fb8aa3b61617820 */ /* 0x000fe20000400000 */
[----:B------:R2:W-:Y:S01]  /*5bc0*/  MUFU.EX2 R64, R98 ;  /* 0x0000006200407308 */ /* 0x0005e20000000800 */
[----:B------:R-:W-:Y:S01]  /*5bd0*/  FMUL R96, R96, 1.4426950216293334961 ;  /* 0x3fb8aa3b60607820 */ /* 0x000fe20000400000 */
[----:B------:R-:W-:Y:S01]  /*5be0*/  FMUL R99, R99, 1.4426950216293334961 ;  /* 0x3fb8aa3b63637820 */ /* 0x000fe20000400000 */
[--C-:B------:R-:W-:Y:S01]  /*5bf0*/  FADD R95, R95, -R0.reuse ;  /* 0x800000005f5f7221 */ /* 0x100fe20000000000 */
[--C-:B------:R-:W-:Y:S01]  /*5c00*/  FADD R94, R94, -R0.reuse ;  /* 0x800000005e5e7221 */ /* 0x100fe20000000000 */
[--C-:B------:R-:W-:Y:S01]  /*5c10*/  FADD R93, R93, -R0.reuse ;  /* 0x800000005d5d7221 */ /* 0x100fe20000000000 */
[--C-:B------:R-:W-:Y:S01]  /*5c20*/  FADD R92, R92, -R0.reuse ;  /* 0x800000005c5c7221 */ /* 0x100fe20000000000 */
[----:B------:R-:W-:Y:S01]  /*5c30*/  FMUL R95, R95, 1.4426950216293334961 ;  /* 0x3fb8aa3b5f5f7820 */ /* 0x000fe20000400000 */
[----:B------:R-:W-:Y:S01]  /*5c40*/  FMUL R94, R94, 1.4426950216293334961 ;  /* 0x3fb8aa3b5e5e7820 */ /* 0x000fe20000400000 */
[--C-:B--2---:R-:W-:Y:S01]  /*5c50*/  FADD R98, R6, -R0.reuse ;  /* 0x8000000006627221 */ /* 0x104fe20000000000 */
        /* <DEDUP_REMOVED lines=14> */
[--C-:B------:R-:W-:Y:S01]  /*5d40*/  FADD R87, R87, -R0.reuse ;  /* 0x8000000057577221 */ /* 0x100fe20000000000 */
[--C-:B------:R-:W-:Y:S01]  /*5d50*/  FADD R86, R86, -R0.reuse ;  /* 0x8000000056567221 */ /* 0x100fe20000000000 */
[--C-:B------:R-:W-:Y:S01]  /*5d60*/  FADD R84, R84, -R0.reuse ;  /* 0x8000000054547221 */ /* 0x100fe20000000000 */
[--C-:B------:R-:W-:Y:S01]  /*5d70*/  FADD R83, R83, -R0.reuse ;  /* 0x8000000053537221 */ /* 0x100fe20000000000 */
[----:B------:R-:W-:Y:S01]  /*5d80*/  FMUL R87, R87, 1.4426950216293334961 ;  /* 0x3fb8aa3b57577820 */ /* 0x000fe20000400000 */
[----:B------:R-:W-:Y:S01]  /*5d90*/  FMUL R86, R86, 1.4426950216293334961 ;  /* 0x3fb8aa3b56567820 */ /* 0x000fe20000400000 */
[----:B------:R-:W-:Y:S01]  /*5da0*/  FMUL R84, R84, 1.4426950216293334961 ;  /* 0x3fb8aa3b54547820 */ /* 0x000fe20000400000 */
[--C-:B--2---:R-:W-:Y:S01]  /*5db0*/  FADD R98, R8, -R0.reuse ;  /* 0x8000000008627221 */ /* 0x104fe20000000000 */
[--C-:B------:R-:W-:Y:S01]  /*5dc0*/  FADD R100, R100, -R0.reuse ;  /* 0x8000000064647221 */ /* 0x100fe20000000000 */
[----:B------:R2:W-:Y:S01]  /*5dd0*/  MUFU.EX2 R8, R97 ;  /* 0x0000006100087308 */ /* 0x0005e20000000800 */
[----:B------:R-:W-:Y:S01]  /*5de0*/  FMUL R83, R83, 1.4426950216293334961 ;  /* 0x3fb8aa3b53537820 */ /* 0x000fe20000400000 */
[----:B------:R-:W-:Y:S01]  /*5df0*/  FMUL R99, R99, 1.4426950216293334961 ;  /* 0x3fb8aa3b63637820 */ /* 0x000fe20000400000 */
[----:B------:R-:W-:Y:S01]  /*5e00*/  FMUL R100, R100, 1.4426950216293334961 ;  /* 0x3fb8aa3b64647820 */ /* 0x000fe20000400000 */
[--C-:B------:R-:W-:Y:S01]  /*5e10*/  FADD R65, R65, -R0.reuse ;  /* 0x8000000041417221 */ /* 0x100fe20000000000 */
[--C-:B------:R-:W-:Y:S01]  /*5e20*/  FADD R2, R2, -R0.reuse ;  /* 0x8000000002027221 */ /* 0x100fe20000000000 */
[--C-:B------:R-:W-:Y:S01]  /*5e30*/  FADD R31, R31, -R0.reuse ;  /* 0x800000001f1f7221 */ /* 0x100fe20000000000 */
[----:B------:R-:W-:Y:S01]  /*5e40*/  FMUL R98, R98, 1.4426950216293334961 ;  /* 0x3fb8aa3b62627820 */ /* 0x000fe20000400000 */
[----:B------:R-:W-:Y:S01]  /*5e50*/  MUFU.EX2 R103, R99 ;  /* 0x0000006300677308 */ /* 0x000fe20000000800 */
[--C-:B--2---:R-:W-:Y:S01]  /*5e60*/  FADD R97, R9, -R0.reuse ;  /* 0x8000000009617221 */ /* 0x104fe20000000000 */
[----:B------:R-:W-:Y:S01]  /*5e70*/  FMUL R65, R65, 1.4426950216293334961 ;  /* 0x3fb8aa3b41417820 */ /* 0x000fe20000400000 */
[----:B------:R-:W-:Y:S01]  /*5e80*/  FMUL R31, R31, 1.4426950216293334961 ;  /* 0x3fb8aa3b1f1f7820 */ /* 0x000fe20000400000 */
[--C-:B------:R-:W-:Y:S01]  /*5e90*/  FADD R112, R102, -R0.reuse ;  /* 0x8000000066707221 */ /* 0x100fe20000000000 */
[----:B------:R-:W-:Y:S01]  /*5ea0*/  FMUL R97, R97, 1.4426950216293334961 ;  /* 0x3fb8aa3b61617820 */ /* 0x000fe20000400000 */
[--C-:B------:R-:W-:Y:S01]  /*5eb0*/  FADD R101, R101, -R0.reuse ;  /* 0x8000000065657221 */ /* 0x100fe20000000000 */
[--C-:B------:R-:W-:Y:S01]  /*5ec0*/  FADD R60, R60, -R0.reuse ;  /* 0x800000003c3c7221 */ /* 0x100fe20000000000 */
[----:B------:R2:W-:Y:S01]  /*5ed0*/  MUFU.EX2 R9, R96 ;  /* 0x0000006000097308 */ /* 0x0005e20000000800 */
[----:B------:R-:W-:Y:S01]  /*5ee0*/  FMUL R112, R112, 1.4426950216293334961 ;  /* 0x3fb8aa3b70707820 */ /* 0x000fe20000400000 */
[----:B------:R-:W-:Y:S01]  /*5ef0*/  FMUL R4, R101, 1.4426950216293334961 ;  /* 0x3fb8aa3b65047820 */ /* 0x000fe20000400000 */
[----:B------:R-:W-:Y:S01]  /*5f00*/  FMUL R60, R60, 1.4426950216293334961 ;  /* 0x3fb8aa3b3c3c7820 */ /* 0x000fe20000400000 */
[----:B------:R-:W4:Y:S01]  /*5f10*/  @!P6 SYNCS.CCTL.IV [UR15+0x8000] ;  /* 0x00800000ff00e9b1 */ /* 0x000f22000800000f */
[--C-:B------:R-:W-:Y:S01]  /*5f20*/  FADD R81, R81, -R0.reuse ;  /* 0x8000000051517221 */ /* 0x100fe20000000000 */
[--C-:B------:R-:W-:Y:S01]  /*5f30*/  FADD R80, R80, -R0.reuse ;  /* 0x8000000050507221 */ /* 0x100fe20000000000 */
[--C-:B------:R-:W-:Y:S01]  /*5f40*/  FADD R79, R79, -R0.reuse ;  /* 0x800000004f4f7221 */ /* 0x100fe20000000000 */
[----:B------:R-:W-:Y:S01]  /*5f50*/  MUFU.EX2 R104, R100 ;  /* 0x0000006400687308 */ /* 0x000fe20000000800 */
[--C-:B--2---:R-:W-:Y:S01]  /*5f60*/  FADD R96, R56, -R0.reuse ;  /* 0x8000000038607221 */ /* 0x104fe20000000000 */
[----:B------:R-:W-:Y:S01]  /*5f70*/  FADD R78, R78, -R0 ;  /* 0x800000004e4e7221 */ /* 0x000fe20000000000 */
[----:B------:R-:W-:Y:S01]  /*5f80*/  NOP ;  /* 0x0000000000007918 */ /* 0x000fe20000000000 */
[----:B------:R-:W-:Y:S01]  /*5f90*/  PRMT R108, RZ, 0x7610, R108 ;  /* 0x00007610ff6c7816 */ /* 0x000fe2000000006c */
[----:B------:R-:W-:-:S03]  /*5fa0*/  FMUL R96, R96, 1.4426950216293334961 ;  /* 0x3fb8aa3b60607820 */ /* 0x000fc60000400000 */
[----:B------:R2:W-:Y:S08]  /*5fb0*/  MUFU.EX2 R56, R97 ;  /* 0x0000006100387308 */ /* 0x0005f00000000800 */
[----:B------:R-:W-:Y:S01]  /*5fc0*/  MUFU.EX2 R102, R98 ;  /* 0x0000006200667308 */ /* 0x000fe20000000800 */
[----:B--2---:R-:W-:-:S04]  /*5fd0*/  FADD R97, R10, -R0 ;  /* 0x800000000a617221 */ /* 0x004fc80000000000 */
        /* <DEDUP_REMOVED lines=10> */
[----:B------:R-:W0:Y:S01]  /*6080*/  MUFU.EX2 R4, R4 ;  /* 0x0000000400047308 */ /* 0x000e220000000800 */
[----:B--2---:R-:W-:-:S04]  /*6090*/  FADD R94, R63, -R0 ;  /* 0x800000003f5e7221 */ /* 0x004fc80000000000 */
[----:B------:R-:W-:-:S03]  /*60a0*/  FMUL R94, R94, 1.4426950216293334961 ;  /* 0x3fb8aa3b5e5e7820 */ /* 0x000fc60000400000 */
[----:B------:R2:W-:Y:S08]  /*60b0*/  MUFU.EX2 R63, R95 ;  /* 0x0000005f003f7308 */ /* 0x0005f00000000800 */
[----:B------:R-:W0:Y:S01]  /*60c0*/  MUFU.EX2 R5, R5 ;  /* 0x0000000500057308 */ /* 0x000e220000000800 */
        /* <DEDUP_REMOVED lines=14> */
[----:B------:R2:W0:Y:S02]  /*61b0*/  MUFU.EX2 R57, R93 ;  /* 0x0000005d00397308 */ /* 0x0004240000000800 */
[----:B--2---:R-:W-:-:S06]  /*61c0*/  FADD R93, R16, -R0 ;  /* 0x80000000105d7221 */ /* 0x004fcc0000000000 */
[----:B------:R2:W0:Y:S01]  /*61d0*/  MUFU.EX2 R16, R92 ;  /* 0x0000005c00107308 */ /* 0x0004220000000800 */
[----:B------:R-:W-:-:S07]  /*61e0*/  FMUL R93, R93, 1.4426950216293334961 ;  /* 0x3fb8aa3b5d5d7820 */ /* 0x000fce0000400000 */
[----:B------:R-:W0:Y:S01]  /*61f0*/  MUFU.EX2 R97, R93 ;  /* 0x0000005d00617308 */ /* 0x000e220000000800 */
[----:B--2---:R-:W-:-:S04]  /*6200*/  FADD R92, R17, -R0 ;  /* 0x80000000115c7221 */ /* 0x004fc80000000000 */
[----:B------:R-:W-:-:S03]  /*6210*/  FMUL R92, R92, 1.4426950216293334961 ;  /* 0x3fb8aa3b5c5c7820 */ /* 0x000fc60000400000 */
[----:B------:R2:W0:Y:S08]  /*6220*/  MUFU.EX2 R17, R91 ;  /* 0x0000005b00117308 */ /* 0x0004300000000800 */
[----:B------:R-:W0:Y:S01]  /*6230*/  MUFU.EX2 R96, R92 ;  /* 0x0000005c00607308 */ /* 0x000e220000000800 */
[----:B--2---:R-:W-:-:S04]  /*6240*/  FADD R91, R18, -R0 ;  /* 0x80000000125b7221 */ /* 0x004fc80000000000 */
[----:B------:R-:W-:-:S03]  /*6250*/  FMUL R91, R91, 1.4426950216293334961 ;  /* 0x3fb8aa3b5b5b7820 */ /* 0x000fc60000400000 */
[----:B------:R2:W0:Y:S02]  /*6260*/  MUFU.EX2 R18, R90 ;  /* 0x0000005a00127308 */ /* 0x0004240000000800 */
[----:B--2---:R-:W-:-:S06]  /*6270*/  FADD R90, R62, -R0 ;  /* 0x800000003e5a7221 */ /* 0x004fcc0000000000 */
[----:B------:R2:W0:Y:S01]  /*6280*/  MUFU.EX2 R62, R91 ;  /* 0x0000005b003e7308 */ /* 0x0004220000000800 */
[----:B------:R-:W-:Y:S01]  /*6290*/  FMUL R90, R90, 1.4426950216293334961 ;  /* 0x3fb8aa3b5a5a7820 */ /* 0x000fe20000400000 */
        /* <DEDUP_REMOVED lines=21> */
[----:B------:R0:W1:Y:S01]  /*63f0*/  MUFU.EX2 R92, R88 ;  /* 0x00000058005c7308 */ /* 0x0000620000000800 */
[----:B--2---:R-:W-:-:S04]  /*6400*/  FADD R87, R24, -R0 ;  /* 0x8000000018577221 */ /* 0x004fc80000000000 */
[----:B------:R-:W-:-:S03]  /*6410*/  FMUL R87, R87, 1.4426950216293334961 ;  /* 0x3fb8aa3b57577820 */ /* 0x000fc60000400000 */
[----:B------:R2:W1:Y:S01]  /*6420*/  MUFU.EX2 R24, R86 ;  /* 0x0000005600187308 */ /* 0x0004620000000800 */
[--C-:B0-----:R-:W-:Y:S01]  /*6430*/  FADD R88, R29, -R0.reuse ;  /* 0x800000001d587221 */ /* 0x101fe20000000000 */
[--C-:B------:R-:W-:Y:S01]  /*6440*/  FADD R77, R77, -R0.reuse ;  /* 0x800000004d4d7221 */ /* 0x100fe20000000000 */
[--C-:B------:R-:W-:Y:S01]  /*6450*/  FADD R76, R76, -R0.reuse ;  /* 0x800000004c4c7221 */ /* 0x100fe20000000000 */
[--C-:B------:R-:W-:Y:S01]  /*6460*/  FADD R75, R75, -R0.reuse ;  /* 0x800000004b4b7221 */ /* 0x100fe20000000000 */
[--C-:B------:R-:W-:Y:S01]  /*6470*/  FADD R74, R74, -R0.reuse ;  /* 0x800000004a4a7221 */ /* 0x100fe20000000000 */
[--C-:B------:R-:W-:Y:S01]  /*6480*/  FADD R73, R73, -R0.reuse ;  /* 0x8000000049497221 */ /* 0x100fe20000000000 */
[--C-:B------:R-:W-:Y:S01]  /*6490*/  FADD R72, R72, -R0.reuse ;  /* 0x8000000048487221 */ /* 0x100fe20000000000 */
[----:B------:R0:W-:Y:S01]  /*64a0*/  MUFU.EX2 R29, R65 ;  /* 0x00000041001d7308 */ /* 0x0001e20000000800 */
[--C-:B--2---:R-:W-:Y:S01]  /*64b0*/  FADD R86, R61, -R0.reuse ;  /* 0x800000003d567221 */ /* 0x104fe20000000000 */
[----:B------:R-:W-:Y:S01]  /*64c0*/  FADD R71, R71, -R0 ;  /* 0x8000000047477221 */ /* 0x000fe20000000000 */
[----:B------:R-:W-:-:S02]  /*64d0*/  FMUL R88, R88, 1.4426950216293334961 ;  /* 0x3fb8aa3b58587820 */ /* 0x000fc40000400000 */
[----:B------:R-:W-:-:S03]  /*64e0*/  FMUL R86, R86, 1.4426950216293334961 ;  /* 0x3fb8aa3b56567820 */ /* 0x000fc60000400000 */
[----:B------:R2:W1:Y:S01]  /*64f0*/  MUFU.EX2 R61, R87 ;  /* 0x00000057003d7308 */ /* 0x0004620000000800 */
[----:B0-----:R-:W-:-:S07]  /*6500*/  FADD R65, R30, -R0 ;  /* 0x800000001e417221 */ /* 0x001fce0000000000 */
[----:B------:R0:W-:Y:S01]  /*6510*/  MUFU.EX2 R30, R31 ;  /* 0x0000001f001e7308 */ /* 0x0001e20000000800 */
[----:B--2---:R-:W-:-:S04]  /*6520*/  FADD R87, R25, -R0 ;  /* 0x8000000019577221 */ /* 0x004fc80000000000 */
[----:B------:R-:W-:-:S03]  /*6530*/  FMUL R87, R87, 1.4426950216293334961 ;  /* 0x3fb8aa3b57577820 */ /* 0x000fc60000400000 */
[----:B------:R2:W1:Y:S01]  /*6540*/  MUFU.EX2 R25, R86 ;  /* 0x0000005600197308 */ /* 0x0004620000000800 */
[----:B0-----:R-:W-:-:S07]  /*6550*/  FMUL R31, R65, 1.4426950216293334961 ;  /* 0x3fb8aa3b411f7820 */ /* 0x001fce0000400000 */
[----:B------:R0:W1:Y:S01]  /*6560*/  MUFU.EX2 R91, R87 ;  /* 0x00000057005b7308 */ /* 0x0000620000000800 */
[----:B--2---:R-:W-:-:S04]  /*6570*/  FADD R86, R26, -R0 ;  /* 0x800000001a567221 */ /* 0x004fc80000000000 */
[----:B------:R-:W-:-:S03]  /*6580*/  FMUL R86, R86, 1.4426950216293334961 ;  /* 0x3fb8aa3b56567820 */ /* 0x000fc60000400000 */
[----:B------:R2:W1:Y:S01]  /*6590*/  MUFU.EX2 R26, R84 ;  /* 0x00000054001a7308 */ /* 0x0004620000000800 */
[----:B0-----:R-:W-:Y:S02]  /*65a0*/  FMUL R87, R2, 1.4426950216293334961 ;  /* 0x3fb8aa3b02577820 */ /* 0x001fe40000400000 */
[----:B------:R-:W0:Y:S05]  /*65b0*/  LDC R2, c[0x0][0x3d8] ;  /* 0x0000f600ff027b82 */ /* 0x000e2a0000000800 */
[----:B------:R1:W0:Y:S01]  /*65c0*/  MUFU.EX2 R90, R86 ;  /* 0x00000056005a7308 */ /* 0x0002220000000800 */
[----:B--2---:R-:W-:-:S04]  /*65d0*/  FADD R84, R27, -R0 ;  /* 0x800000001b547221 */ /* 0x004fc80000000000 */
[----:B------:R-:W-:-:S03]  /*65e0*/  FMUL R84, R84, 1.4426950216293334961 ;  /* 0x3fb8aa3b54547820 */ /* 0x000fc60000400000 */
[----:B------:R2:W0:Y:S01]  /*65f0*/  MUFU.EX2 R27, R83 ;  /* 0x00000053001b7308 */ /* 0x0004220000000800 */
[----:B-1----:R-:W-:-:S07]  /*6600*/  FADD R86, R32, -R0 ;  /* 0x8000000020567221 */ /* 0x002fce0000000000 */
[----:B------:R-:W-:Y:S01]  /*6610*/  MUFU.EX2 R32, R60 ;  /* 0x0000003c00207308 */ /* 0x000fe20000000800 */
[----:B--2---:R-:W-:-:S04]  /*6620*/  FADD R83, R59, -R0 ;  /* 0x800000003b537221 */ /* 0x004fc80000000000 */
[----:B------:R-:W-:-:S03]  /*6630*/  FMUL R83, R83, 1.4426950216293334961 ;  /* 0x3fb8aa3b53537820 */ /* 0x000fc60000400000 */
[----:B------:R1:W2:Y:S08]  /*6640*/  MUFU.EX2 R59, R84 ;  /* 0x00000054003b7308 */ /* 0x0002b00000000800 */
[----:B------:R-:W-:Y:S01]  /*6650*/  MUFU.EX2 R88, R88 ;  /* 0x0000005800587308 */ /* 0x000fe20000000800 */
[--C-:B-1----:R-:W-:Y:S01]  /*6660*/  FADD R84, R28, -R0.reuse ;  /* 0x800000001c547221 */ /* 0x102fe20000000000 */
[----:B------:R-:W-:-:S03]  /*6670*/  FADD R60, R55, -R0 ;  /* 0x80000000373c7221 */ /* 0x000fc60000000000 */
[----:B------:R-:W-:-:S03]  /*6680*/  FMUL R84, R84, 1.4426950216293334961 ;  /* 0x3fb8aa3b54547820 */ /* 0x000fc60000400000 */
[----:B------:R1:W0:Y:S01]  /*6690*/  MUFU.EX2 R28, R83 ;  /* 0x00000053001c7308 */ /* 0x0002220000000800 */
[----:B------:R-:W-:-:S07]  /*66a0*/  FMUL R60, R60, 1.4426950216293334961 ;  /* 0x3fb8aa3b3c3c7820 */ /* 0x000fce0000400000 */
[----:B------:R-:W0:Y:S01]  /*66b0*/  MUFU.EX2 R89, R84 ;  /* 0x0000005400597308 */ /* 0x000e220000000800 */
[----:B-1----:R-:W-:-:S05]  /*66c0*/  LOP3.LUT R83, R184, 0x7f, RZ, 0xc0, !PT ;  /* 0x0000007fb8537812 */ /* 0x002fca00078ec0ff */
[----:B------:R-:W-:Y:S02]  /*66d0*/  IMAD R65, R83, UR9, RZ ;  /* 0x0000000953417c24 */ /* 0x000fe4000f8e02ff */
[--C-:B------:R-:W-:Y:S01]  /*66e0*/  FADD R83, R3, -R0.reuse ;  /* 0x8000000003537221 */ /* 0x100fe20000000000 */
[----:B------:R-:W-:Y:S01]  /*66f0*/  FADD R70, R70, -R0 ;  /* 0x8000000046467221 */ /* 0x000fe20000000000 */
[----:B------:R1:W0:Y:S08]  /*6700*/  MUFU.EX2 R3, R31 ;  /* 0x0000001f00037308 */ /* 0x0002300000000800 */
[----:B------:R-:W-:Y:S01]  /*6710*/  MUFU.EX2 R87, R87 ;  /* 0x0000005700577308 */ /* 0x000fe20000000800 */
[----:B-1----:R-:W-:Y:S01]  /*6720*/  FMUL R31, R83, 1.4426950216293334961 ;  /* 0x3fb8aa3b531f7820 */ /* 0x002fe20000400000 */
[----:B------:R-:W-:-:S02]  /*6730*/  IMAD.SHL.U32 R83, R65, 0x2, RZ ;  /* 0x0000000241537824 */ /* 0x000fc400078e00ff */
[----:B------:R-:W-:-:S03]  /*6740*/  IMAD.HI R65, R65, 0x2, RZ ;  /* 0x0000000241417827 */ /* 0x000fc600078e02ff */
[----:B------:R-:W-:Y:S01]  /*6750*/  IADD3 R138, P2, P3, R83, UR6, R138 ;  /* 0x00000006538a7c10 */ /* 0x000fe2000fb5e08a */
[----:B------:R-:W-:Y:S01]  /*6760*/  FADD R83, R33, -R0 ;  /* 0x8000000021537221 */ /* 0x000fe20000000000 */
[C---:B0-----:R-:W-:Y:S01]  /*6770*/  IMAD R84, R2.reuse, 0x50, RZ ;  /* 0x0000005002547824 */ /* 0x041fe200078e02ff */
[----:B------:R0:W-:Y:S01]  /*6780*/  MUFU.EX2 R33, R60 ;  /* 0x0000003c00217308 */ /* 0x0001e20000000800 */
[----:B------:R-:W-:Y:S02]  /*6790*/  IADD3.X R139, PT, PT, R65, UR5, R139, P2, P3 ;  /* 0x00000005418b7c10 */ /* 0x000fe400097e648b */
[C---:B---3--:R-:W-:Y:S01]  /*67a0*/  LEA R132, P3, R2.reuse, R138, 0x6 ;  /* 0x0000008a02847211 */ /* 0x048fe200078630ff */
[C---:B------:R-:W-:Y:S02]  /*67b0*/  IMAD.SHL.U32 R111, R2.reuse, 0x8, RZ ;  /* 0x00000008026f7824 */ /* 0x040fe400078e00ff */
[C---:B------:R-:W-:Y:S02]  /*67c0*/  IMAD R171, R2.reuse, 0x30, RZ ;  /* 0x0000003002ab7824 */ /* 0x040fe400078e02ff */
[----:B------:R-:W-:-:S02]  /*67d0*/  IMAD R145, R2, 0x18, RZ ;  /* 0x0000001802917824 */ /* 0x000fc400078e02ff */
[----:B0-----:R-:W-:Y:S01]  /*67e0*/  FMUL R60, R83, 1.4426950216293334961 ;  /* 0x3fb8aa3b533c7820 */ /* 0x001fe20000400000 */
[----:B------:R-:W-:Y:S01]  /*67f0*/  IMAD.SHL.U32 R83, R2, 0x20, RZ ;  /* 0x0000002002537824 */ /* 0x000fe200078e00ff */
[-C--:B------:R-:W-:Y:S01]  /*6800*/  IADD3 R130, P2, PT, R84, R138.reuse, RZ ;  /* 0x0000008a54827210 */ /* 0x080fe20007f5e0ff */
[C---:B------:R-:W-:Y:S01]  /*6810*/  IMAD.SHL.U32 R128, R2.reuse, 0x10, RZ ;  /* 0x0000001002807824 */ /* 0x040fe200078e00ff */
[-C--:B------:R-:W-:Y:S01]  /*6820*/  LEA R150, P5, R2, R138.reuse, 0x4 ;  /* 0x0000008a02967211 */ /* 0x080fe200078a20ff */
[----:B------:R-:W0:Y:S01]  /*6830*/  MUFU.EX2 R31, R31 ;  /* 0x0000001f001f7308 */ /* 0x000e220000000800 */
[-C--:B------:R-:W-:Y:S01]  /*6840*/  LEA.HI.X.SX32 R133, R83, R139.reuse, 0x1, P3 ;  /* 0x0000008b53857211 */ /* 0x080fe200018f0eff */
[----:B------:R-:W-:Y:S01]  /*6850*/  FADD R83, R82, -R0 ;  /* 0x8000000052537221 */ /* 0x000fe20000000000 */
[----:B------:R-:W-:Y:S01]  /*6860*/  FADD R82, R112, R4 ;  /* 0x0000000470527221 */ /* 0x000fe20000000000 */
[----:B------:R-:W-:Y:S01]  /*6870*/  FADD R84, R35, -R0 ;  /* 0x8000000023547221 */ /* 0x000fe20000000000 */
[-C--:B------:R-:W-:Y:S01]  /*6880*/  LEA.HI.X.SX32 R151, R111, R139.reuse, 0x1, P5 ;  /* 0x0000008b6f977211 */ /* 0x080fe200028f0eff */
[----:B------:R-:W3:Y:S01]  /*6890*/  @P0 LDG.E.U16 R105, desc[UR28][R132.64] ;  /* 0x0000001c84690981 */ /* 0x000ee2000c1e1500 */
[----:B------:R-:W-:Y:S01]  /*68a0*/  FADD R82, R104, R82 ;  /* 0x0000005268527221 */ /* 0x000fe20000000000 */
[----:B------:R-:W-:Y:S01]  /*68b0*/  FMUL R83, R83, 1.4426950216293334961 ;  /* 0x3fb8aa3b53537820 */ /* 0x000fe20000400000 */
[-C--:B------:R-:W-:Y:S01]  /*68c0*/  IADD3 R142, P5, PT, R171, R138.reuse, RZ ;  /* 0x0000008aab8e7210 */ /* 0x080fe20007fbe0ff */
[----:B------:R-:W4:Y:S01]  /*68d0*/  @P0 LDG.E.U16 R107, desc[UR28][R150.64] ;  /* 0x0000001c966b0981 */ /* 0x000f22000c1e1500 */
[----:B------:R-:W-:Y:S01]  /*68e0*/  FADD R82, R5, R82 ;  /* 0x0000005205527221 */ /* 0x000fe20000000000 */
[----:B------:R1:W-:Y:S01]  /*68f0*/  MUFU.EX2 R35, R83 ;  /* 0x0000005300237308 */ /* 0x0003e20000000800 */
[----:B------:R-:W-:Y:S01]  /*6900*/  LEA R146, P4, R2, R138, 0x5 ;  /* 0x0000008a02927211 */ /* 0x000fe200078828ff */
[----:B------:R-:W-:Y:S01]  /*6910*/  FMUL R86, R86, 1.4426950216293334961 ;  /* 0x3fb8aa3b56567820 */ /* 0x000fe20000400000 */
[----:B------:R-:W-:Y:S01]  /*6920*/  FADD R82, R64, R82 ;  /* 0x0000005240527221 */ /* 0x000fe20000000000 */
[----:B------:R-:W-:Y:S01]  /*6930*/  PRMT R55, RZ, 0x7610, R55 ;  /* 0x00007610ff377816 */ /* 0x000fe20000000037 */
[--C-:B------:R-:W-:Y:S01]  /*6940*/  FADD R69, R69, -R0.reuse ;  /* 0x8000000045457221 */ /* 0x100fe20000000000 */
[----:B------:R-:W-:Y:S01]  /*6950*/  PRMT R65, RZ, 0x7610, R65 ;  /* 0x00007610ff417816 */ /* 0x000fe20000000041 */
[--C-:B------:R-:W-:Y:S01]  /*6960*/  FADD R34, R34, -R0.reuse ;  /* 0x8000000022227221 */ /* 0x100fe20000000000 */
[----:B------:R-:W-:Y:S01]  /*6970*/  FADD R85, R85, -R0 ;  /* 0x8000000055557221 */ /* 0x000fe20000000000 */
[----:B-1----:R-:W-:Y:S01]  /*6980*/  FADD R83, R6, R82 ;  /* 0x0000005206537221 */ /* 0x002fe20000000000 */
[----:B------:R-:W-:Y:S01]  /*6990*/  FMUL R82, R81, 1.4426950216293334961 ;  /* 0x3fb8aa3b51527820 */ /* 0x000fe20000400000 */
[--C-:B------:R-:W-:Y:S01]  /*69a0*/  FADD R68, R68, -R0.reuse ;  /* 0x8000000044447221 */ /* 0x100fe20000000000 */
[----:B------:R-:W3:Y:S01]  /*69b0*/  @P0 LDG.E.U16 R108, desc[UR28][R138.64] ;  /* 0x0000001c8a6c0981 */ /* 0x000ee2000c1e1500 */
[----:B------:R-:W-:Y:S01]  /*69c0*/  FADD R81, R7, R83 ;  /* 0x0000005307517221 */ /* 0x000fe20000000000 */
[-C--:B------:R-:W-:Y:S01]  /*69d0*/  LEA.HI.X.SX32 R143, R145, R139.reuse, 0x1, P5 ;  /* 0x0000008b918f7211 */ /* 0x080fe200028f0eff */
[----:B------:R-:W1:Y:S01]  /*69e0*/  MUFU.EX2 R86, R86 ;  /* 0x0000005600567308 */ /* 0x000e620000000800 */
[-C--:B------:R-:W-:Y:S01]  /*69f0*/  LEA.HI.X.SX32 R147, R128, R139.reuse, 0x1, P4 ;  /* 0x0000008b80937211 */ /* 0x080fe200020f0eff */
[----:B------:R-:W-:Y:S01]  /*6a00*/  FADD R81, R103, R81 ;  /* 0x0000005167517221 */ /* 0x000fe20000000000 */
[--C-:B------:R-:W-:Y:S01]  /*6a10*/  FADD R83, R36, -R0.reuse ;  /* 0x8000000024537221 */ /* 0x100fe20000000000 */
[----:B------:R-:W3:Y:S01]  /*6a20*/  @P0 LDG.E.U16 R55, desc[UR28][R142.64] ;  /* 0x0000001c8e370981 */ /* 0x000ee2000c1e1500 */
[----:B------:R-:W-:Y:S01]  /*6a30*/  FMUL R34, R34, 1.4426950216293334961 ;  /* 0x3fb8aa3b22227820 */ /* 0x000fe20000400000 */
[----:B------:R-:W-:Y:S01]  /*6a40*/  FADD R81, R8, R81 ;  /* 0x0000005108517221 */ /* 0x000fe20000000000 */
[----:B------:R-:W-:Y:S01]  /*6a50*/  FMUL R85, R85, 1.4426950216293334961 ;  /* 0x3fb8aa3b55557820 */ /* 0x000fe20000400000 */
[----:B------:R0:W-:Y:S01]  /*6a60*/  MUFU.EX2 R36, R82 ;  /* 0x0000005200247308 */ /* 0x0001e20000000800 */
[----:B------:R-:W3:Y:S01]  /*6a70*/  @P0 LDG.E.U16 R65, desc[UR28][R146.64] ;  /* 0x0000001c92410981 */ /* 0x000ee2000c1e1500 */
[----:B------:R-:W-:Y:S01]  /*6a80*/  FMUL R84, R84, 1.4426950216293334961 ;  /* 0x3fb8aa3b54547820 */ /* 0x000fe20000400000 */
[--C-:B------:R-:W-:Y:S01]  /*6a90*/  FADD R67, R67, -R0.reuse ;  /* 0x8000000043437221 */ /* 0x100fe20000000000 */
[--C-:B------:R-:W-:Y:S01]  /*6aa0*/  FADD R66, R66, -R0.reuse ;  /* 0x8000000042427221 */ /* 0x100fe20000000000 */
[----:B------:R-:W-:Y:S01]  /*6ab0*/  FADD R54, R54, -R0 ;  /* 0x8000000036367221 */ /* 0x000fe20000000000 */
[----:B------:R-:W-:Y:S01]  /*6ac0*/  IMAD R149, R2, 0x28, RZ ;  /* 0x0000002802957824 */ /* 0x000fe200078e02ff */
[----:B------:R-:W-:Y:S01]  /*6ad0*/  PRMT R106, RZ, 0x7610, R106 ;  /* 0x00007610ff6a7816 */ /* 0x000fe2000000006a */
[----:B------:R-:W1:Y:S01]  /*6ae0*/  MUFU.EX2 R60, R60 ;  /* 0x0000003c003c7308 */ /* 0x000e620000000800 */
[----:B0-----:R-:W-:Y:S01]  /*6af0*/  FADD R82, R102, R81 ;  /* 0x0000005166527221 */ /* 0x001fe20000000000 */
[----:B------:R-:W-:Y:S01]  /*6b00*/  FMUL R81, R80, 1.4426950216293334961 ;  /* 0x3fb8aa3b50517820 */ /* 0x000fe20000400000 */
[----:B------:R-:W-:Y:S01]  /*6b10*/  FMUL R83, R83, 1.4426950216293334961 ;  /* 0x3fb8aa3b53537820 */ /* 0x000fe20000400000 */
[----:B------:R-:W-:Y:S01]  /*6b20*/  LEA.HI.X.SX32 R131, R149, R139, 0x1, P2 ;  /* 0x0000008b95837211 */ /* 0x000fe200010f0eff */
[----:B------:R-:W-:Y:S01]  /*6b30*/  FADD R80, R9, R82 ;  /* 0x0000005209507221 */ /* 0x000fe20000000000 */
[--C-:B------:R-:W-:Y:S01]  /*6b40*/  FADD R53, R53, -R0.reuse ;  /* 0x8000000035357221 */ /* 0x100fe20000000000 */
[----:B------:R-:W-:Y:S01]  /*6b50*/  FADD R116, R116, -R0 ;  /* 0x8000000074747221 */ /* 0x000fe20000000000 */
[----:B------:R-:W0:Y:S01]  /*6b60*/  MUFU.EX2 R34, R34 ;  /* 0x0000002200227308 */ /* 0x000e220000000800 */
[----:B------:R-:W-:Y:S01]  /*6b70*/  FADD R80, R56, R80 ;  /* 0x0000005038507221 */ /* 0x000fe20000000000 */
[----:B------:R-:W-:Y:S01]  /*6b80*/  FADD R82, R37, -R0 ;  /* 0x8000000025527221 */ /* 0x000fe20000000000 */
[----:B------:R0:W3:Y:S02]  /*6b90*/  @P0 LDG.E.U16 R106, desc[UR28][R130.64] ;  /* 0x0000001c826a0981 */ /* 0x0000e4000c1e1500 */
[----:B------:R-:W-:Y:S01]  /*6ba0*/  FADD R80, R10, R80 ;  /* 0x000000500a507221 */ /* 0x000fe20000000000 */
[--C-:B------:R-:W-:Y:S01]  /*6bb0*/  FADD R118, R118, -R0.reuse ;  /* 0x8000000076767221 */ /* 0x100fe20000000000 */
[--C-:B------:R-:W-:Y:S01]  /*6bc0*/  FADD R119, R119, -R0.reuse ;  /* 0x8000000077777221 */ /* 0x100fe20000000000 */
[----:B------:R0:W-:Y:S01]  /*6bd0*/  MUFU.EX2 R37, R81 ;  /* 0x0000005100257308 */ /* 0x0001e20000000800 */
[--C-:B------:R-:W-:Y:S01]  /*6be0*/  FADD R120, R120, -R0.reuse ;  /* 0x8000000078787221 */ /* 0x100fe20000000000 */
[--C-:B------:R-:W-:Y:S01]  /*6bf0*/  FADD R121, R121, -R0.reuse ;  /* 0x8000000079797221 */ /* 0x100fe20000000000 */
[--C-:B------:R-:W-:Y:S01]  /*6c00*/  FADD R122, R122, -R0.reuse ;  /* 0x800000007a7a7221 */ /* 0x100fe20000000000 */
[--C-:B------:R-:W-:Y:S01]  /*6c10*/  FADD R123, R123, -R0.reuse ;  /* 0x800000007b7b7221 */ /* 0x100fe20000000000 */
[--C-:B------:R-:W-:Y:S01]  /*6c20*/  FADD R124, R124, -R0.reuse ;  /* 0x800000007c7c7221 */ /* 0x100fe20000000000 */
[--C-:B------:R-:W-:Y:S01]  /*6c30*/  FADD R125, R125, -R0.reuse ;  /* 0x800000007d7d7221 */ /* 0x100fe20000000000 */
[----:B------:R-:W-:Y:S01]  /*6c40*/  FADD R117, R117, -R0 ;  /* 0x8000000075757221 */ /* 0x000fe20000000000 */
[----:B------:R-:W1:Y:S01]  /*6c50*/  MUFU.EX2 R85, R85 ;  /* 0x0000005500557308 */ /* 0x000e620000000800 */
[----:B0-----:R-:W-:Y:S01]  /*6c60*/  FADD R81, R101, R80 ;  /* 0x0000005065517221 */ /* 0x001fe20000000000 */
[----:B------:R-:W-:Y:S01]  /*6c70*/  FMUL R80, R79, 1.4426950216293334961 ;  /* 0x3fb8aa3b4f507820 */ /* 0x000fe20000400000 */
[--C-:B------:R-:W-:Y:S01]  /*6c80*/  FADD R126, R126, -R0.reuse ;  /* 0x800000007e7e7221 */ /* 0x100fe20000000000 */
[--C-:B------:R-:W-:Y:S01]  /*6c90*/  FADD R127, R127, -R0.reuse ;  /* 0x800000007f7f7221 */ /* 0x100fe20000000000 */
[----:B------:R-:W-:Y:S01]  /*6ca0*/  FADD R79, R11, R81 ;  /* 0x000000510b4f7221 */ /* 0x000fe20000000000 */
[--C-:B------:R-:W-:Y:S01]  /*6cb0*/  FADD R134, R134, -R0.reuse ;  /* 0x8000000086867221 */ /* 0x100fe20000000000 */
[----:B------:R-:W-:Y:S02]  /*6cc0*/  STL.64 [R1+0x438], R150 ;  /* 0x0004389601007387 */ /* 0x000fe40000100a00 */
[----:B------:R-:W-:Y:S01]  /*6cd0*/  FADD R79, R100, R79 ;  /* 0x0000004f644f7221 */ /* 0x000fe20000000000 */
[----:B------:R-:W-:Y:S01]  /*6ce0*/  FADD R81, R38, -R0 ;  /* 0x8000000026517221 */ /* 0x000fe20000000000 */
[----:B------:R-:W0:Y:S01]  /*6cf0*/  MUFU.EX2 R84, R84 ;  /* 0x0000005400547308 */ /* 0x000e220000000800 */
[----:B------:R-:W-:Y:S01]  /*6d00*/  FMUL R82, R82, 1.4426950216293334961 ;  /* 0x3fb8aa3b52527820 */ /* 0x000fe20000400000 */
[----:B------:R-:W-:-:S06]  /*6d10*/  FADD R79, R12, R79 ;  /* 0x0000004f0c4f7221 */ /* 0x000fcc0000000000 */
[----:B------:R-:W0:Y:S01]  /*6d20*/  MUFU.EX2 R83, R83 ;  /* 0x0000005300537308 */ /* 0x000e220000000800 */
[----:B------:R-:W-:Y:S01]  /*6d30*/  FMUL R53, R53, 1.4426950216293334961 ;  /* 0x3fb8aa3b35357820 */ /* 0x000fe20000400000 */
[----:B------:R-:W-:Y:S01]  /*6d40*/  F2FP.F16.F32.PACK_AB R6, R6, R64 ;  /* 0x000000400606723e */ /* 0x000fe200000000ff */
[----:B------:R-:W-:Y:S01]  /*6d50*/  FMUL R116, R116, 1.4426950216293334961 ;  /* 0x3fb8aa3b74747820 */ /* 0x000fe20000400000 */
[----:B------:R-:W-:Y:S01]  /*6d60*/  F2FP.F16.F32.PACK_AB R9, R56, R9 ;  /* 0x000000093809723e */ /* 0x000fe200000000ff */
[----:B------:R-:W-:Y:S01]  /*6d70*/  FMUL R118, R118, 1.4426950216293334961 ;  /* 0x3fb8aa3b76767820 */ /* 0x000fe20000400000 */
[----:B------:R-:W-:Y:S01]  /*6d80*/  FMUL R119, R119, 1.4426950216293334961 ;  /* 0x3fb8aa3b77777820 */ /* 0x000fe20000400000 */
[----:B------:R-:W-:Y:S01]  /*6d90*/  FMUL R120, R120, 1.4426950216293334961 ;  /* 0x3fb8aa3b78787820 */ /* 0x000fe20000400000 */
[----:B------:R0:W-:Y:S01]  /*6da0*/  MUFU.EX2 R38, R80 ;  /* 0x0000005000267308 */ /* 0x0001e20000000800 */
[----:B------:R-:W-:Y:S01]  /*6db0*/  FMUL R121, R121, 1.4426950216293334961 ;  /* 0x3fb8aa3b79797820 */ /* 0x000fe20000400000 */
[----:B------:R-:W-:Y:S01]  /*6dc0*/  FMUL R122, R122, 1.4426950216293334961 ;  /* 0x3fb8aa3b7a7a7820 */ /* 0x000fe20000400000 */
[----:B------:R-:W-:Y:S01]  /*6dd0*/  FMUL R123, R123, 1.4426950216293334961 ;  /* 0x3fb8aa3b7b7b7820 */ /* 0x000fe20000400000 */
[----:B------:R-:W-:Y:S01]  /*6de0*/  FMUL R124, R124, 1.4426950216293334961 ;  /* 0x3fb8aa3b7c7c7820 */ /* 0x000fe20000400000 */
[----:B------:R-:W-:Y:S01]  /*6df0*/  FMUL R125, R125, 1.4426950216293334961 ;  /* 0x3fb8aa3b7d7d7820 */ /* 0x000fe20000400000 */
[----:B------:R-:W-:Y:S01]  /*6e00*/  FMUL R117, R117, 1.4426950216293334961 ;  /* 0x3fb8aa3b75757820 */ /* 0x000fe20000400000 */
[----:B------:R-:W-:Y:S01]  /*6e10*/  FMUL R126, R126, 1.4426950216293334961 ;  /* 0x3fb8aa3b7e7e7820 */ /* 0x000fe20000400000 */
[----:B------:R-:W-:Y:S01]  /*6e20*/  FMUL R127, R127, 1.4426950216293334961 ;  /* 0x3fb8aa3b7f7f7820 */ /* 0x000fe20000400000 */
[----:B0-----:R-:W-:Y:S01]  /*6e30*/  FADD R80, R63, R79 ;  /* 0x0000004f3f507221 */ /* 0x001fe20000000000 */
[----:B------:R-:W-:Y:S01]  /*6e40*/  FMUL R79, R78, 1.4426950216293334961 ;  /* 0x3fb8aa3b4e4f7820 */ /* 0x000fe20000400000 */
[----:B------:R-:W-:Y:S01]  /*6e50*/  F2FP.F16.F32.PACK_AB R4, R4, R112 ;  /* 0x000000700404723e */ /* 0x000fe200000000ff */
[----:B------:R-:W-:Y:S01]  /*6e60*/  STL.64 [R1+0x430], R146 ;  /* 0x0004309201007387 */ /* 0x000fe20000100a00 */
[----:B------:R-:W-:Y:S01]  /*6e70*/  FADD R78, R13, R80 ;  /* 0x000000500d4e7221 */ /* 0x000fe20000000000 */
[----:B------:R-:W0:Y:S01]  /*6e80*/  MUFU.EX2 R82, R82 ;  /* 0x0000005200527308 */ /* 0x000e220000000800 */
[----:B------:R-:W-:Y:S01]  /*6e90*/  FMUL R81, R81, 1.4426950216293334961 ;  /* 0x3fb8aa3b51517820 */ /* 0x000fe20000400000 */
[----:B------:R-:W-:Y:S01]  /*6ea0*/  F2FP.F16.F32.PACK_AB R12, R63, R12 ;  /* 0x0000000c3f0c723e */ /* 0x000fe200000000ff */
[----:B------:R-:W-:Y:S01]  /*6eb0*/  FADD R78, R99, R78 ;  /* 0x0000004e634e7221 */ /* 0x000fe20000000000 */
[----:B------:R-:W-:Y:S01]  /*6ec0*/  FADD R80, R39, -R0 ;  /* 0x8000000027507221 */ /* 0x000fe20000000000 */
[----:B------:R-:W-:Y:S01]  /*6ed0*/  F2FP.F16.F32.PACK_AB R5, R5, R104 ;  /* 0x000000680505723e */ /* 0x000fe200000000ff */
[----:B------:R-:W-:Y:S01]  /*6ee0*/  STL.64 [R1+0x140], R132 ;  /* 0x0001408401007387 */ /* 0x000fe20000100a00 */
[----:B------:R-:W-:Y:S01]  /*6ef0*/  FADD R78, R14, R78 ;  /* 0x0000004e0e4e7221 */ /* 0x000fe20000000000 */
[----:B------:R0:W-:Y:S01]  /*6f00*/  MUFU.EX2 R39, R79 ;  /* 0x0000004f00277308 */ /* 0x0001e20000000800 */
[----:B------:R-:W-:Y:S01]  /*6f10*/  FMUL R80, R80, 1.4426950216293334961 ;  /* 0x3fb8aa3b50507820 */ /* 0x000fe20000400000 */
[----:B------:R-:W-:Y:S01]  /*6f20*/  F2FP.F16.F32.PACK_AB R7, R103, R7 ;  /* 0x000000076707723e */ /* 0x000fe200000000ff */
[----:B------:R-:W-:Y:S01]  /*6f30*/  FMUL R134, R134, 1.4426950216293334961 ;  /* 0x3fb8aa3b86867820 */ /* 0x000fe20000400000 */
[----:B------:R-:W-:Y:S01]  /*6f40*/  F2FP.F16.F32.PACK_AB R8, R102, R8 ;  /* 0x000000086608723e */ /* 0x000fe200000000ff */
[----:B------:R-:W-:Y:S01]  /*6f50*/  STL.64 [R1+0x180], R142 ;  /* 0x0001808e01007387 */ /* 0x000fe20000100a00 */
[----:B0-----:R-:W-:Y:S01]  /*6f60*/  FADD R79, R98, R78 ;  /* 0x0000004e624f7221 */ /* 0x001fe20000000000 */
[----:B------:R-:W-:Y:S01]  /*6f70*/  FMUL R78, R77, 1.4426950216293334961 ;  /* 0x3fb8aa3b4d4e7820 */ /* 0x000fe20000400000 */
[----:B------:R-:W0:Y:S01]  /*6f80*/  MUFU.EX2 R81, R81 ;  /* 0x0000005100517308 */ /* 0x000e220000000800 */
[----:B------:R-:W-:Y:S01]  /*6f90*/  F2FP.F16.F32.PACK_AB R10, R101, R10 ;  /* 0x0000000a650a723e */ /* 0x000fe200000000ff */
[----:B------:R-:W-:Y:S01]  /*6fa0*/  FADD R77, R15, R79 ;  /* 0x0000004f0f4d7221 */ /* 0x000fe20000000000 */
[----:B------:R-:W-:Y:S01]  /*6fb0*/  F2FP.F16.F32.PACK_AB R11, R100, R11 ;  /* 0x0000000b640b723e */ /* 0x000fe200000000ff */
[----:B------:R-:W-:Y:S02]  /*6fc0*/  STL.64 [R1+0x100], R130 ;  /* 0x0001008201007387 */ /* 0x000fe40000100a00 */
[----:B------:R-:W-:Y:S01]  /*6fd0*/  FADD R77, R57, R77 ;  /* 0x0000004d394d7221 */ /* 0x000fe20000000000 */
[----:B------:R-:W-:-:S03]  /*6fe0*/  FADD R79, R40, -R0 ;  /* 0x80000000284f7221 */ /* 0x000fc60000000000 */
[----:B------:R-:W-:Y:S01]  /*6ff0*/  FADD R77, R16, R77 ;  /* 0x0000004d104d7221 */ /* 0x000fe20000000000 */
[----:B------:R0:W-:Y:S03]  /*7000*/  MUFU.EX2 R40, R78 ;  /* 0x0000004e00287308 */ /* 0x0001e60000000800 */
[----:B0-----:R-:W-:Y:S01]  /*7010*/  FADD R78, R97, R77 ;  /* 0x0000004d614e7221 */ /* 0x001fe20000000000 */
[----:B------:R-:W-:-:S03]  /*7020*/  FMUL R77, R76, 1.4426950216293334961 ;  /* 0x3fb8aa3b4c4d7820 */ /* 0x000fc60000400000 */
[----:B------:R-:W-:-:S04]  /*7030*/  FADD R76, R17, R78 ;  /* 0x0000004e114c7221 */ /* 0x000fc80000000000 */
        /* <DEDUP_REMOVED lines=35> */
[----:B--2---:R-:W-:Y:S01]  /*7270*/  FADD R71, R59, R71 ;  /* 0x000000473b477221 */ /* 0x004fe20000000000 */
        /* <DEDUP_REMOVED lines=17> */
[----:B-1----:R-:W-:Y:S01]  /*7390*/  FADD R70, R86, R69 ;  /* 0x0000004556467221 */ /* 0x002fe20000000000 */
        /* <DEDUP_REMOVED lines=15> */
[----:B------:R-:W-:Y:S01]  /*7490*/  FADD R66, R37, R68 ;  /* 0x0000004425427221 */ /* 0x000fe20000000000 */
[----:B------:R-:W0:Y:S01]  /*74a0*/  MUFU.EX2 R80, R80 ;  /* 0x0000005000507308 */ /* 0x000e220000000800 */
[----:B------:R-:W-:Y:S02]  /*74b0*/  FMUL R79, R79, 1.4426950216293334961 ;  /* 0x3fb8aa3b4f4f7820 */ /* 0x000fe40000400000 */
[----:B------:R-:W-:Y:S01]  /*74c0*/  FADD R66, R82, R66 ;  /* 0x0000004252427221 */ /* 0x000fe20000000000 */
[----:B------:R-:W-:-:S03]  /*74d0*/  FADD R68, R51, -R0 ;  /* 0x8000000033447221 */ /* 0x000fc60000000000 */
[----:B------:R-:W-:Y:S01]  /*74e0*/  FADD R66, R38, R66 ;  /* 0x0000004226427221 */ /* 0x000fe20000000000 */
[----:B------:R-:W1:Y:S01]  /*74f0*/  MUFU.EX2 R79, R79 ;  /* 0x0000004f004f7308 */ /* 0x000e620000000800 */
[----:B------:R-:W-:-:S07]  /*7500*/  FMUL R78, R78, 1.4426950216293334961 ;  /* 0x3fb8aa3b4e4e7820 */ /* 0x000fce0000400000 */
[----:B------:R2:W-:Y:S02]  /*7510*/  MUFU.EX2 R51, R67 ;  /* 0x0000004300337308 */ /* 0x0005e40000000800 */
[----:B--2---:R-:W-:Y:S01]  /*7520*/  FADD R67, R81, R66 ;  /* 0x0000004251437221 */ /* 0x004fe20000000000 */
[----:B------:R-:W-:-:S03]  /*7530*/  FMUL R66, R54, 1.4426950216293334961 ;  /* 0x3fb8aa3b36427820 */ /* 0x000fc60000400000 */
[----:B------:R-:W-:Y:S02]  /*7540*/  FADD R54, R39, R67 ;  /* 0x0000004327367221 */ /* 0x000fe40000000000 */
[----:B------:R-:W2:Y:S01]  /*7550*/  MUFU.EX2 R78, R78 ;  /* 0x0000004e004e7308 */ /* 0x000ea20000000800 */
[----:B------:R-:W-:Y:S01]  /*7560*/  FMUL R77, R77, 1.4426950216293334961 ;  /* 0x3fb8aa3b4d4d7820 */ /* 0x000fe20000400000 */
[----:B0-----:R-:W-:-:S04]  /*7570*/  FADD R54, R80, R54 ;  /* 0x0000003650367221 */ /* 0x001fc80000000000 */
[----:B------:R-:W-:Y:S02]  /*7580*/  FADD R54, R40, R54 ;  /* 0x0000003628367221 */ /* 0x000fe40000000000 */
[----:B------:R-:W0:Y:S01]  /*7590*/  MUFU.EX2 R77, R77 ;  /* 0x0000004d004d7308 */ /* 0x000e220000000800 */
[----:B------:R-:W-:Y:S01]  /*75a0*/  FMUL R76, R76, 1.4426950216293334961 ;  /* 0x3fb8aa3b4c4c7820 */ /* 0x000fe20000400000 */
[----:B-1----:R-:W-:-:S04]  /*75b0*/  FADD R54, R79, R54 ;  /* 0x000000364f367221 */ /* 0x002fc80000000000 */
[----:B------:R-:W-:Y:S02]  /*75c0*/  FADD R54, R41, R54 ;  /* 0x0000003629367221 */ /* 0x000fe40000000000 */
[----:B------:R-:W1:Y:S01]  /*75d0*/  MUFU.EX2 R76, R76 ;  /* 0x0000004c004c7308 */ /* 0x000e620000000800 */
[----:B------:R-:W-:Y:S01]  /*75e0*/  FMUL R75, R75, 1.4426950216293334961 ;  /* 0x3fb8aa3b4b4b7820 */ /* 0x000fe20000400000 */
[----:B--2---:R-:W-:Y:S01]  /*75f0*/  FADD R54, R78, R54 ;  /* 0x000000364e367221 */ /* 0x004fe20000000000 */
[----:B------:R-:W-:-:S03]  /*7600*/  FADD R67, R52, -R0 ;  /* 0x8000000034437221 */ /* 0x000fc60000000000 */
[----:B------:R-:W-:Y:S02]  /*7610*/  FADD R54, R42, R54 ;  /* 0x000000362a367221 */ /* 0x000fe40000000000 */
[----:B------:R2:W-:Y:S01]  /*7620*/  MUFU.EX2 R52, R66 ;  /* 0x0000004200347308 */ /* 0x0005e20000000800 */
[----:B------:R-:W-:Y:S01]  /*7630*/  FMUL R74, R74, 1.4426950216293334961 ;  /* 0x3fb8aa3b4a4a7820 */ /* 0x000fe20000400000 */
[----:B0-----:R-:W-:-:S06]  /*7640*/  FADD R54, R77, R54 ;  /* 0x000000364d367221 */ /* 0x001fcc0000000000 */
[----:B------:R-:W0:Y:S01]  /*7650*/  MUFU.EX2 R75, R75 ;  /* 0x0000004b004b7308 */ /* 0x000e220000000800 */
[--C-:B--2---:R-:W-:Y:S01]  /*7660*/  FADD R66, R109, -R0.reuse ;  /* 0x800000006d427221 */ /* 0x104fe20000000000 */
[----:B------:R-:W-:-:S04]  /*7670*/  FADD R109, R110, -R0 ;  /* 0x800000006e6d7221 */ /* 0x000fc80000000000 */
[----:B------:R-:W-:Y:S01]  /*7680*/  FMUL R111, R109, 1.4426950216293334961 ;  /* 0x3fb8aa3b6d6f7820 */ /* 0x000fe20000400000 */
[----:B------:R-:W-:Y:S01]  /*7690*/  FADD R109, R43, R54 ;  /* 0x000000362b6d7221 */ /* 0x000fe20000000000 */
[----:B------:R-:W2:Y:S01]  /*76a0*/  MUFU.EX2 R74, R74 ;  /* 0x0000004a004a7308 */ /* 0x000ea20000000800 */
[----:B------:R-:W-:Y:S02]  /*76b0*/  FMUL R73, R73, 1.4426950216293334961 ;  /* 0x3fb8aa3b49497820 */ /* 0x000fe40000400000 */
[----:B-1----:R-:W-:-:S04]  /*76c0*/  FADD R109, R76, R109 ;  /* 0x0000006d4c6d7221 */ /* 0x002fc80000000000 */
[----:B------:R-:W-:Y:S01]  /*76d0*/  FADD R109, R44, R109 ;  /* 0x0000006d2c6d7221 */ /* 0x000fe20000000000 */
[----:B------:R-:W1:Y:S01]  /*76e0*/  MUFU.EX2 R73, R73 ;  /* 0x0000004900497308 */ /* 0x000e620000000800 */
[----:B------:R-:W-:Y:S02]  /*76f0*/  FMUL R72, R72, 1.4426950216293334961 ;  /* 0x3fb8aa3b48487820 */ /* 0x000fe40000400000 */
[----:B0-----:R-:W-:-:S04]  /*7700*/  FADD R109, R75, R109 ;  /* 0x0000006d4b6d7221 */ /* 0x001fc80000000000 */
[----:B------:R-:W-:Y:S01]  /*7710*/  FADD R109, R45, R109 ;  /* 0x0000006d2d6d7221 */ /* 0x000fe20000000000 */
[----:B------:R-:W0:Y:S01]  /*7720*/  MUFU.EX2 R72, R72 ;  /* 0x0000004800487308 */ /* 0x000e220000000800 */
[----:B------:R-:W-:Y:S02]  /*7730*/  FMUL R71, R71, 1.4426950216293334961 ;  /* 0x3fb8aa3b47477820 */ /* 0x000fe40000400000 */
[----:B--2---:R-:W-:-:S04]  /*7740*/  FADD R109, R74, R109 ;  /* 0x0000006d4a6d7221 */ /* 0x004fc80000000000 */
        /* <DEDUP_REMOVED lines=19> */
[----:B0-----:R-:W-:Y:S01]  /*7880*/  FADD R109, R69, R109 ;  /* 0x0000006d456d7221 */ /* 0x001fe20000000000 */
[----:B------:R-:W-:-:S03]  /*7890*/  FADD R110, R113, -R0 ;  /* 0x80000000716e7221 */ /* 0x000fc60000000000 */
[----:B------:R-:W-:Y:S01]  /*78a0*/  FADD R109, R51, R109 ;  /* 0x0000006d336d7221 */ /* 0x000fe20000000000 */
[----:B------:R-:W0:Y:S01]  /*78b0*/  MUFU.EX2 R53, R53 ;  /* 0x0000003500357308 */ /* 0x000e220000000800 */
[----:B----4-:R4:W-:Y:S02]  /*78c0*/  STS.U16 [R136+UR15+0x4400], R107 ;  /* 0x0044006b88007988 */ /* 0x0109e4000800040f */
[----:B--2---:R-:W-:Y:S01]  /*78d0*/  FADD R109, R68, R109 ;  /* 0x0000006d446d7221 */ /* 0x004fe20000000000 */
[----:B------:R-:W-:-:S04]  /*78e0*/  FMUL R110, R110, 1.4426950216293334961 ;  /* 0x3fb8aa3b6e6e7820 */ /* 0x000fc80000400000 */
[----:B------:R-:W2:Y:S01]  /*78f0*/  MUFU.EX2 R66, R66 ;  /* 0x0000004200427308 */ /* 0x000ea20000000800 */
[----:B----4-:R-:W-:Y:S01]  /*7900*/  FADD R107, R114, -R0 ;  /* 0x80000000726b7221 */ /* 0x010fe20000000000 */
[----:B---3--:R3:W-:Y:S01]  /*7910*/  STS.U16 [R136+UR15+0x4c00], R55 ;  /* 0x004c003788007988 */ /* 0x0087e2000800040f */
[----:B------:R-:W-:-:S05]  /*7920*/  FADD R109, R52, R109 ;  /* 0x0000006d346d7221 */ /* 0x000fca0000000000 */
[----:B------:R-:W4:Y:S01]  /*7930*/  MUFU.EX2 R54, R111 ;  /* 0x0000006f00367308 */ /* 0x000f220000000800 */
[----:B------:R0:W-:Y:S01]  /*7940*/  STS.U16 [R136+UR15+0x4800], R65 ;  /* 0x0048004188007988 */ /* 0x0001e2000800040f */
[----:B-1----:R-:W-:-:S03]  /*7950*/  FADD R109, R67, R109 ;  /* 0x0000006d436d7221 */ /* 0x002fc60000000000 */
[----:B------:R1:W-:Y:S01]  /*7960*/  STS.U16 [R136+UR15+0x5000], R105 ;  /* 0x0050006988007988 */ /* 0x0003e2000800040f */
[----:B---3--:R-:W-:Y:S02]  /*7970*/  FMUL R55, R107, 1.4426950216293334961 ;  /* 0x3fb8aa3b6b377820 */ /* 0x008fe40000400000 */
[----:B0-----:R-:W0:Y:S01]  /*7980*/  MUFU.EX2 R65, R110 ;  /* 0x0000006e00417308 */ /* 0x001e220000000800 */
[----:B-1----:R-:W-:Y:S01]  /*7990*/  FADD R105, R115, -R0 ;  /* 0x8000000073697221 */ /* 0x002fe20000000000 */
[----:B------:R-:W-:-:S06]  /*79a0*/  FADD R109, R53, R109 ;  /* 0x0000006d356d7221 */ /* 0x000fcc0000000000 */
[----:B------:R-:W1:Y:S01]  /*79b0*/  MUFU.EX2 R55, R55 ;  /* 0x0000003700377308 */ /* 0x000e620000000800 */
[----:B------:R-:W-:Y:S01]  /*79c0*/  FMUL R105, R105, 1.4426950216293334961 ;  /* 0x3fb8aa3b69697820 */ /* 0x000fe20000400000 */
[----:B--2---:R-:W-:-:S06]  /*79d0*/  FADD R109, R66, R109 ;  /* 0x0000006d426d7221 */ /* 0x004fcc0000000000 */
[----:B------:R-:W2:Y:S01]  /*79e0*/  MUFU.EX2 R64, R105 ;  /* 0x0000006900407308 */ /* 0x000ea20000000800 */
[----:B----4-:R-:W-:-:S07]  /*79f0*/  FADD R109, R54, R109 ;  /* 0x0000006d366d7221 */ /* 0x010fce0000000000 */
[----:B------:R-:W3:Y:S01]  /*7a00*/  MUFU.EX2 R56, R116 ;  /* 0x0000007400387308 */ /* 0x000ee20000000800 */
[----:B0-----:R-:W-:Y:S01]  /*7a10*/  FADD R109, R65, R109 ;  /* 0x0000006d416d7221 */ /* 0x001fe20000000000 */
[----:B------:R-:W-:-:S06]  /*7a20*/  F2FP.F16.F32.PACK_AB R15, R57, R15 ;  /* 0x0000000f390f723e */ /* 0x000fcc00000000ff */
[----:B------:R-:W0:Y:S01]  /*7a30*/  MUFU.EX2 R63, R118 ;  /* 0x00000076003f7308 */ /* 0x000e220000000800 */
[----:B-1----:R-:W-:Y:S01]  /*7a40*/  FADD R109, R55, R109 ;  /* 0x0000006d376d7221 */ /* 0x002fe20000000000 */
[----:B------:R-:W-:-:S06]  /*7a50*/  F2FP.F16.F32.PACK_AB R18, R62, R18 ;  /* 0x000000123e12723e */ /* 0x000fcc00000000ff */
[----:B------:R-:W1:Y:S01]  /*7a60*/  MUFU.EX2 R57, R119 ;  /* 0x0000007700397308 */ /* 0x000e620000000800 */
[----:B--2---:R-:W-:Y:S01]  /*7a70*/  FADD R109, R64, R109 ;  /* 0x0000006d406d7221 */ /* 0x004fe20000000000 */
[----:B------:R-:W-:-:S06]  /*7a80*/  F2FP.F16.F32.PACK_AB R21, R58, R21 ;  /* 0x000000153a15723e */ /* 0x000fcc00000000ff */
[----:B------:R-:W2:Y:S01]  /*7a90*/  MUFU.EX2 R62, R120 ;  /* 0x00000078003e7308 */ /* 0x000ea20000000800 */
[----:B---3--:R-:W-:Y:S01]  /*7aa0*/  FADD R109, R56, R109 ;  /* 0x0000006d386d7221 */ /* 0x008fe20000000000 */
[----:B------:R-:W-:-:S06]  /*7ab0*/  F2FP.F16.F32.PACK_AB R24, R61, R24 ;  /* 0x000000183d18723e */ /* 0x000fcc00000000ff */
        /* <DEDUP_REMOVED lines=8> */
[----:B------:R-:W-:Y:S02]  /*7b40*/  F2FP.F16.F32.PACK_AB R33, R60, R33 ;  /* 0x000000213c21723e */ /* 0x000fe400000000ff */
[----:B------:R-:W-:-:S04]  /*7b50*/  F2FP.F16.F32.PACK_AB R41, R78, R41 ;  /* 0x000000294e29723e */ /* 0x000fc800000000ff */
        /* <DEDUP_REMOVED lines=8> */
[----:B------:R-:W-:Y:S02]  /*7be0*/  F2FP.F16.F32.PACK_AB R42, R77, R42 ;  /* 0x0000002a4d2a723e */ /* 0x000fe400000000ff */
[----:B------:R-:W-:-:S04]  /*7bf0*/  F2FP.F16.F32.PACK_AB R44, R75, R44 ;  /* 0x0000002c4b2c723e */ /* 0x000fc800000000ff */
[----:B------:R-:W1:Y:S01]  /*7c00*/  MUFU.EX2 R80, R126 ;  /* 0x0000007e00507308 */ /* 0x000e620000000800 */
[----:B--2---:R-:W-:Y:S01]  /*7c10*/  FADD R75, R3, R78 ;  /* 0x0000004e034b7221 */ /* 0x004fe20000000000 */
[----:B------:R-:W-:Y:S01]  /*7c20*/  F2FP.F16.F32.PACK_AB R13, R99, R13 ;  /* 0x0000000d630d723e */ /* 0x000fe200000000ff */
[----:B------:R-:W-:Y:S01]  /*7c30*/  STL.64 [R1+0x478], R4 ;  /* 0x0004780401007387 */ /* 0x000fe20000100a00 */
[----:B------:R-:W-:-:S04]  /*7c40*/  F2FP.F16.F32.PACK_AB R14, R98, R14 ;  /* 0x0000000e620e723e */ /* 0x000fc800000000ff */
[----:B------:R-:W2:Y:S01]  /*7c50*/  MUFU.EX2 R77, R127 ;  /* 0x0000007f004d7308 */ /* 0x000ea20000000800 */
[----:B------:R-:W-:Y:S01]  /*7c60*/  F2FP.F16.F32.PACK_AB R45, R74, R45 ;  /* 0x0000002d4a2d723e */ /* 0x000fe200000000ff */
[----:B------:R-:W-:Y:S01]  /*7c70*/  STL.64 [R1+0x480], R6 ;  /* 0x0004800601007387 */ /* 0x000fe20000100a00 */
[----:B------:R-:W-:Y:S02]  /*7c80*/  F2FP.F16.F32.PACK_AB R16, R97, R16 ;  /* 0x000000106110723e */ /* 0x000fe400000000ff */
[----:B------:R-:W-:Y:S01]  /*7c90*/  F2FP.F16.F32.PACK_AB R17, R96, R17 ;  /* 0x000000116011723e */ /* 0x000fe200000000ff */
[----:B------:R-:W-:Y:S01]  /*7ca0*/  STL.64 [R1+0x488], R8 ;  /* 0x0004880801007387 */ /* 0x000fe20000100a00 */
[----:B------:R-:W-:Y:S01]  /*7cb0*/  F2FP.F16.F32.PACK_AB R47, R72, R47 ;  /* 0x0000002f482f723e */ /* 0x000fe200000000ff */
[----:B------:R-:W4:Y:S01]  /*7cc0*/  MUFU.EX2 R74, R134 ;  /* 0x00000086004a7308 */ /* 0x000f220000000800 */
[----:B------:R-:W-:Y:S01]  /*7cd0*/  F2FP.F16.F32.PACK_AB R19, R95, R19 ;  /* 0x000000135f13723e */ /* 0x000fe200000000ff */
[----:B---3--:R-:W-:Y:S01]  /*7ce0*/  FADD R72, R60, R75 ;  /* 0x0000004b3c487221 */ /* 0x008fe20000000000 */
[----:B------:R-:W-:Y:S01]  /*7cf0*/  STL.64 [R1+0x490], R10 ;  /* 0x0004900a01007387 */ /* 0x000fe20000100a00 */
[----:B------:R-:W-:Y:S01]  /*7d00*/  F2FP.F16.F32.PACK_AB R20, R94, R20 ;  /* 0x000000145e14723e */ /* 0x000fe200000000ff */
[----:B------:R-:W-:Y:S01]  /*7d10*/  FADD R137, R137, -R0 ;  /* 0x8000000089897221 */ /* 0x000fe20000000000 */
[----:B------:R-:W-:Y:S01]  /*7d20*/  F2FP.F16.F32.PACK_AB R22, R93, R22 ;  /* 0x000000165d16723e */ /* 0x000fe200000000ff */
[----:B------:R-:W-:Y:S01]  /*7d30*/  STL.64 [R1+0x498], R12 ;  /* 0x0004980c01007387 */ /* 0x000fe20000100a00 */
[----:B------:R-:W-:Y:S01]  /*7d40*/  F2FP.F16.F32.PACK_AB R23, R92, R23 ;  /* 0x000000175c17723e */ /* 0x000fe200000000ff */
[----:B------:R-:W-:Y:S01]  /*7d50*/  IMAD.SHL.U32 R112, R2, 0x4, RZ ;  /* 0x0000000402707824 */ /* 0x000fe200078e00ff */
[----:B------:R-:W-:Y:S01]  /*7d60*/  F2FP.F16.F32.PACK_AB R25, R91, R25 ;  /* 0x000000195b19723e */ /* 0x000fe200000000ff */
[----:B------:R-:W-:Y:S01]  /*7d70*/  STL.64 [R1+0x4a0], R14 ;  /* 0x0004a00e01007387 */ /* 0x000fe20000100a00 */
[----:B------:R-:W-:Y:S01]  /*7d80*/  F2FP.F16.F32.PACK_AB R46, R73, R46 ;  /* 0x0000002e492e723e */ /* 0x000fe200000000ff */
[----:B0-----:R-:W-:Y:S01]  /*7d90*/  FADD R73, R83, R72 ;  /* 0x0000004853497221 */ /* 0x001fe20000000000 */
[----:B------:R-:W-:Y:S01]  /*7da0*/  F2FP.F16.F32.PACK_AB R26, R90, R26 ;  /* 0x0000001a5a1a723e */ /* 0x000fe200000000ff */
[----:B------:R-:W-:Y:S01]  /*7db0*/  STL.64 [R1+0x4a8], R16 ;  /* 0x0004a81001007387 */ /* 0x000fe20000100a00 */
[----:B------:R-:W-:Y:S01]  /*7dc0*/  F2FP.F16.F32.PACK_AB R53, R66, R53 ;  /* 0x000000354235723e */ /* 0x000fe200000000ff */
[----:B------:R-:W-:Y:S01]  /*7dd0*/  IMAD R66, R2, 0xe, RZ ;  /* 0x0000000e02427824 */ /* 0x000fe200078e02ff */
[----:B------:R-:W-:Y:S01]  /*7de0*/  F2FP.F16.F32.PACK_AB R28, R89, R28 ;  /* 0x0000001c591c723e */ /* 0x000fe200000000ff */
[----:B------:R-:W-:Y:S01]  /*7df0*/  STL.64 [R1+0x4b0], R18 ;  /* 0x0004b01201007387 */ /* 0x000fe20000100a00 */
[----:B------:R-:W-:-:S02]  /*7e00*/  F2FP.F16.F32.PACK_AB R29, R88, R29 ;  /* 0x0000001d581d723e */ /* 0x000fc400000000ff */
[----:B------:R-:W-:Y:S01]  /*7e10*/  LEA R130, P3, R2, R138, 0x3 ;  /* 0x0000008a02827211 */ /* 0x000fe200078618ff */
[----:B------:R0:W-:Y:S01]  /*7e20*/  STL.64 [R1+0x4b8], R20 ;  /* 0x0004b81401007387 */ /* 0x0001e20000100a00 */
[----:B------:R-:W-:Y:S01]  /*7e30*/  F2FP.F16.F32.PACK_AB R31, R87, R31 ;  /* 0x0000001f571f723e */ /* 0x000fe200000000ff */
[----:B------:R-:W-:Y:S01]  /*7e40*/  FMUL R137, R137, 1.4426950216293334961 ;  /* 0x3fb8aa3b89897820 */ /* 0x000fe20000400000 */
[----:B------:R-:W-:Y:S01]  /*7e50*/  F2FP.F16.F32.PACK_AB R32, R86, R32 ;  /* 0x000000205620723e */ /* 0x000fe200000000ff */
[----:B------:R-:W-:Y:S01]  /*7e60*/  STL.64 [R1+0x4c0], R22 ;  /* 0x0004c01601007387 */ /* 0x000fe20000100a00 */
[----:B------:R-:W-:Y:S01]  /*7e70*/  F2FP.F16.F32.PACK_AB R51, R68, R51 ;  /* 0x000000334433723e */ /* 0x000fe200000000ff */
[----:B-1----:R-:W-:Y:S01]  /*7e80*/  FADD R68, R80, R73 ;  /* 0x0000004950447221 */ /* 0x002fe20000000000 */
[----:B------:R-:W-:Y:S01]  /*7e90*/  F2FP.F16.F32.PACK_AB R59, R3, R59 ;  /* 0x0000003b033b723e */ /* 0x000fe200000000ff */
[----:B------:R-:W-:Y:S01]  /*7ea0*/  STL.64 [R1+0x4c8], R24 ;  /* 0x0004c81801007387 */ /* 0x000fe20000100a00 */
[C---:B------:R-:W-:Y:S01]  /*7eb0*/  IMAD.SHL.U32 R3, R2.reuse, 0x2, RZ ;  /* 0x0000000202037824 */ /* 0x040fe200078e00ff */
[----:B------:R-:W-:Y:S01]  /*7ec0*/  F2FP.F16.F32.PACK_AB R50, R69, R50 ;  /* 0x000000324532723e */ /* 0x000fe200000000ff */
[----:B------:R-:W-:Y:S01]  /*7ed0*/  IMAD R117, R2, 0x7, RZ ;  /* 0x0000000702757824 */ /* 0x000fe200078e02ff */
[----:B------:R-:W-:Y:S01]  /*7ee0*/  STL.64 [R1+0x4d0], R26 ;  /* 0x0004d01a01007387 */ /* 0x000fe20000100a00 */
[----:B------:R-:W-:Y:S01]  /*7ef0*/  LEA.HI.X.SX32 R131, R112, R139, 0x1, P3 ;  /* 0x0000008b70837211 */ /* 0x000fe200018f0eff */
[----:B------:R-:W-:Y:S01]  /*7f00*/  IMAD R69, R2, 0x16, RZ ;  /* 0x0000001602457824 */ /* 0x000fe200078e02ff */
[----:B------:R-:W-:Y:S01]  /*7f10*/  F2FP.F16.F32.PACK_AB R48, R71, R48 ;  /* 0x000000304730723e */ /* 0x000fe200000000ff */
[----:B------:R-:W-:Y:S01]  /*7f20*/  STL.64 [R1+0x4d8], R28 ;  /* 0x0004d81c01007387 */ /* 0x000fe20000100a00 */
[----:B------:R-:W-:Y:S01]  /*7f30*/  IADD3 R216, P3, PT, R66, R138, RZ ;  /* 0x0000008a42d87210 */ /* 0x000fe20007f7e0ff */
[----:B------:R1:W3:Y:S01]  /*7f40*/  MUFU.EX2 R71, R137 ;  /* 0x0000008900477308 */ /* 0x0002e20000000800 */
[----:B------:R-:W-:Y:S01]  /*7f50*/  F2FP.F16.F32.PACK_AB R54, R65, R54 ;  /* 0x000000364136723e */ /* 0x000fe200000000ff */
[----:B------:R-:W-:Y:S01]  /*7f60*/  STL.64 [R1+0x4e0], R30 ;  /* 0x0004e01e01007387 */ /* 0x000fe20000100a00 */
[----:B--2---:R-:W-:Y:S01]  /*7f70*/  FADD R65, R77, R68 ;  /* 0x000000444d417221 */ /* 0x004fe20000000000 */
[----:B------:R-:W-:-:S02]  /*7f80*/  F2FP.F16.F32.PACK_AB R55, R64, R55 ;  /* 0x000000374037723e */ /* 0x000fc400000000ff */
[----:B------:R2:W-:Y:S01]  /*7f90*/  STL.64 [R1+0x4e8], R32 ;  /* 0x0004e82001007387 */ /* 0x0005e20000100a00 */
[----:B------:R-:W-:Y:S01]  /*7fa0*/  F2FP.F16.F32.PACK_AB R56, R63, R56 ;  /* 0x000000383f38723e */ /* 0x000fe200000000ff */
[C---:B------:R-:W-:Y:S01]  /*7fb0*/  IMAD R63, R2.reuse, 0x6, RZ ;  /* 0x00000006023f7824 */ /* 0x040fe200078e02ff */
[CC--:B0-----:R-:W-:Y:S01]  /*7fc0*/  LEA R20, P5, R2.reuse, R138.reuse, 0x2 ;  /* 0x0000008a02147211 */ /* 0x0c1fe200078a10ff */
[C---:B------:R-:W-:Y:S01]  /*7fd0*/  IMAD R64, R2.reuse, 0xa, RZ ;  /* 0x0000000a02407824 */ /* 0x040fe200078e02ff */
[----:B------:R-:W-:Y:S01]  /*7fe0*/  LEA.HI.X.SX32 R217, R117, R139, 0x1, P3 ;  /* 0x0000008b75d97211 */ /* 0x000fe200018f0eff */
[C---:B------:R-:W-:Y:S01]  /*7ff0*/  IMAD R124, R2.reuse, 0xb, RZ ;  /* 0x0000000b027c7824 */ /* 0x040fe200078e02ff */
[-C--:B------:R-:W-:Y:S01]  /*8000*/  IADD3 R8, P3, PT, R69, R138.reuse, RZ ;  /* 0x0000008a45087210 */ /* 0x080fe20007f7e0ff */
[----:B------:R-:W-:Y:S02]  /*8010*/  IMAD R75, R2, 0x1c, RZ ;  /* 0x0000001c024b7824 */ /* 0x000fe400078e02ff */
[----:B----4-:R-:W-:Y:S01]  /*8020*/  FADD R128, R74, R65 ;  /* 0x000000414a807221 */ /* 0x010fe20000000000 */
[----:B--2---:R-:W-:Y:S01]  /*8030*/  IADD3 R32, P4, PT, R3, R138, RZ ;  /* 0x0000008a03207210 */ /* 0x004fe20007f9e0ff */
[----:B------:R-:W-:Y:S01]  /*8040*/  IMAD R65, R2, 0xc, RZ ;  /* 0x0000000c02417824 */ /* 0x000fe200078e02ff */
[----:B------:R-:W-:Y:S01]  /*8050*/  F2FP.F16.F32.PACK_AB R43, R76, R43 ;  /* 0x0000002b4c2b723e */ /* 0x000fe200000000ff */
[C---:B------:R-:W-:Y:S01]  /*8060*/  IMAD R111, R2.reuse, 0x3, RZ ;  /* 0x00000003026f7824 */ /* 0x040fe200078e02ff */
[CC--:B------:R-:W-:Y:S01]  /*8070*/  LEA.HI.X.SX32 R33, R2.reuse, R139.reuse, 0x1, P4 ;  /* 0x0000008b02217211 */ /* 0x0c0fe200020f0eff */
[C---:B------:R-:W-:Y:S01]  /*8080*/  IMAD R116, R2.reuse, 0x5, RZ ;  /* 0x0000000502747824 */ /* 0x040fe200078e02ff */
[----:B------:R-:W-:Y:S01]  /*8090*/  F2FP.F16.F32.PACK_AB R52, R67, R52 ;  /* 0x000000344334723e */ /* 0x000fe200000000ff */
[C---:B------:R-:W-:Y:S01]  /*80a0*/  IMAD R76, R2.reuse, 0x1e, RZ ;  /* 0x0000001e024c7824 */ /* 0x040fe200078e02ff */
[----:B------:R-:W-:Y:S01]  /*80b0*/  IADD3 R180, P4, PT, R145, R138, RZ ;  /* 0x0000008a91b47210 */ /* 0x000fe20007f9e0ff */
[----:B------:R-:W-:Y:S01]  /*80c0*/  IMAD R67, R2, 0x12, RZ ;  /* 0x0000001202437824 */ /* 0x000fe200078e02ff */
[----:B------:R-:W-:-:S02]  /*80d0*/  LEA.HI.X.SX32 R21, R3, R139, 0x1, P5 ;  /* 0x0000008b03157211 */ /* 0x000fc400028f0eff */
[----:B------:R-:W-:Y:S01]  /*80e0*/  F2FP.F16.F32.PACK_AB R60, R83, R60 ;  /* 0x0000003c533c723e */ /* 0x000fe200000000ff */
[----:B------:R-:W-:Y:S01]  /*80f0*/  IMAD R83, R2, 0x24, RZ ;  /* 0x0000002402537824 */ /* 0x000fe200078e02ff */
[-C--:B------:R-:W-:Y:S02]  /*8100*/  IADD3 R10, P2, PT, R63, R138.reuse, RZ ;  /* 0x0000008a3f0a7210 */ /* 0x080fe40007f5e0ff */
[-C--:B------:R-:W-:Y:S02]  /*8110*/  IADD3 R248, P5, PT, R64, R138.reuse, RZ ;  /* 0x0000008a40f87210 */ /* 0x080fe40007fbe0ff */
[----:B------:R-:W-:Y:S02]  /*8120*/  LEA.HI.X.SX32 R9, R124, R139, 0x1, P3 ;  /* 0x0000008b7c097211 */ /* 0x000fe400018f0eff */
[----:B------:R-:W-:Y:S01]  /*8130*/  IADD3 R230, P3, PT, R75, R138, RZ ;  /* 0x0000008a4be67210 */ /* 0x000fe20007f7e0ff */
[----:B------:R-:W-:Y:S01]  /*8140*/  IMAD R126, R2, 0xf, RZ ;  /* 0x0000000f027e7824 */ /* 0x000fe200078e02ff */
[----:B------:R-:W-:Y:S01]  /*8150*/  F2FP.F16.F32.PACK_AB R35, R84, R35 ;  /* 0x000000235423723e */ /* 0x000fe200000000ff */
[C---:B------:R-:W-:Y:S01]  /*8160*/  IMAD R118, R2.reuse, 0x9, RZ ;  /* 0x0000000902767824 */ /* 0x040fe200078e02ff */
[-C--:B------:R-:W-:Y:S01]  /*8170*/  LEA.HI.X.SX32 R181, R65, R139.reuse, 0x1, P4 ;  /* 0x0000008b41b57211 */ /* 0x080fe200020f0eff */
[C---:B------:R-:W-:Y:S01]  /*8180*/  IMAD R84, R2.reuse, 0x26, RZ ;  /* 0x0000002602547824 */ /* 0x040fe200078e02ff */
[-C--:B------:R-:W-:Y:S01]  /*8190*/  LEA.HI.X.SX32 R11, R111, R139.reuse, 0x1, P2 ;  /* 0x0000008b6f0b7211 */ /* 0x080fe200010f0eff */
[----:B------:R-:W-:Y:S01]  /*81a0*/  IMAD R68, R2, 0x14, RZ ;  /* 0x0000001402447824 */ /* 0x000fe200078e02ff */
[----:B------:R-:W-:-:S02]  /*81b0*/  LEA.HI.X.SX32 R249, R116, R139, 0x1, P5 ;  /* 0x0000008b74f97211 */ /* 0x000fc400028f0eff */
[-C--:B------:R-:W-:Y:S01]  /*81c0*/  IADD3 R214, P4, PT, R76, R138.reuse, RZ ;  /* 0x0000008a4cd67210 */ /* 0x080fe20007f9e0ff */
[----:B------:R-:W-:Y:S01]  /*81d0*/  IMAD R89, R2, 0x2a, RZ ;  /* 0x0000002a02597824 */ /* 0x000fe200078e02ff */
[-C--:B------:R-:W-:Y:S02]  /*81e0*/  IADD3 R232, P2, PT, R65, R138.reuse, RZ ;  /* 0x0000008a41e87210 */ /* 0x080fe40007f5e0ff */
[-C--:B------:R-:W-:Y:S02]  /*81f0*/  IADD3 R30, P5, PT, R67, R138.reuse, RZ ;  /* 0x0000008a431e7210 */ /* 0x080fe40007fbe0ff */
[----:B------:R-:W-:Y:S02]  /*8200*/  LEA.HI.X.SX32 R231, R66, R139, 0x1, P3 ;  /* 0x0000008b42e77211 */ /* 0x000fe400018f0eff */
[----:B------:R-:W-:Y:S01]  /*8210*/  IADD3 R16, P3, PT, R83, R138, RZ ;  /* 0x0000008a53107210 */ /* 0x000fe20007f7e0ff */
[----:B-1----:R-:W-:Y:S01]  /*8220*/  IMAD R137, R2, 0x13, RZ ;  /* 0x0000001302897824 */ /* 0x002fe200078e02ff */
[----:B------:R-:W-:Y:S01]  /*8230*/  F2FP.F16.F32.PACK_AB R57, R62, R57 ;  /* 0x000000393e39723e */ /* 0x000fe200000000ff */
[----:B------:R-:W-:Y:S01]  /*8240*/  IMAD R90, R2, 0x2c, RZ ;  /* 0x0000002c025a7824 */ /* 0x000fe200078e02ff */
[-C--:B------:R-:W-:Y:S01]  /*8250*/  LEA.HI.X.SX32 R215, R126, R139.reuse, 0x1, P4 ;  /* 0x0000008b7ed77211 */ /* 0x080fe200020f0eff */
[C---:B------:R-:W-:Y:S01]  /*8260*/  IMAD R141, R2.reuse, 0x15, RZ ;  /* 0x00000015028d7824 */ /* 0x040fe200078e02ff */
[----:B---3--:R-:W-:Y:S01]  /*8270*/  F2FP.F16.F32.PACK_AB R62, R71, R74 ;  /* 0x0000004a473e723e */ /* 0x008fe200000000ff */
        /* <DEDUP_REMOVED lines=8> */
[-C--:B------:R-:W-:Y:S02]  /*8300*/  LEA.HI.X.SX32 R17, R67, R139.reuse, 0x1, P3 ;  /* 0x0000008b43117211 */ /* 0x080fe400018f0eff */
[-C--:B------:R-:W-:Y:S01]  /*8310*/  IADD3 R244, P3, PT, R89, R138.reuse, RZ ;  /* 0x0000008a59f47210 */ /* 0x080fe20007f7e0ff */
[C---:B------:R-:W-:Y:S01]  /*8320*/  IMAD R125, R2.reuse, 0xd, RZ ;  /* 0x0000000d027d7824 */ /* 0x040fe200078e02ff */
[----:B------:R-:W-:Y:S01]  /*8330*/  LEA.HI.X.SX32 R7, R137, R139, 0x1, P4 ;  /* 0x0000008b89077211 */ /* 0x000fe200020f0eff */
[----:B------:R-:W-:Y:S01]  /*8340*/  IMAD R142, R2, 0x17, RZ ;  /* 0x00000017028e7824 */ /* 0x000fe200078e02ff */
[----:B------:R-:W-:Y:S01]  /*8350*/  F2FP.F16.F32.PACK_AB R37, R82, R37 ;  /* 0x000000255225723e */ /* 0x000fe200000000ff */
[----:B------:R-:W-:Y:S01]  /*8360*/  IMAD R97, R2, 0x34, RZ ;  /* 0x0000003402617824 */ /* 0x000fe200078e02ff */
[-C--:B------:R-:W-:Y:S01]  /*8370*/  LEA.HI.X.SX32 R19, R64, R139.reuse, 0x1, P2 ;  /* 0x0000008b40137211 */ /* 0x080fe200010f0eff */
[----:B------:R-:W-:Y:S01]  /*8380*/  IMAD R82, R2, 0x22, RZ ;  /* 0x0000002202527824 */ /* 0x000fe200078e02ff */
[-C--:B------:R-:W-:Y:S01]  /*8390*/  IADD3 R228, P4, PT, R90, R138.reuse, RZ ;  /* 0x0000008a5ae47210 */ /* 0x080fe20007f9e0ff */
[----:B------:R-:W-:Y:S01]  /*83a0*/  IMAD R143, R2, 0x19, RZ ;  /* 0x00000019028f7824 */ /* 0x000fe200078e02ff */
[-C--:B------:R-:W-:Y:S01]  /*83b0*/  LEA.HI.X.SX32 R133, R68, R139.reuse, 0x1, P5 ;  /* 0x0000008b44857211 */ /* 0x080fe200028f0eff */
[----:B------:R-:W-:Y:S01]  /*83c0*/  IMAD R98, R2, 0x36, RZ ;  /* 0x0000003602627824 */ /* 0x000fe200078e02ff */
[----:B------:R0:W-:Y:S01]  /*83d0*/  STL.64 [R1+0x228], R32 ;  /* 0x0002282001007387 */ /* 0x0001e20000100a00 */
[-C--:B------:R-:W-:Y:S01]  /*83e0*/  IADD3 R246, P2, PT, R74, R138.reuse, RZ ;  /* 0x0000008a4af67210 */ /* 0x080fe20007f5e0ff */
[----:B------:R-:W-:Y:S01]  /*83f0*/  IMAD R103, R2, 0x38, RZ ;  /* 0x0000003802677824 */ /* 0x000fe200078e02ff */
[----:B------:R-:W-:Y:S01]  /*8400*/  IADD3 R212, P5, PT, R91, R138, RZ ;  /* 0x0000008a5bd47210 */ /* 0x000fe20007fbe0ff */
[----:B------:R-:W-:Y:S01]  /*8410*/  STL.64 [R1+0x220], R20 ;  /* 0x0002201401007387 */ /* 0x000fe20000100a00 */
[----:B------:R-:W-:-:S02]  /*8420*/  LEA.HI.X.SX32 R245, R141, R139, 0x1, P3 ;  /* 0x0000008b8df57211 */ /* 0x000fc400018f0eff */
[-C--:B------:R-:W-:Y:S01]  /*8430*/  IADD3 R26, P3, PT, R96, R138.reuse, RZ ;  /* 0x0000008a601a7210 */ /* 0x080fe20007f7e0ff */
[----:B------:R-:W-:Y:S01]  /*8440*/  STL.64 [R1+0x218], R10 ;  /* 0x0002180a01007387 */ /* 0x000fe20000100a00 */
[-C--:B------:R-:W-:Y:S01]  /*8450*/  LEA.HI.X.SX32 R229, R69, R139.reuse, 0x1, P4 ;  /* 0x0000008b45e57211 */ /* 0x080fe200020f0eff */
[C---:B------:R-:W-:Y:S01]  /*8460*/  IMAD R134, R2.reuse, 0x11, RZ ;  /* 0x0000001102867824 */ /* 0x040fe200078e02ff */
[-C--:B------:R-:W-:Y:S01]  /*8470*/  LEA.HI.X.SX32 R247, R125, R139.reuse, 0x1, P2 ;  /* 0x0000008b7df77211 */ /* 0x080fe200010f0eff */
[----:B------:R-:W-:Y:S01]  /*8480*/  STL.64 [R1+0x210], R130 ;  /* 0x0002108201007387 */ /* 0x000fe20000100a00 */
[C---:B------:R-:W-:Y:S01]  /*8490*/  IMAD R144, R2.reuse, 0x1b, RZ ;  /* 0x0000001b02907824 */ /* 0x040fe200078e02ff */
[-C--:B------:R-:W-:Y:S01]  /*84a0*/  IADD3 R14, P4, PT, R97, R138.reuse, RZ ;  /* 0x0000008a610e7210 */ /* 0x080fe20007f9e0ff */
[----:B------:R-:W-:Y:S01]  /*84b0*/  IMAD R104, R2, 0x3a, RZ ;  /* 0x0000003a02687824 */ /* 0x000fe200078e02ff */
[----:B------:R-:W-:Y:S01]  /*84c0*/  STL.64 [R1+0x208], R248 ;  /* 0x000208f801007387 */ /* 0x000fe20000100a00 */
[-C--:B------:R-:W-:Y:S01]  /*84d0*/  LEA.HI.X.SX32 R213, R142, R139.reuse, 0x1, P5 ;  /* 0x0000008b8ed57211 */ /* 0x080fe200028f0eff */
[----:B------:R-:W-:Y:S01]  /*84e0*/  IMAD R110, R2, 0x3c, RZ ;  /* 0x0000003c026e7824 */ /* 0x000fe200078e02ff */
[-C--:B------:R-:W-:Y:S01]  /*84f0*/  IADD3 R28, P2, PT, R82, R138.reuse, RZ ;  /* 0x0000008a521c7210 */ /* 0x080fe20007f5e0ff */
[----:B------:R-:W-:Y:S01]  /*8500*/  STL.64 [R1+0x200], R232 ;  /* 0x000200e801007387 */ /* 0x000fe20000100a00 */
[-C--:B------:R-:W-:Y:S01]  /*8510*/  IADD3 R4, P5, PT, R98, R138.reuse, RZ ;  /* 0x0000008a62047210 */ /* 0x080fe20007fbe0ff */
[C---:B------:R-:W-:Y:S01]  /*8520*/  IMAD R105, R2.reuse, 0x3e, RZ ;  /* 0x0000003e02697824 */ /* 0x040fe200078e02ff */
[-C--:B------:R-:W-:Y:S01]  /*8530*/  LEA.HI.X.SX32 R27, R143, R139.reuse, 0x1, P3 ;  /* 0x0000008b8f1b7211 */ /* 0x080fe200018f0eff */
[----:B------:R-:W-:Y:S01]  /*8540*/  STL.64 [R1+0x1f8], R216 ;  /* 0x0001f8d801007387 */ /* 0x000fe20000100a00 */
[-C--:B------:R-:W-:Y:S01]  /*8550*/  IADD3 R66, P3, PT, R103, R138.reuse, RZ ;  /* 0x0000008a67427210 */ /* 0x080fe20007f7e0ff */
[----:B------:R-:W-:Y:S01]  /*8560*/  IMAD R127, R2, 0x42, RZ ;  /* 0x00000042027f7824 */ /* 0x000fe200078e02ff */
[-C--:B------:R-:W-:Y:S01]  /*8570*/  LEA.HI.X.SX32 R15, R74, R139.reuse, 0x1, P4 ;  /* 0x0000008b4a0f7211 */ /* 0x080fe200020f0eff */
[----:B------:R-:W-:Y:S01]  /*8580*/  STL.64 [R1+0x1f0], R30 ;  /* 0x0001f01e01007387 */ /* 0x000fe20000100a00 */
[----:B------:R-:W-:Y:S01]  /*8590*/  IMAD R147, R2, 0x1d, RZ ;  /* 0x0000001d02937824 */ /* 0x000fe200078e02ff */
[-C--:B------:R-:W-:Y:S01]  /*85a0*/  LEA.HI.X.SX32 R29, R134, R139.reuse, 0x1, P2 ;  /* 0x0000008b861d7211 */ /* 0x080fe200010f0eff */
[----:B------:R-:W-:Y:S01]  /*85b0*/  IMAD R146, R2, 0x44, RZ ;  /* 0x0000004402927824 */ /* 0x000fe200078e02ff */
[----:B------:R-:W-:Y:S01]  /*85c0*/  STL.64 [R1+0x1e8], R18 ;  /* 0x0001e81201007387 */ /* 0x000fe20000100a00 */
[-C--:B------:R-:W-:Y:S01]  /*85d0*/  IADD3 R242, P4, PT, R104, R138.reuse, RZ ;  /* 0x0000008a68f27210 */ /* 0x080fe20007f9e0ff */
[----:B------:R-:W-:Y:S01]  /*85e0*/  IMAD R151, R2, 0x1f, RZ ;  /* 0x0000001f02977824 */ /* 0x000fe200078e02ff */
[-C--:B------:R-:W-:Y:S01]  /*85f0*/  LEA.HI.X.SX32 R5, R144, R139.reuse, 0x1, P5 ;  /* 0x0000008b90057211 */ /* 0x080fe200028f0eff */
[----:B------:R-:W-:Y:S01]  /*8600*/  STL.64 [R1+0x1e0], R8 ;  /* 0x0001e00801007387 */ /* 0x000fe20000100a00 */
[----:B------:R-:W-:Y:S01]  /*8610*/  IMAD R148, R2, 0x46, RZ ;  /* 0x0000004602947824 */ /* 0x000fe200078e02ff */
[-C--:B------:R-:W-:Y:S01]  /*8620*/  IADD3 R226, P5, PT, R110, R138.reuse, RZ ;  /* 0x0000008a6ee27210 */ /* 0x080fe20007fbe0ff */
[C---:B------:R-:W-:Y:S01]  /*8630*/  IMAD R153, R2.reuse, 0x21, RZ ;  /* 0x0000002102997824 */ /* 0x040fe200078e02ff */
[----:B------:R-:W-:Y:S01]  /*8640*/  STL.64 [R1+0x1d8], R180 ;  /* 0x0001d8b401007387 */ /* 0x000fe20000100a00 */
[----:B------:R-:W-:Y:S01]  /*8650*/  LEA.HI.X.SX32 R67, R75, R139, 0x1, P3 ;  /* 0x0000008b4b437211 */ /* 0x000fe200018f0eff */
[C---:B------:R-:W-:Y:S01]  /*8660*/  IMAD R150, R2.reuse, 0x48, RZ ;  /* 0x0000004802967824 */ /* 0x040fe200078e02ff */
[-C--:B------:R-:W-:Y:S01]  /*8670*/  IADD3 R210, P3, PT, R105, R138.reuse, RZ ;  /* 0x0000008a69d27210 */ /* 0x080fe20007f7e0ff */
[----:B------:R-:W-:Y:S01]  /*8680*/  STL.64 [R1+0x1d0], R246 ;  /* 0x0001d0f601007387 */ /* 0x000fe20000100a00 */
[----:B------:R-:W-:Y:S01]  /*8690*/  IMAD R152, R2, 0x4a, RZ ;  /* 0x0000004a02987824 */ /* 0x000fe200078e02ff */
[----:B------:R-:W-:-:S02]  /*86a0*/  IADD3 R24, P2, PT, R127, R138, RZ ;  /* 0x0000008a7f187210 */ /* 0x000fc40007f5e0ff */
[----:B------:R-:W-:Y:S01]  /*86b0*/  STL.64 [R1+0x1c8], R230 ;  /* 0x0001c8e601007387 */ /* 0x000fe20000100a00 */
[-C--:B------:R-:W-:Y:S01]  /*86c0*/  LEA.HI.X.SX32 R243, R147, R139.reuse, 0x1, P4 ;  /* 0x0000008b93f37211 */ /* 0x080fe200020f0eff */
[----:B------:R-:W-:Y:S01]  /*86d0*/  IMAD R156, R2, 0x23, RZ ;  /* 0x00000023029c7824 */ /* 0x000fe200078e02ff */
[-C--:B------:R-:W-:Y:S01]  /*86e0*/  IADD3 R12, P4, PT, R146, R138.reuse, RZ ;  /* 0x0000008a920c7210 */ /* 0x080fe20007f9e0ff */
[----:B------:R-:W-:Y:S01]  /*86f0*/  STL.64 [R1+0x1c0], R214 ;  /* 0x0001c0d601007387 */ /* 0x000fe20000100a00 */
[----:B------:R-:W-:Y:S01]  /*8700*/  IMAD R154, R2, 0x4c, RZ ;  /* 0x0000004c029a7824 */ /* 0x000fe200078e02ff */
[-C--:B------:R-:W-:Y:S01]  /*8710*/  LEA.HI.X.SX32 R227, R76, R139.reuse, 0x1, P5 ;  /* 0x0000008b4ce37211 */ /* 0x080fe200028f0eff */
[----:B------:R-:W-:Y:S01]  /*8720*/  IMAD R155, R2, 0x4e, RZ ;  /* 0x0000004e029b7824 */ /* 0x000fe200078e02ff */
[----:B------:R-:W-:Y:S01]  /*8730*/  STL.64 [R1+0x1b8], R28 ;  /* 0x0001b81c01007387 */ /* 0x000fe20000100a00 */
[-C--:B------:R-:W-:Y:S01]  /*8740*/  IADD3 R148, P5, PT, R148, R138.reuse, RZ ;  /* 0x0000008a94947210 */ /* 0x080fe20007fbe0ff */
[C---:B------:R-:W-:Y:S01]  /*8750*/  IMAD R159, R2.reuse, 0x25, RZ ;  /* 0x00000025029f7824 */ /* 0x040fe200078e02ff */
[-C--:B------:R-:W-:Y:S01]  /*8760*/  LEA.HI.X.SX32 R211, R151, R139.reuse, 0x1, P3 ;  /* 0x0000008b97d37211 */ /* 0x080fe200018f0eff */
[----:B------:R-:W-:Y:S01]  /*8770*/  STL.64 [R1+0x1b0], R16 ;  /* 0x0001b01001007387 */ /* 0x000fe20000100a00 */
[----:B------:R-:W-:Y:S01]  /*8780*/  IMAD R157, R2, 0x52, RZ ;  /* 0x00000052029d7824 */ /* 0x000fe200078e02ff */
[----:B------:R-:W-:Y:S01]  /*8790*/  IADD3 R126, P3, PT, R150, R138, RZ ;  /* 0x0000008a967e7210 */ /* 0x000fe20007f7e0ff */
[----:B------:R-:W-:Y:S01]  /*87a0*/  IMAD R158, R2, 0x54, RZ ;  /* 0x00000054029e7824 */ /* 0x000fe200078e02ff */
[----:B------:R-:W-:Y:S01]  /*87b0*/  STL.64 [R1+0x1a8], R6 ;  /* 0x0001a80601007387 */ /* 0x000fe20000100a00 */
[----:B------:R-:W-:-:S02]  /*87c0*/  LEA.HI.X.SX32 R25, R153, R139, 0x1, P2 ;  /* 0x0000008b99197211 */ /* 0x000fc400010f0eff */
[-C--:B------:R-:W-:Y:S01]  /*87d0*/  IADD3 R240, P2, PT, R152, R138.reuse, RZ ;  /* 0x0000008a98f07210 */ /* 0x080fe20007f5e0ff */
[----:B------:R-:W-:Y:S01]  /*87e0*/  STL.64 [R1+0x1a0], R132 ;  /* 0x0001a08401007387 */ /* 0x000fe20000100a00 */
[-C--:B------:R-:W-:Y:S01]  /*87f0*/  LEA.HI.X.SX32 R13, R82, R139.reuse, 0x1, P4 ;  /* 0x0000008b520d7211 */ /* 0x080fe200020f0eff */
[----:B------:R-:W-:Y:S01]  /*8800*/  IMAD R162, R2, 0x27, RZ ;  /* 0x0000002702a27824 */ /* 0x000fe200078e02ff */
[-C--:B------:R-:W-:Y:S01]  /*8810*/  IADD3 R224, P4, PT, R154, R138.reuse, RZ ;  /* 0x0000008a9ae07210 */ /* 0x080fe20007f9e0ff */
[----:B------:R-:W-:Y:S01]  /*8820*/  STL.64 [R1+0x198], R244 ;  /* 0x000198f401007387 */ /* 0x000fe20000100a00 */
[----:B------:R-:W-:Y:S01]  /*8830*/  IMAD R160, R2, 0x56, RZ ;  /* 0x0000005602a07824 */ /* 0x000fe200078e02ff */
[-C--:B------:R-:W-:Y:S01]  /*8840*/  LEA.HI.X.SX32 R149, R156, R139.reuse, 0x1, P5 ;  /* 0x0000008b9c957211 */ /* 0x080fe200028f0eff */
[C---:B------:R-:W-:Y:S01]  /*8850*/  IMAD R164, R2.reuse, 0x29, RZ ;  /* 0x0000002902a47824 */ /* 0x040fe200078e02ff */
[----:B------:R-:W-:Y:S01]  /*8860*/  STL.64 [R1+0x190], R228 ;  /* 0x000190e401007387 */ /* 0x000fe20000100a00 */
[C---:B------:R-:W-:Y:S01]  /*8870*/  IMAD R161, R2.reuse, 0x58, RZ ;  /* 0x0000005802a17824 */ /* 0x040fe200078e02ff */
[-C--:B------:R-:W-:Y:S01]  /*8880*/  IADD3 R208, P5, PT, R155, R138.reuse, RZ ;  /* 0x0000008a9bd07210 */ /* 0x080fe20007fbe0ff */
[C---:B------:R-:W-:Y:S01]  /*8890*/  IMAD R163, R2.reuse, 0x5a, RZ ;  /* 0x0000005a02a37824 */ /* 0x040fe200078e02ff */
[----:B------:R-:W-:Y:S01]  /*88a0*/  STL.64 [R1+0x188], R212 ;  /* 0x000188d401007387 */ /* 0x000fe20000100a00 */
[-C--:B------:R-:W-:Y:S01]  /*88b0*/  LEA.HI.X.SX32 R127, R83, R139.reuse, 0x1, P3 ;  /* 0x0000008b537f7211 */ /* 0x080fe200018f0eff */
[C---:B------:R-:W-:Y:S01]  /*88c0*/  IMAD R165, R2.reuse, 0x5c, RZ ;  /* 0x0000005c02a57824 */ /* 0x040fe200078e02ff */
[-C--:B------:R-:W-:Y:S01]  /*88d0*/  IADD3 R22, P3, PT, R157, R138.reuse, RZ ;  /* 0x0000008a9d167210 */ /* 0x080fe20007f7e0ff */
[----:B------:R-:W-:Y:S01]  /*88e0*/  STL.64 [R1+0x178], R26 ;  /* 0x0001781a01007387 */ /* 0x000fe20000100a00 */
[-C--:B------:R-:W-:Y:S01]  /*88f0*/  LEA.HI.X.SX32 R241, R159, R139.reuse, 0x1, P2 ;  /* 0x0000008b9ff17211 */ /* 0x080fe200010f0eff */
[----:B------:R-:W-:Y:S01]  /*8900*/  IMAD R167, R2, 0x2b, RZ ;  /* 0x0000002b02a77824 */ /* 0x000fe200078e02ff */
[-C--:B------:R-:W-:Y:S01]  /*8910*/  IADD3 R154, P2, PT, R158, R138.reuse, RZ ;  /* 0x0000008a9e9a7210 */ /* 0x080fe20007f5e0ff */
[----:B------:R-:W-:Y:S01]  /*8920*/  STL.64 [R1+0x170], R14 ;  /* 0x0001700e01007387 */ /* 0x000fe20000100a00 */
[-C--:B------:R-:W-:Y:S01]  /*8930*/  LEA.HI.X.SX32 R225, R84, R139.reuse, 0x1, P4 ;  /* 0x0000008b54e17211 */ /* 0x080fe200020f0eff */
[----:B------:R-:W-:Y:S01]  /*8940*/  IMAD R166, R2, 0x5e, RZ ;  /* 0x0000005e02a67824 */ /* 0x000fe200078e02ff */
[-C--:B------:R-:W-:Y:S01]  /*8950*/  IADD3 R146, P4, PT, R160, R138.reuse, RZ ;  /* 0x0000008aa0927210 */ /* 0x080fe20007f9e0ff */
[----:B------:R-:W-:Y:S01]  /*8960*/  STL.64 [R1+0x168], R4 ;  /* 0x0001680401007387 */ /* 0x000fe20000100a00 */
[-C--:B------:R-:W-:Y:S01]  /*8970*/  LEA.HI.X.SX32 R209, R162, R139.reuse, 0x1, P5 ;  /* 0x0000008ba2d17211 */ /* 0x080fe200028f0eff */
[C---:B------:R-:W-:Y:S01]  /*8980*/  IMAD R170, R2.reuse, 0x2d, RZ ;  /* 0x0000002d02aa7824 */ /* 0x040fe200078e02ff */
[-C--:B------:R-:W-:Y:S01]  /*8990*/  IADD3 R124, P5, PT, R161, R138.reuse, RZ ;  /* 0x0000008aa17c7210 */ /* 0x080fe20007fbe0ff */
[----:B------:R-:W-:Y:S01]  /*89a0*/  STL.64 [R1+0x160], R66 ;  /* 0x0001604201007387 */ /* 0x000fe20000100a00 */
[----:B------:R-:W-:Y:S01]  /*89b0*/  IMAD R168, R2, 0x60, RZ ;  /* 0x0000006002a87824 */ /* 0x000fe200078e02ff */
[-C--:B------:R-:W-:Y:S01]  /*89c0*/  LEA.HI.X.SX32 R23, R164, R139.reuse, 0x1, P3 ;  /* 0x0000008ba4177211 */ /* 0x080fe200018f0eff */
[C---:B------:R-:W-:Y:S01]  /*89d0*/  IMAD R169, R2.reuse, 0x62, RZ ;  /* 0x0000006202a97824 */ /* 0x040fe200078e02ff */
[----:B------:R-:W-:Y:S01]  /*89e0*/  STL.64 [R1+0x158], R242 ;  /* 0x000158f201007387 */ /* 0x000fe20000100a00 */
[-C--:B------:R-:W-:Y:S01]  /*89f0*/  IADD3 R238, P3, PT, R163, R138.reuse, RZ ;  /* 0x0000008aa3ee7210 */ /* 0x080fe20007f7e0ff */
[C---:B------:R-:W-:Y:S01]  /*8a00*/  IMAD R172, R2.reuse, 0x64, RZ ;  /* 0x0000006402ac7824 */ /* 0x040fe200078e02ff */
[-C--:B------:R-:W-:Y:S01]  /*8a10*/  LEA.HI.X.SX32 R155, R89, R139.reuse, 0x1, P2 ;  /* 0x0000008b599b7211 */ /* 0x080fe200010f0eff */
[----:B------:R-:W-:Y:S01]  /*8a20*/  STL.64 [R1+0x150], R226 ;  /* 0x000150e201007387 */ /* 0x000fe20000100a00 */
[-C--:B------:R-:W-:Y:S01]  /*8a30*/  IADD3 R222, P2, PT, R165, R138.reuse, RZ ;  /* 0x0000008aa5de7210 */ /* 0x080fe20007f5e0ff */
[C---:B------:R-:W-:Y:S01]  /*8a40*/  IMAD R174, R2.reuse, 0x2f, RZ ;  /* 0x0000002f02ae7824 */ /* 0x040fe200078e02ff */
[----:B------:R-:W-:Y:S01]  /*8a50*/  LEA.HI.X.SX32 R147, R167, R139, 0x1, P4 ;  /* 0x0000008ba7937211 */ /* 0x000fe200020f0eff */
        /* <DEDUP_REMOVED lines=12> */
[-C--:B------:R-:W-:Y:S01]  /*8b20*/  IADD3 R158, P3, PT, R169, R138.reuse, RZ ;  /* 0x0000008aa99e7210 */ /* 0x080fe20007f7e0ff */
[----:B------:R-:W-:Y:S01]  /*8b30*/  IMAD R184, R2, 0x6c, RZ ;  /* 0x0000006c02b87824 */ /* 0x000fe200078e02ff */
[-C--:B------:R-:W-:Y:S01]  /*8b40*/  LEA.HI.X.SX32 R223, R91, R139.reuse, 0x1, P2 ;  /* 0x0000008b5bdf7211 */ /* 0x080fe200010f0eff */
[----:B------:R-:W-:Y:S01]  /*8b50*/  STL.64 [R1+0x120], R126 ;  /* 0x0001207e01007387 */ /* 0x000fe20000100a00 */
[-C--:B------:R-:W-:Y:S01]  /*8b60*/  IADD3 R152, P2, PT, R172, R138.reuse, RZ ;  /* 0x0000008aac987210 */ /* 0x080fe20007f5e0ff */
[----:B------:R-:W-:Y:S01]  /*8b70*/  IMAD R186, R2, 0x33, RZ ;  /* 0x0000003302ba7824 */ /* 0x000fe200078e02ff */
[----:B------:R-:W-:Y:S01]  /*8b80*/  LEA.HI.X.SX32 R207, R174, R139, 0x1, P4 ;  /* 0x0000008baecf7211 */ /* 0x000fe200020f0eff */
[----:B------:R-:W-:Y:S01]  /*8b90*/  STL.64 [R1+0x118], R240 ;  /* 0x000118f001007387 */ /* 0x000fe20000100a00 */
[----:B------:R-:W-:Y:S01]  /*8ba0*/  IMAD R185, R2, 0x6e, RZ ;  /* 0x0000006e02b97824 */ /* 0x000fe200078e02ff */
[----:B------:R-:W-:-:S02]  /*8bb0*/  IADD3 R144, P4, PT, R173, R138, RZ ;  /* 0x0000008aad907210 */ /* 0x000fc40007f9e0ff */
[----:B------:R-:W-:Y:S01]  /*8bc0*/  STL.64 [R1+0x110], R224 ;  /* 0x000110e001007387 */ /* 0x000fe20000100a00 */
[-C--:B------:R-:W-:Y:S01]  /*8bd0*/  LEA.HI.X.SX32 R163, R171, R139.reuse, 0x1, P5 ;  /* 0x0000008baba37211 */ /* 0x080fe200028f0eff */
[C---:B------:R-:W-:Y:S01]  /*8be0*/  IMAD R189, R2.reuse, 0x35, RZ ;  /* 0x0000003502bd7824 */ /* 0x040fe200078e02ff */
[-C--:B------:R-:W-:Y:S01]  /*8bf0*/  IADD3 R64, P5, PT, R177, R138.reuse, RZ ;  /* 0x0000008ab1407210 */ /* 0x080fe20007fbe0ff */
        /* <DEDUP_REMOVED lines=20> */
[C---:B------:R-:W-:Y:S01]  /*8d40*/  IMAD R193, R2.reuse, 0x78, RZ ;  /* 0x0000007802c17824 */ /* 0x040fe200078e02ff */
        /* <DEDUP_REMOVED lines=18> */
[-C--:B------:R-:W-:Y:S02]  /*8e70*/  LEA.HI.X.SX32 R157, R195, R139.reuse, 0x1, P3 ;  /* 0x0000008bc39d7211 */ /* 0x080fe400018f0eff */
[-C--:B------:R-:W-:Y:S01]  /*8e80*/  IADD3 R234, P3, PT, R194, R138.reuse, RZ ;  /* 0x0000008ac2ea7210 */ /* 0x080fe20007f7e0ff */
[----:B------:R-:W-:Y:S01]  /*8e90*/  STL.64 [R1+0xa8], R144 ;  /* 0x0000a89001007387 */ /* 0x000fe20000100a00 */
[-C--:B------:R-:W-:Y:S01]  /*8ea0*/  LEA.HI.X.SX32 R151, R104, R139.reuse, 0x1, P2 ;  /* 0x0000008b68977211 */ /* 0x080fe200010f0eff */
[----:B------:R-:W-:Y:S01]  /*8eb0*/  IMAD R199, R2, 0x3f, RZ ;  /* 0x0000003f02c77824 */ /* 0x000fe200078e02ff */
[----:B------:R-:W-:Y:S01]  /*8ec0*/  IADD3 R218, P2, PT, R196, R138, RZ ;  /* 0x0000008ac4da7210 */ /* 0x000fe20007f5e0ff */
[----:B------:R-:W-:Y:S01]  /*8ed0*/  STL.64 [R1+0xa0], R64 ;  /* 0x0000a04001007387 */ /* 0x000fe20000100a00 */
[----:B------:R-:W-:-:S03]  /*8ee0*/  LEA.HI.X.SX32 R143, R198, R139, 0x1, P4 ;  /* 0x0000008bc68f7211 */ /* 0x000fc600020f0eff */
[----:B------:R-:W-:Y:S01]  /*8ef0*/  STL.64 [R1+0x98], R236 ;  /* 0x000098ec01007387 */ /* 0x000fe20000100a00 */
[----:B------:R-:W-:Y:S02]  /*8f00*/  IADD3 R202, P4, PT, R197, R138, RZ ;  /* 0x0000008ac5ca7210 */ /* 0x000fe40007f9e0ff */
[-C--:B------:R-:W-:Y:S01]  /*8f10*/  LEA.HI.X.SX32 R251, R110, R139.reuse, 0x1, P5 ;  /* 0x0000008b6efb7211 */ /* 0x080fe200028f0eff */
[----:B------:R-:W-:Y:S01]  /*8f20*/  STL.64 [R1+0x90], R220 ;  /* 0x000090dc01007387 */ /* 0x000fe20000100a00 */
[----:B------:R-:W-:Y:S02]  /*8f30*/  PRMT R123, RZ, 0x7610, R123 ;  /* 0x00007610ff7b7816 */ /* 0x000fe4000000007b */
[-C--:B------:R-:W-:Y:S01]  /*8f40*/  LEA.HI.X.SX32 R235, R200, R139.reuse, 0x1, P3 ;  /* 0x0000008bc8eb7211 */ /* 0x080fe200018f0eff */
[----:B------:R-:W-:Y:S01]  /*8f50*/  STL.64 [R1+0x88], R204 ;  /* 0x000088cc01007387 */ /* 0x000fe20000100a00 */
[----:B------:R-:W-:-:S03]  /*8f60*/  LEA.HI.X.SX32 R219, R105, R139, 0x1, P2 ;  /* 0x0000008b69db7211 */ /* 0x000fc600010f0eff */
[----:B------:R-:W-:Y:S01]  /*8f70*/  STL.64 [R1+0x80], R160 ;  /* 0x000080a001007387 */ /* 0x000fe20000100a00 */
[----:B------:R-:W-:-:S03]  /*8f80*/  PRMT R119, RZ, 0x7610, R119 ;  /* 0x00007610ff777816 */ /* 0x000fc60000000077 */
[----:B------:R-:W-:Y:S01]  /*8f90*/  STL.64 [R1+0x78], R156 ;  /* 0x0000789c01007387 */ /* 0x000fe20000100a00 */
[----:B------:R-:W-:Y:S02]  /*8fa0*/  PRMT R109, RZ, 0x7610, R109 ;  /* 0x00007610ff6d7816 */ /* 0x000fe4000000006d */
[----:B------:R-:W-:Y:S01]  /*8fb0*/  LEA.HI.X.SX32 R203, R199, R139, 0x1, P4 ;  /* 0x0000008bc7cb7211 */ /* 0x000fe200020f0eff */
[----:B------:R-:W-:Y:S01]  /*8fc0*/  STL.64 [R1+0x70], R150 ;  /* 0x0000709601007387 */ /* 0x000fe20000100a00 */
[----:B------:R-:W-:-:S03]  /*8fd0*/  PRMT R102, RZ, 0x7610, R102 ;  /* 0x00007610ff667816 */ /* 0x000fc60000000066 */
        /* <DEDUP_REMOVED lines=8> */
[----:B------:R-:W5:Y:S01]  /*9060*/  @P0 LDG.E.U16 R123, desc[UR28][R32.64] ;  /* 0x0000001c207b0981 */ /* 0x000f62000c1e1500 */
[----:B------:R-:W-:-:S03]  /*9070*/  PRMT R101, RZ, 0x7610, R101 ;  /* 0x00007610ff657816 */ /* 0x000fc60000000065 */
[----:B------:R1:W-:Y:S01]  /*9080*/  STS.U16 [R136+UR15+0x4000], R108 ;  /* 0x0040006c88007988 */ /* 0x0003e2000800040f */
[----:B------:R-:W-:-:S03]  /*9090*/  PRMT R94, RZ, 0x7610, R94 ;  /* 0x00007610ff5e7816 */ /* 0x000fc6000000005e */
[----:B------:R-:W5:Y:S04]  /*90a0*/  @P0 LDG.E.U16 R119, desc[UR28][R30.64] ;  /* 0x0000001c1e770981 */ /* 0x000f68000c1e1500 */
[----:B0-----:R-:W5:Y:S01]  /*90b0*/  LDL.LU.64 R32, [R1+0x4e8] ;  /* 0x0004e80001207983 */ /* 0x001f620000300a00 */
[----:B-1----:R-:W-:-:S03]  /*90c0*/  PRMT R108, RZ, 0x7610, R108 ;  /* 0x00007610ff6c7816 */ /* 0x002fc6000000006c */
[----:B------:R-:W-:Y:S01]  /*90d0*/  STL.64 [R1+0x48], R202 ;  /* 0x000048ca01007387 */ /* 0x000fe20000100a00 */
[----:B------:R-:W-:-:S03]  /*90e0*/  PRMT R121, RZ, 0x7610, R121 ;  /* 0x00007610ff797816 */ /* 0x000fc60000000079 */
[----:B------:R-:W5:Y:S04]  /*90f0*/  LDL.LU.64 R30, [R1+0x4e0] ;  /* 0x0004e000011e7983 */ /* 0x000f680000300a00 */
[----:B------:R-:W5:Y:S01]  /*9100*/  @P0 LDG.E.U16 R109, desc[UR28][R28.64] ;  /* 0x0000001c1c6d0981 */ /* 0x000f62000c1e1500 */
[----:B------:R-:W-:-:S03]  /*9110*/  PRMT R114, RZ, 0x7610, R114 ;  /* 0x00007610ff727816 */ /* 0x000fc60000000072 */
[----:B------:R-:W5:Y:S01]  /*9120*/  @P0 LDG.E.U16 R102, desc[UR28][R26.64] ;  /* 0x0000001c1a660981 */ /* 0x000f62000c1e1500 */
[----:B------:R-:W-:-:S03]  /*9130*/  PRMT R107, RZ, 0x7610, R107 ;  /* 0x00007610ff6b7816 */ /* 0x000fc6000000006b */
[----:B------:R-:W5:Y:S04]  /*9140*/  @P0 LDG.E.U16 R95, desc[UR28][R24.64] ;  /* 0x0000001c185f0981 */ /* 0x000f68000c1e1500 */
[----:B------:R-:W5:Y:S04]  /*9150*/  LDL.LU.64 R28, [R1+0x4d8] ;  /* 0x0004d800011c7983 */ /* 0x000f680000300a00 */
[----:B------:R-:W5:Y:S01]  /*9160*/  LDL.LU.64 R26, [R1+0x4d0] ;  /* 0x0004d000011a7983 */ /* 0x000f620000300a00 */
        /* <DEDUP_REMOVED lines=8> */
[----:B------:R-:W5:Y:S04]  /*91f0*/  LDL.LU.64 R20, [R1+0x4b8] ;  /* 0x0004b80001147983 */ /* 0x000f680000300a00 */
[----:B------:R-:W5:Y:S04]  /*9200*/  LDL.LU.64 R18, [R1+0x4b0] ;  /* 0x0004b00001127983 */ /* 0x000f680000300a00 */
[----:B------:R-:W5:Y:S04]  /*9210*/  @P0 LDG.E.U16 R108, desc[UR28][R16.64] ;  /* 0x0000001c106c0981 */ /* 0x000f68000c1e1500 */
[----:B------:R-:W5:Y:S04]  /*9220*/  @P0 LDG.E.U16 R101, desc[UR28][R14.64] ;  /* 0x0000001c0e650981 */ /* 0x000f68000c1e1500 */
        /* <DEDUP_REMOVED lines=14> */
[----:B------:R-:W2:Y:S04]  /*9310*/  LDL.LU.64 R130, [R1+0x470] ;  /* 0x0004700001827983 */ /* 0x000ea80000300a00 */
[----:B------:R-:W3:Y:S04]  /*9320*/  LDL.LU.64 R180, [R1+0x468] ;  /* 0x0004680001b47983 */ /* 0x000ee80000300a00 */
[----:B------:R0:W-:Y:S02]  /*9330*/  STS.U16 [R136+UR15+0x5400], R106 ;  /* 0x0054006a88007988 */ /* 0x0001e4000800040f */
[----:B0-----:R-:W-:-:S06]  /*9340*/  PRMT R106, RZ, 0x7610, R106 ;  /* 0x00007610ff6a7816 */ /* 0x001fcc000000006a */
[----:B------:R-:W5:Y:S04]  /*9350*/  @P0 LDG.E.U16 R106, desc[UR28][R132.64] ;  /* 0x0000001c846a0981 */ /* 0x000f68000c1e1500 */
[----:B------:R-:W5:Y:S01]  /*9360*/  LDL.LU.64 R132, [R1+0x460] ;  /* 0x0004600001847983 */ /* 0x000f620000300a00 */
[----:B------:R-:W-:Y:S02]  /*9370*/  F2FP.F16.F32.PACK_AB R58, R61, R58 ;  /* 0x0000003a3d3a723e */ /* 0x000fe400000000ff */
[----:B------:R-:W-:Y:S02]  /*9380*/  F2FP.F16.F32.PACK_AB R61, R77, R80 ;  /* 0x000000504d3d723e */ /* 0x000fe400000000ff */
[----:B------:R-:W-:Y:S01]  /*9390*/  PRMT R77, RZ, 0x7610, R77 ;  /* 0x00007610ff4d7816 */ /* 0x000fe2000000004d */
[----:B------:R-:W-:Y:S01]  /*93a0*/  FADD R63, R183, -R0 ;  /* 0x80000000b73f7221 */ /* 0x000fe20000000000 */
[----:B------:R-:W-:-:S04]  /*93b0*/  PRMT R99, RZ, 0x7610, R99 ;  /* 0x00007610ff637816 */ /* 0x000fc80000000063 */
[----:B------:R0:W5:Y:S01]  /*93c0*/  @P0 LDG.E.U16 R77, desc[UR28][R64.64] ;  /* 0x0000001c404d0981 */ /* 0x000162000c1e1500 */
[----:B------:R-:W-:-:S03]  /*93d0*/  F2FP.F16.F32.PACK_AB R34, R85, R34 ;  /* 0x000000225522723e */ /* 0x000fc600000000ff */
[----:B------:R1:W5:Y:S01]  /*93e0*/  @P0 LDG.E.U16 R99, desc[UR28][R66.64] ;  /* 0x0000001c42630981 */ /* 0x000362000c1e1500 */
[----:B0-----:R-:W-:Y:S01]  /*93f0*/  FMUL R64, R63, 1.4426950216293334961 ;  /* 0x3fb8aa3b3f407820 */ /* 0x001fe20000400000 */
[----:B------:R-:W-:-:S05]  /*9400*/  PRMT R85, RZ, 0x7610, R85 ;  /* 0x00007610ff557816 */ /* 0x000fca0000000055 */
[----:B------:R-:W0:Y:S01]  /*9410*/  MUFU.EX2 R64, R64 ;  /* 0x0000004000407308 */ /* 0x000e220000000800 */
[----:B------:R-:W-:Y:S01]  /*9420*/  PRMT R92, RZ, 0x7610, R92 ;  /* 0x00007610ff5c7816 */ /* 0x000fe2000000005c */
[----:B-1----:R-:W-:Y:S01]  /*9430*/  FADD R67, R176, -R0 ;  /* 0x80000000b0437221 */ /* 0x002fe20000000000 */
[----:B------:R1:W5:Y:S01]  /*9440*/  @P0 LDG.E.U16 R85, desc[UR28][R124.64] ;  /* 0x0000001c7c550981 */ /* 0x000362000c1e1500 */
[----:B------:R-:W-:-:S03]  /*9450*/  FADD R128, R71, R128 ;  /* 0x0000008047807221 */ /* 0x000fc60000000000 */
[----:B------:R4:W5:Y:S01]  /*9460*/  @P0 LDG.E.U16 R92, desc[UR28][R126.64] ;  /* 0x0000001c7e5c0981 */ /* 0x000962000c1e1500 */
[----:B-1----:R-:W-:Y:S01]  /*9470*/  FMUL R124, R67, 1.4426950216293334961 ;  /* 0x3fb8aa3b437c7820 */ /* 0x002fe20000400000 */
[--C-:B------:R-:W-:Y:S01]  /*9480*/  FADD R67, R175, -R0.reuse ;  /* 0x80000000af437221 */ /* 0x100fe20000000000 */
[--C-:B------:R-:W-:Y:S01]  /*9490*/  FADD R125, R140, -R0.reuse ;  /* 0x800000008c7d7221 */ /* 0x100fe20000000000 */
[----:B----4-:R-:W-:Y:S02]  /*94a0*/  FADD R126, R129, -R0 ;  /* 0x80000000817e7221 */ /* 0x010fe40000000000 */
[----:B------:R-:W-:Y:S01]  /*94b0*/  FMUL R67, R67, 1.4426950216293334961 ;  /* 0x3fb8aa3b43437820 */ /* 0x000fe20000400000 */
[----:B------:R-:W-:Y:S01]  /*94c0*/  FMUL R125, R125, 1.4426950216293334961 ;  /* 0x3fb8aa3b7d7d7820 */ /* 0x000fe20000400000 */
[----:B0-----:R-:W-:Y:S01]  /*94d0*/  FADD R128, R64, R128 ;  /* 0x0000008040807221 */ /* 0x001fe20000000000 */
[----:B------:R-:W-:Y:S01]  /*94e0*/  FMUL R126, R126, 1.4426950216293334961 ;  /* 0x3fb8aa3b7e7e7820 */ /* 0x000fe20000400000 */
[----:B------:R-:W-:Y:S08]  /*94f0*/  MUFU.EX2 R124, R124 ;  /* 0x0000007c007c7308 */ /* 0x000ff00000000800 */
[----:B------:R-:W-:Y:S01]  /*9500*/  MUFU.EX2 R67, R67 ;  /* 0x0000004300437308 */ /* 0x000fe20000000800 */
[----:B------:R-:W-:-:S07]  /*9510*/  F2FP.F16.F32.PACK_AB R38, R81, R38 ;  /* 0x000000265126723e */ /* 0x000fce00000000ff */
[----:B------:R-:W-:Y:S01]  /*9520*/  MUFU.EX2 R125, R125 ;  /* 0x0000007d007d7308 */ /* 0x000fe20000000800 */
[----:B------:R-:W-:-:S07]  /*9530*/  F2FP.F16.F32.PACK_AB R40, R79, R40 ;  /* 0x000000284f28723e */ /* 0x000fce00000000ff */
[----:B------:R-:W-:Y:S01]  /*9540*/  MUFU.EX2 R126, R126 ;  /* 0x0000007e007e7308 */ /* 0x000fe20000000800 */
[----:B------:R-:W-:Y:S02]  /*9550*/  F2FP.F16.F32.PACK_AB R49, R70, R49 ;  /* 0x000000314631723e */ /* 0x000fe400000000ff */
[----:B------:R-:W-:Y:S02]  /*9560*/  PRMT R81, RZ, 0x7610, R81 ;  /* 0x00007610ff517816 */ /* 0x000fe40000000051 */
[----:B------:R-:W-:Y:S02]  /*9570*/  PRMT R73, RZ, 0x7610, R73 ;  /* 0x00007610ff497816 */ /* 0x000fe40000000049 */
[----:B------:R-:W-:Y:S02]  /*9580*/  PRMT R80, RZ, 0x7610, R80 ;  /* 0x00007610ff507816 */ /* 0x000fe40000000050 */
[----:B------:R-:W-:Y:S01]  /*9590*/  PRMT R72, RZ, 0x7610, R72 ;  /* 0x00007610ff487816 */ /* 0x000fe20000000048 */
[----:B------:R0:W5:Y:S01]  /*95a0*/  @P0 LDG.E.U16 R81, desc[UR28][R162.64] ;  /* 0x0000001ca2510981 */ /* 0x000162000c1e1500 */
[----:B------:R-:W-:-:S02]  /*95b0*/  PRMT R87, RZ, 0x7610, R87 ;  /* 0x00007610ff577816 */ /* 0x000fc40000000057 */
[----:B------:R-:W-:Y:S01]  /*95c0*/  PRMT R79, RZ, 0x7610, R79 ;  /* 0x00007610ff4f7816 */ /* 0x000fe2000000004f */
[----:B------:R0:W5:Y:S01]  /*95d0*/  @P0 LDG.E.U16 R73, desc[UR28][R160.64] ;  /* 0x0000001ca0490981 */ /* 0x000162000c1e1500 */
[----:B------:R-:W-:Y:S02]  /*95e0*/  PRMT R71, RZ, 0x7610, R71 ;  /* 0x00007610ff477816 */ /* 0x000fe40000000047 */
[----:B------:R-:W-:Y:S01]  /*95f0*/  PRMT R93, RZ, 0x7610, R93 ;  /* 0x00007610ff5d7816 */ /* 0x000fe2000000005d */
[----:B------:R0:W5:Y:S01]  /*9600*/  @P0 LDG.E.U16 R80, desc[UR28][R158.64] ;  /* 0x0000001c9e500981 */ /* 0x000162000c1e1500 */
        /* <DEDUP_REMOVED lines=41> */
[----:B------:R0:W5:Y:S04]  /*98a0*/  @P0 LDG.E.U16 R91, desc[UR28][R240.64] ;  /* 0x0000001cf05b0981 */ /* 0x000168000c1e1500 */
        /* <DEDUP_REMOVED lines=18> */
[----:B------:R0:W5:Y:S01]  /*99d0*/  @P0 LDG.E.U16 R2, desc[UR28][R202.64] ;  /* 0x0000001cca020981 */ /* 0x000162000c1e1500 */
[--C-:B---3--:R-:W-:Y:S01]  /*99e0*/  FADD R63, R181, -R0.reuse ;  /* 0x80000000b53f7221 */ /* 0x108fe20000000000 */
[----:B------:R-:W-:-:S03]  /*99f0*/  FADD R65, R180, -R0 ;  /* 0x80000000b4417221 */ /* 0x000fc60000000000 */
[----:B------:R-:W-:Y:S01]  /*9a00*/  FMUL R63, R63, 1.4426950216293334961 ;  /* 0x3fb8aa3b3f3f7820 */ /* 0x000fe20000400000 */
[----:B------:R-:W-:Y:S01]  /*9a10*/  FMUL R66, R65, 1.4426950216293334961 ;  /* 0x3fb8aa3b41427820 */ /* 0x000fe20000400000 */
[----:B------:R-:W-:-:S04]  /*9a20*/  FADD R65, R179, -R0 ;  /* 0x80000000b3417221 */ /* 0x000fc80000000000 */
[----:B------:R-:W1:Y:S01]  /*9a30*/  MUFU.EX2 R63, R63 ;  /* 0x0000003f003f7308 */ /* 0x000e620000000800 */
[----:B------:R-:W-:Y:S01]  /*9a40*/  FMUL R65, R65, 1.4426950216293334961 ;  /* 0x3fb8aa3b41417820 */ /* 0x000fe20000400000 */
[--C-:B--2---:R-:W-:Y:S01]  /*9a50*/  FADD R127, R130, -R0.reuse ;  /* 0x80000000827f7221 */ /* 0x104fe20000000000 */
[----:B------:R-:W-:-:S05]  /*9a60*/  FADD R129, R131, -R0 ;  /* 0x8000000083817221 */ /* 0x000fca0000000000 */
[----:B------:R-:W2:Y:S01]  /*9a70*/  MUFU.EX2 R66, R66 ;  /* 0x0000004200427308 */ /* 0x000ea20000000800 */
[----:B------:R-:W-:Y:S01]  /*9a80*/  FMUL R127, R127, 1.4426950216293334961 ;  /* 0x3fb8aa3b7f7f7820 */ /* 0x000fe20000400000 */
[----:B------:R-:W-:-:S06]  /*9a90*/  FMUL R130, R129, 1.4426950216293334961 ;  /* 0x3fb8aa3b81827820 */ /* 0x000fcc0000400000 */
[----:B------:R-:W3:Y:S01]  /*9aa0*/  MUFU.EX2 R65, R65 ;  /* 0x0000004100417308 */ /* 0x000ee20000000800 */
[----:B-1----:R-:W-:-:S07]  /*9ab0*/  FADD R129, R63, R128 ;  /* 0x000000803f817221 */ /* 0x002fce0000000000 */
[----:B------:R-:W-:Y:S01]  /*9ac0*/  MUFU.EX2 R127, R127 ;  /* 0x0000007f007f7308 */ /* 0x000fe20000000800 */
[----:B--2---:R-:W-:-:S07]  /*9ad0*/  FADD R129, R66, R129 ;  /* 0x0000008142817221 */ /* 0x004fce0000000000 */
[----:B------:R-:W1:Y:S01]  /*9ae0*/  MUFU.EX2 R128, R130 ;  /* 0x0000008200807308 */ /* 0x000e620000000800 */
[----:B---3--:R-:W-:Y:S01]  /*9af0*/  FADD R129, R65, R129 ;  /* 0x0000008141817221 */ /* 0x008fe20000000000 */
[----:B------:R-:W-:-:S03]  /*9b00*/  F2FP.F16.F32.PACK_AB R63, R63, R64 ;  /* 0x000000403f3f723e */ /* 0x000fc600000000ff */
[----:B------:R-:W-:Y:S01]  /*9b10*/  FADD R129, R124, R129 ;  /* 0x000000817c817221 */ /* 0x000fe20000000000 */
[----:B------:R-:W-:Y:S02]  /*9b20*/  F2FP.F16.F32.PACK_AB R64, R65, R66 ;  /* 0x000000424140723e */ /* 0x000fe400000000ff */
[C---:B------:R-:W-:Y:S01]  /*9b30*/  F2FP.F16.F32.PACK_AB R65, R67.reuse, R124 ;  /* 0x0000007c4341723e */ /* 0x040fe200000000ff */
[----:B------:R-:W-:Y:S01]  /*9b40*/  FADD R129, R67, R129 ;  /* 0x0000008143817221 */ /* 0x000fe20000000000 */
[----:B------:R-:W-:Y:S02]  /*9b50*/  F2FP.F16.F32.PACK_AB R66, R126, R125 ;  /* 0x0000007d7e42723e */ /* 0x000fe400000000ff */
[----:B-1----:R-:W-:Y:S01]  /*9b60*/  F2FP.F16.F32.PACK_AB R67, R128, R127 ;  /* 0x0000007f8043723e */ /* 0x002fe200000000ff */
[----:B0-----:R-:W-:Y:S06]  /*9b70*/  @!P0 BRA `(.L_x_9) ;  /* 0x0000000000048947 */ /* 0x001fec0003800000 */
[----:B-----5:R0:W-:Y:S02]  /*9b80*/  STTM.x64 tmem[UR17+0xc0], R4 ;  /* 0x0000c004000079ed */ /* 0x0201e40008340011 */
.L_x_9:
[C---:B0----5:R-:W-:Y:S01]  /*9b90*/  LOP3.LUT R4, R136.reuse, 0x10, RZ, 0x3c, !PT ;  /* 0x0000001088047812 */ /* 0x061fe200078e3cff */
[----:B------:R-:W-:Y:S01]  /*9ba0*/  STS.U16 [R136+UR15+0x5800], R81 ;  /* 0x0058005188007988 */ /* 0x000fe2000800040f */
        /* <DEDUP_REMOVED lines=12> */
[----:B0-----:R-:W-:-:S03]  /*9c70*/  LOP3.LUT R4, R136, 0x30, RZ, 0x3c, !PT ;  /* 0x0000003088047812 */ /* 0x001fc600078e3cff */
        /* <DEDUP_REMOVED lines=44> */
[----:B0-----:R-:W-:-:S03]  /*9f40*/  FADD R3, -R0, -INF ;  /* 0xff80000000037421 */ /* 0x001fc60000000100 */
[----:B------:R-:W-:Y:S01]  /*9f50*/  STS.U16 [R4+UR15+0x4b80], R103 ;  /* 0x004b806704007988 */ /* 0x000fe2000800040f */
[----:B------:R-:W-:-:S03]  /*9f60*/  FMUL R3, R3, 1.4426950216293334961 ;  /* 0x3fb8aa3b03037820 */ /* 0x000fc60000400000 */
[----:B------:R-:W-:Y:S04]  /*9f70*/  STS.U16 [R4+UR15+0x4f80], R96 ;  /* 0x004f806004007988 */ /* 0x000fe8000800040f */
[----:B------:R-:W-:Y:S04]  /*9f80*/  STS.U16 [R4+UR15+0x5380], R89 ;  /* 0x0053805904007988 */ /* 0x000fe8000800040f */
[----:B------:R-:W-:Y:S04]  /*9f90*/  STS.U16 [R4+UR15+0x5780], R82 ;  /* 0x0057805204007988 */ /* 0x000fe8000800040f */
[----:B------:R-:W-:Y:S04]  /*9fa0*/  STS.U16 [R4+UR15+0x5b80], R74 ;  /* 0x005b804a04007988 */ /* 0x000fe8000800040f */
[----:B------:R0:W-:Y:S01]  /*9fb0*/  STS.U16 [R4+UR15+0x5f80], R2 ;  /* 0x005f800204007988 */ /* 0x0001e2000800040f */
[----:B------:R-:W1:Y:S02]  /*9fc0*/  FENCE.VIEW.ASYNC.T ;  /* 0x00000000000073c6 */ /* 0x000e640000000200 */
[----:B-1----:R-:W-:Y:S06]  /*9fd0*/  BAR.SYNC.DEFER_BLOCKING 0x0 ;  /* 0x0000000000007b1d */ /* 0x002fec0000010000 */
[----:B0-----:R0:W1:Y:S01]  /*9fe0*/  MUFU.EX2 R2, R3 ;  /* 0x0000000300027308 */ /* 0x0010620000000800 */
[----:B------:R-:W2:Y:S01]  /*9ff0*/  LDTM.x64 R4, tmem[UR17] ;  /* 0x00000011000479ee */ /* 0x000ea20008340000 */
[----:B0-----:R-:W-:Y:S01]  /*a000*/  FADD R3, R125, R129 ;  /* 0x000000817d037221 */ /* 0x001fe20000000000 */
[----:B------:R-:W-:Y:S01]  /*a010*/  NOP ;  /* 0x0000000000007918 */ /* 0x000fe20000000000 */
[----:B------:R-:W-:Y:S05]  /*a020*/  @!P0 BRA `(.L_x_10) ;  /* 0x0000000400048947 */ /* 0x000fea0003800000 */
[C---:B-12---:R-:W-:Y:S01]  /*a030*/  FMUL R4, R2.reuse, R4 ;  /* 0x0000000402047220 */ /* 0x046fe20000400000 */
[C---:B------:R-:W-:Y:S01]  /*a040*/  FMUL R5, R2.reuse, R5 ;  /* 0x0000000502057220 */ /* 0x040fe20000400000 */
        /* <DEDUP_REMOVED lines=61> */
[----:B------:R-:W-:-:S04]  /*a420*/  FMUL R67, R2, R67 ;  /* 0x0000004302437220 */ /* 0x000fc80000400000 */
[----:B------:R0:W-:Y:S03]  /*a430*/  STTM.x64 tmem[UR17], R4 ;  /* 0x00000004000079ed */ /* 0x0001e60008340011 */
.L_x_10:
[----:B--2---:R-:W2:Y:S02]  /*a440*/  FENCE.VIEW.ASYNC.T ;  /* 0x00000000000073c6 */ /* 0x004ea40000000200 */
[----:B--2---:R-:W-:Y:S01]  /*a450*/  BAR.SYNC.DEFER_BLOCKING 0x0 ;  /* 0x0000000000007b1d */ /* 0x004fe20000010000 */
[----:B------:R-:W-:Y:S01]  /*a460*/  FADD R3, R126, R3 ;  /* 0x000000037e037221 */ /* 0x000fe20000000000 */
[----:B------:R-:W-:Y:S02]  /*a470*/  UISETP.GE.AND UP2, UPT, UR14, 0x1, UPT ;  /* 0x000000010e00788c */ /* 0x000fe4000bf46270 */
[----:B------:R-:W-:Y:S01]  /*a480*/  UIADD3 UR22, UPT, UPT, UR16, 0xc0, URZ ;  /* 0x000000c010167890 */ /* 0x000fe2000fffe0ff */
[----:B------:R-:W-:-:S04]  /*a490*/  FADD R3, R127, R3 ;  /* 0x000000037f037221 */ /* 0x000fc80000000000 */
[----:B------:R-:W-:-:S04]  /*a4a0*/  FADD R3, R128, R3 ;  /* 0x0000000380037221 */ /* 0x000fc80000000000 */
[----:B-1----:R-:W-:Y:S01]  /*a4b0*/  FADD R2, R2, R3 ;  /* 0x0000000302027221 */ /* 0x002fe20000000000 */
[----:B------:R1:W-:Y:S06]  /*a4c0*/  MEMBAR.ALL.CTA ;  /* 0x0000000000007992 */ /* 0x0003ec0000008000 */
[----:B-1----:R-:W1:Y:S02]  /*a4d0*/  FENCE.VIEW.ASYNC.S ;  /* 0x00000000000073c6 */ /* 0x002e640000000000 */
[----:B-1----:R-:W-:Y:S06]  /*a4e0*/  BAR.SYNC.DEFER_BLOCKING 0x0 ;  /* 0x0000000000007b1d */ /* 0x002fec0000010000 */
[----:B------:R-:W-:Y:S05]  /*a4f0*/  @!P1 BRA `(.L_x_11) ;  /* 0x0000000000cc9947 */ /* 0x000fea0003800000 */
[----:B------:R-:W-:Y:S01]  /*a500*/  UIADD3 UR5, UPT, UPT, UR15, 0x4000, URZ ;  /* 0x000040000f057890 */ /* 0x000fe2000fffe0ff */
[----:B------:R-:W-:Y:S01]  /*a510*/  UMOV UR4, URZ ;  /* 0x000000ff00047c82 */ /* 0x000fe20008000000 */
[----:B------:R-:W-:Y:S02]  /*a520*/  UIADD3 UR6, UPT, UPT, UR16, 0xc8, URZ ;  /* 0x000000c810067890 */ /* 0x000fe4000fffe0ff */
[----:B------:R-:W-:Y:S02]  /*a530*/  USHF.R.U32.HI UR5, URZ, 0x4, UR5 ;  /* 0x00000004ff057899 */ /* 0x000fe40008011605 */
[----:B------:R-:W-:Y:S02]  /*a540*/  UIADD3 UR8, UPT, UPT, UR16, 0xd0, URZ ;  /* 0x000000d010087890 */ /* 0x000fe4000fffe0ff */
[----:B------:R-:W-:Y:S02]  /*a550*/  USGXT.U32 UR20, UR5, 0xe ;  /* 0x0000000e0514789a */ /* 0x000fe40008000000 */
[----:B------:R-:W-:-:S02]  /*a560*/  UIADD3 UR11, UPT, UPT, UR16, 0xd8, URZ ;  /* 0x000000d8100b7890 */ /* 0x000fc4000fffe0ff */
[----:B------:R-:W-:Y:S02]  /*a570*/  UIADD3 UR40, UP3, UPT, UR20, 0x2, URZ ;  /* 0x0000000214287890 */ /* 0x000fe4000ff7e0ff */
[----:B------:R-:W-:Y:S02]  /*a580*/  UIADD3 UR24, UPT, UPT, UR16, 0xe0, URZ ;  /* 0x000000e010187890 */ /* 0x000fe4000fffe0ff */
[----:B------:R-:W-:Y:S02]  /*a590*/  UIADD3.X UR41, UPT, UPT, UR4, 0x40004040, URZ, UP3, !UPT ;  /* 0x4000404004297890 */ /* 0x000fe40009ffe4ff */
[----:B------:R-:W-:Y:S02]  /*a5a0*/  UIADD3 UR44, UP3, UPT, UR40, 0x2, URZ ;  /* 0x00000002282c7890 */ /* 0x000fe4000ff7e0ff */
[----:B------:R-:W-:Y:S02]  /*a5b0*/  UIADD3 UR46, UP4, UPT, UR40, 0x4, URZ ;  /* 0x00000004282e7890 */ /* 0x000fe4000ff9e0ff */
[----:B------:R-:W-:-:S02]  /*a5c0*/  UIADD3.X UR45, UPT, UPT, UR41, URZ, URZ, UP3, !UPT ;  /* 0x000000ff292d7290 */ /* 0x000fc40009ffe4ff */
[----:B------:R-:W-:Y:S01]  /*a5d0*/  UIADD3.X UR47, UPT, UPT, UR41, URZ, URZ, UP4, !UPT ;  /* 0x000000ff292f7290 */ /* 0x000fe2000a7fe4ff */
[----:B------:R-:W-:Y:S01]  /*a5e0*/  UMOV UR4, UR18 ;  /* 0x0000001200047c82 */ /* 0x000fe20008000000 */
[----:B------:R-:W-:Y:S01]  /*a5f0*/  UMOV UR5, URZ ;  /* 0x000000ff00057c82 */ /* 0x000fe20008000000 */
[----:B------:R-:W-:Y:S02]  /*a600*/  UIADD3.64 UR48, UPT, UPT, UR40, 0x1fe, URZ ;  /* 0x000001fe28307897 */ /* 0x000fe4000fffe0ff */
[----:B------:R-:W-:Y:S02]  /*a610*/  UIADD3 UR54, UPT, UPT, UR16, 0xe8, URZ ;  /* 0x000000e810367890 */ /* 0x000fe4000fffe0ff */
[----:B------:R-:W-:Y:S02]  /*a620*/  UIADD3.64 UR50, UPT, UPT, UR40, 0x200, URZ ;  /* 0x0000020028327897 */ /* 0x000fe4000fffe0ff */
[----:B------:R-:W-:Y:S01]  /*a630*/  UIADD3 UR55, UPT, UPT, UR16, 0xf0, URZ ;  /* 0x000000f010377890 */ /* 0x000fe2000fffe0ff */
[----:B------:R-:W-:Y:S01]  /*a640*/  UMOV UR57, UR4 ;  /* 0x0000000400397c82 */ /* 0x000fe20008000000 */
[----:B------:R-:W-:Y:S01]  /*a650*/  UIADD3.64 UR52, UPT, UPT, UR40, 0x202, URZ ;  /* 0x0000020228347897 */ /* 0x000fe2000fffe0ff */
[----:B------:R-:W-:Y:S01]  /*a660*/  UMOV UR12, 0x0 ;  /* 0x00000000000c7882 */ /* 0x000fe20000000000 */
[----:B------:R-:W-:Y:S01]  /*a670*/  UMOV UR13, 0x8100010 ;  /* 0x08100010000d7882 */ /* 0x000fe20000000000 */
[----:B------:R-:W-:Y:S01]  /*a680*/  UIADD3 UR56, UPT, UPT, UR16, 0xf8, URZ ;  /* 0x000000f810387890 */ /* 0x000fe2000fffe0ff */
[----:B------:R-:W-:Y:S01]  /*a690*/  UMOV UR21, 0x40004040 ;  /* 0x4000404000157882 */ /* 0x000fe20000000000 */
[----:B------:R-:W-:Y:S01]  /*a6a0*/  UIADD3.64 UR4, UPT, UPT, UR40, 0x204, URZ ;  /* 0x0000020428047897 */ /* 0x000fe2000fffe0ff */
[----:B------:R1:W-:Y:S01]  /*a6b0*/  UTCHMMA tmem[UR22], gdesc[UR20], tmem[UR16], tmem[UR12], idesc[UR13], UPT ;  /* 0x00ff0c14160079ea */ /* 0x0003e2000b800010 */
[----:B------:R-:W-:Y:S01]  /*a6c0*/  UMOV UR26, 0x0 ;  /* 0x00000000001a7882 */ /* 0x000fe20000000000 */
[----:B------:R-:W-:Y:S01]  /*a6d0*/  UMOV UR27, 0x8100010 ;  /* 0x08100010001b7882 */ /* 0x000fe20000000000 */
[----:B------:R-:W-:Y:S01]  /*a6e0*/  UMOV UR30, 0x0 ;  /* 0x00000000001e7882 */ /* 0x000fe20000000000 */
[----:B------:R-:W-:Y:S01]  /*a6f0*/  UMOV UR31, 0x8100010 ;  /* 0x08100010001f7882 */ /* 0x000fe20000000000 */
[----:B------:R-:W-:Y:S01]  /*a700*/  UMOV UR32, 0x0 ;  /* 0x0000000000207882 */ /* 0x000fe20000000000 */
[----:B------:R-:W-:Y:S01]  /*a710*/  UMOV UR33, 0x8100010 ;  /* 0x0810001000217882 */ /* 0x000fe20000000000 */
[----:B------:R1:W-:Y:S01]  /*a720*/  UTCHMMA tmem[UR6], gdesc[UR40], tmem[UR16], tmem[UR26], idesc[UR27], UPT ;  /* 0x00ff1a28060079ea */ /* 0x0003e2000b800010 */
        /* <DEDUP_REMOVED lines=12> */
[----:B------:R1:W-:Y:S01]  /*a7f0*/  UTCHMMA tmem[UR55], gdesc[UR52], tmem[UR16], tmem[UR38], idesc[UR39], UPT ;  /* 0x00ff2634370079ea */ /* 0x0003e2000b800010 */
[----:B------:R1:W-:Y:S01]  /*a800*/  UTCHMMA tmem[UR56], gdesc[UR4], tmem[UR16], tmem[UR42], idesc[UR43], UPT ;  /* 0x00ff2a04380079ea */ /* 0x0003e2000b800010 */
[----:B------:R1:W-:Y:S01]  /*a810*/  UTCBAR [UR57], URZ ;  /* 0x000000ff390073e9 */ /* 0x0003e200080000ff */
[----:B------:R-:W-:Y:S01]  /*a820*/  NOP ;  /* 0x0000000000007918 */ /* 0x000fe20000000000 */
.L_x_11:
[----:B------:R-:W-:Y:S01]  /*a830*/  FSEL R2, R2, 1, P0 ;  /* 0x3f80000002027808 */ /* 0x000fe20000000000 */
[----:B-1----:R-:W-:Y:S01]  /*a840*/  UMOV UR6, URZ ;  /* 0x000000ff00067c82 */ /* 0x002fe20008000000 */
[----:B------:R-:W-:-:S03]  /*a850*/  FSEL R0, R0, -INF , P0 ;  /* 0xff80000000007808 */ /* 0x000fc60000000000 */
[----:B------:R1:W-:Y:S01]  /*a860*/  STL [R1+0x44], R2 ;  /* 0x0000440201007387 */ /* 0x0003e20000100800 */
[----:B------:R-:W-:Y:S05]  /*a870*/  BRA.U !UP2, `(.L_x_12) ;  /* 0x000000990a547547 */ /* 0x000fea000b800000 */
[----:B------:R2:W-:Y:S01]  /*a880*/  STL [R1+0x40], R0 ;  /* 0x0000400001007387 */ /* 0x0005e20000100800 */
[----:B------:R-:W-:Y:S01]  /*a890*/  USHF.R.U32.HI UR24, URZ, 0x4, UR10 ;  /* 0x00000004ff187899 */ /* 0x000fe2000801160a */
[----:B------:R-:W-:Y:S01]  /*a8a0*/  IMAD.SHL.U32 R133, R133, 0x80, RZ ;  /* 0x0000008085857824 */ /* 0x000fe200078e00ff */
[----:B------:R-:W-:Y:S01]  /*a8b0*/  UIADD3 UR8, UPT, UPT, UR15, 0xc000, URZ ;  /* 0x0000c0000f087890 */ /* 0x000fe2000fffe0ff */
[----:B-1----:R-:W-:Y:S01]  /*a8c0*/  CS2R R2, SRZ ;  /* 0x0000000000027805 */ /* 0x002fe2000001ff00 */
[----:B------:R-:W-:Y:S02]  /*a8d0*/  USHF.R.U32.HI UR11, URZ, 0x4, UR15 ;  /* 0x00000004ff0b7899 */ /* 0x000fe4000801160f */
[----:B------:R-:W-:Y:S02]  /*a8e0*/  USGXT.U32 UR24, UR24, 0xe ;  /* 0x0000000e1818789a */ /* 0x000fe40008000000 */
[----:B------:R-:W-:Y:S02]  /*a8f0*/  USHF.R.U32.HI UR8, URZ, 0x4, UR8 ;  /* 0x00000004ff087899 */ /* 0x000fe40008011608 */
[----:B------:R-:W-:-:S02]  /*a900*/  USGXT.U32 UR10, UR11, 0xe ;  /* 0x0000000e0b0a789a */ /* 0x000fc40008000000 */
[----:B------:R-:W-:Y:S02]  /*a910*/  UIADD3 UR12, UP3, UPT, UR24, 0x2, URZ ;  /* 0x00000002180c7890 */ /* 0x000fe4000ff7e0ff */
[----:B------:R-:W-:Y:S01]  /*a920*/  USGXT.U32 UR20, UR8, 0xe ;  /* 0x0000000e0814789a */ /* 0x000fe20008000000 */
[----:B------:R-:W-:Y:S01]  /*a930*/  UMOV UR4, URZ ;  /* 0x000000ff00047c82 */ /* 0x000fe20008000000 */
[----:B------:R-:W-:Y:S02]  /*a940*/  ULOP3.LUT UR26, UR10, 0x2000000, URZ, 0xfc, !UPT ;  /* 0x020000000a1a7892 */ /* 0x000fe4000f8efcff */
[----:B------:R-:W-:Y:S02]  /*a950*/  USHF.L.U32 UR9, UR9, 0x7, URZ ;  /* 0x0000000709097899 */ /* 0x000fe400080006ff */
[----:B------:R-:W-:Y:S02]  /*a960*/  UIADD3 UR10, UP4, UPT, UR10, 0x2000080, URZ ;  /* 0x020000800a0a7890 */ /* 0x000fe4000ff9e0ff */
[----:B------:R-:W-:-:S02]  /*a970*/  UIADD3.X UR13, UPT, UPT, UR4, 0x40004040, URZ, UP3, !UPT ;  /* 0x40004040040d7890 */ /* 0x000fc40009ffe4ff */
[----:B------:R-:W-:Y:S01]  /*a980*/  UIADD3 UR32, UP3, UPT, UR20, 0x2, URZ ;  /* 0x0000000214207890 */ /* 0x000fe2000ff7e0ff */
[----:B------:R-:W-:Y:S01]  /*a990*/  IMAD.U32 R134, RZ, RZ, UR9 ;  /* 0x00000009ff867e24 */ /* 0x000fe2000f8e00ff */
[----:B------:R-:W-:Y:S01]  /*a9a0*/  UMOV UR6, URZ ;  /* 0x000000ff00067c82 */ /* 0x000fe20008000000 */
[----:B------:R-:W-:Y:S01]  /*a9b0*/  UMOV UR5, URZ ;  /* 0x000000ff00057c82 */ /* 0x000fe20008000000 */
[----:B------:R-:W-:Y:S02]  /*a9c0*/  UIADD3.X UR11, UPT, UPT, UR6, 0x40004040, URZ, UP4, !UPT ;  /* 0x40004040060b7890 */ /* 0x000fe4000a7fe4ff */
[----:B------:R-:W-:Y:S02]  /*a9d0*/  UIADD3 UR30, UP4, UPT, UR10, 0x80, URZ ;  /* 0x000000800a1e7890 */ /* 0x000fe4000ff9e0ff */
[----:B------:R-:W-:Y:S02]  /*a9e0*/  UIADD3 UR34, UP5, UPT, UR10, 0x100, URZ ;  /* 0x000001000a227890 */ /* 0x000fe4000ffbe0ff */
[----:B------:R-:W-:-:S02]  /*a9f0*/  UIADD3.X UR33, UPT, UPT, UR5, 0x40004040, URZ, UP3, !UPT ;  /* 0x4000404005217890 */ /* 0x000fc40009ffe4ff */
[----:B------:R-:W-:Y:S01]  /*aa00*/  UISETP.NE.U32.AND UP2, UPT, UR23, URZ, UPT ;  /* 0x000000ff1700728c */ /* 0x000fe2000bf45070 */
[----:B------:R-:W1:Y:S02]  /*aa10*/  LDCU UR27, c[0x0][0x3a8] ;  /* 0x00007500ff1b77ac */ /* 0x000e640008000800 */
[----:B------:R-:W-:Y:S01]  /*aa20*/  UMOV UR23, 0x1 ;  /* 0x0000000100177882 */ /* 0x000fe20000000000 */
[----:B------:R-:W-:Y:S02]  /*aa30*/  UIADD3.X UR31, UPT, UPT, UR11, URZ, URZ, UP4, !UPT ;  /* 0x000000ff0b1f7290 */ /* 0x000fe4000a7fe4ff */
[----:B------:R-:W-:Y:S02]  /*aa40*/  UIADD3.X UR35, UPT, UPT, UR11, URZ, URZ, UP5, !UPT ;  /* 0x000000ff0b237290 */ /* 0x000fe4000affe4ff */
[----:B------:R-:W-:Y:S02]  /*aa50*/  UIADD3.64 UR36, UPT, UPT, UR12, 0x2, URZ ;  /* 0x000000020c247897 */ /* 0x000fe4000fffe0ff */
[----:B------:R-:W-:-:S02]  /*aa60*/  UIADD3.64 UR38, UPT, UPT, UR12, 0x4, URZ ;  /* 0x000000040c267897 */ /* 0x000fc4000fffe0ff */
[----:B------:R-:W-:Y:S02]  /*aa70*/  UIADD3.64 UR40, UPT, UPT, UR32, 0x2, URZ ;  /* 0x0000000220287897 */ /* 0x000fe4000fffe0ff */
[----:B------:R-:W-:Y:S02]  /*aa80*/  UIADD3.64 UR42, UPT, UPT, UR32, 0x4, URZ ;  /* 0x00000004202a7897 */ /* 0x000fe4000fffe0ff */
[----:B------:R-:W-:Y:S02]  /*aa90*/  UIADD3.64 UR44, UPT, UPT, UR32, 0x1fe, URZ ;  /* 0x000001fe202c7897 */ /* 0x000fe4000fffe0ff */
[----:B------:R-:W-:Y:S02]  /*aaa0*/  UIADD3.64 UR46, UPT, UPT, UR32, 0x200, URZ ;  /* 0x00000200202e7897 */ /* 0x000fe4000fffe0ff */
[----:B------:R-:W-:Y:S02]  /*aab0*/  UIADD3.64 UR48, UPT, UPT, UR32, 0x202, URZ ;  /* 0x0000020220307897 */ /* 0x000fe4000fffe0ff */
[----:B-12---:R-:W-:-:S12]  /*aac0*/  UIADD3.64 UR50, UPT, UPT, UR32, 0x204, URZ ;  /* 0x0000020420327897 */ /* 0x006fd8000fffe0ff */
.L_x_17:
[----:B0-----:R-:W2:Y:S04]  /*aad0*/  LDL.64 R14, [R1+0x3a8] ;  /* 0x0003a800010e7983 */ /* 0x001ea80000100a00 */
[----:B------:R-:W3:Y:S04]  /*aae0*/  LDL.64 R20, [R1+0x428] ;  /* 0x0004280001147983 */ /* 0x000ee80000100a00 */
[----:B------:R-:W4:Y:S04]  /*aaf0*/  LDL.64 R16, [R1+0x368] ;  /* 0x0003680001107983 */ /* 0x000f280000100a00 */
[----:B------:R-:W5:Y:S04]  /*ab00*/  LDL.64 R4, [R1+0x408] ;  /* 0x0004080001047983 */ /* 0x000f680000100a00 */
        /* <DEDUP_REMOVED lines=15> */
[----:B------:R-:W5:Y:S01]  /*ac00*/  LDL.64 R42, [R1+0x3f0] ;  /* 0x0003f000012a7983 */ /* 0x000f620000100a00 */
[----:B--2---:R-:W-:-:S03]  /*ac10*/  IMAD.WIDE R150, R133, 0x2, R14 ;  /* 0x0000000285967825 */ /* 0x004fc600078e020e */
[----:B------:R-:W2:Y:S01]  /*ac20*/  LDL.64 R14, [R1+0x420] ;  /* 0x00042000010e7983 */ /* 0x000ea20000100a00 */
[----:B---3--:R-:W-:-:S03]  /*ac30*/  IMAD.WIDE R70, R133, 0x2, R20 ;  /* 0x0000000285467825 */ /* 0x008fc600078e0214 */
[----:B------:R-:W3:Y:S01]  /*ac40*/  LDL.64 R20, [R1+0x3e0] ;  /* 0x0003e00001147983 */ /* 0x000ee20000100a00 */
[----:B----4-:R-:W-:-:S03]  /*ac50*/  IMAD.WIDE R152, R133, 0x2, R16 ;  /* 0x0000000285987825 */ /* 0x010fc600078e0210 */
[----:B------:R-:W4:Y:S01]  /*ac60*/  LDL.64 R16, [R1+0x3a0] ;  /* 0x0003a00001107983 */ /* 0x000f220000100a00 */
[----:B-----5:R-:W-:-:S03]  /*ac70*/  IMAD.WIDE R4, R133, 0x2, R4 ;  /* 0x0000000285047825 */ /* 0x020fc600078e0204 */
[----:B------:R-:W5:Y:S04]  /*ac80*/  LDG.E.U16 R152, desc[UR28][R152.64] ;  /* 0x0000001c98987981 */ /* 0x000f68000c1e1500 */
[----:B------:R0:W5:Y:S04]  /*ac90*/  LDG.E.U16 R147, desc[UR28][R4.64] ;  /* 0x0000001c04937981 */ /* 0x000168000c1e1500 */
[----:B------:R-:W5:Y:S01]  /*aca0*/  LDG.E.U16 R150, desc[UR28][R150.64] ;  /* 0x0000001c96967981 */ /* 0x000f62000c1e1500 */
[----:B------:R-:W-:-:S03]  /*acb0*/  IMAD.WIDE R148, R133, 0x2, R18 ;  /* 0x0000000285947825 */ /* 0x000fc600078e0212 */
[----:B------:R-:W5:Y:S01]  /*acc0*/  LDL.64 R18, [R1+0x3c0] ;  /* 0x0003c00001127983 */ /* 0x000f620000100a00 */
[----:B0-----:R-:W-:-:S03]  /*acd0*/  IMAD.WIDE R4, R133, 0x2, R12 ;  /* 0x0000000285047825 */ /* 0x001fc600078e020c */
[----:B------:R-:W5:Y:S04]  /*ace0*/  LDL.64 R12, [R1+0x380] ;  /* 0x00038000010c7983 */ /* 0x000f680000100a00 */
[----:B------:R0:W5:Y:S01]  /*acf0*/  LDG.E.U16 R153, desc[UR28][R4.64] ;  /* 0x0000001c04997981 */ /* 0x000162000c1e1500 */
[----:B------:R-:W-:-:S03]  /*ad00*/  IMAD.WIDE R6, R133, 0x2, R6 ;  /* 0x0000000285067825 */ /* 0x000fc600078e0206 */
[----:B------:R-:W5:Y:S01]  /*ad10*/  LDG.E.U16 R148, desc[UR28][R148.64] ;  /* 0x0000001c94947981 */ /* 0x000f62000c1e1500 */
[----:B------:R-:W-:-:S03]  /*ad20*/  IMAD.WIDE R154, R133, 0x2, R36 ;  /* 0x00000002859a7825 */ /* 0x000fc600078e0224 */
[----:B------:R1:W5:Y:S01]  /*ad30*/  LDG.E.U16 R151, desc[UR28][R6.64] ;  /* 0x0000001c06977981 */ /* 0x000362000c1e1500 */
[----:B0-----:R-:W-:-:S03]  /*ad40*/  IMAD.WIDE R4, R133, 0x2, R10 ;  /* 0x0000000285047825 */ /* 0x001fc600078e020a */
[----:B------:R-:W5:Y:S01]  /*ad50*/  LDL.64 R10, [R1+0x360] ;  /* 0x00036000010a7983 */ /* 0x000f620000100a00 */
[----:B------:R-:W-:-:S03]  /*ad60*/  IMAD.WIDE R160, R133, 0x2, R24 ;  /* 0x0000000285a07825 */ /* 0x000fc600078e0218 */
[----:B------:R-:W5:Y:S01]  /*ad70*/  LDG.E.U16 R154, desc[UR28][R154.64] ;  /* 0x0000001c9a9a7981 */ /* 0x000f62000c1e1500 */
[----:B-1----:R-:W-:-:S03]  /*ad80*/  IMAD.WIDE R6, R133, 0x2, R34 ;  /* 0x0000000285067825 */ /* 0x002fc600078e0222 */
[----:B------:R-:W5:Y:S01]  /*ad90*/  LDL.64 R24, [R1+0x300] ;  /* 0x0003000001187983 */ /* 0x000f620000100a00 */
[----:B------:R-:W-:-:S03]  /*ada0*/  IMAD.WIDE R158, R133, 0x2, R28 ;  /* 0x00000002859e7825 */ /* 0x000fc600078e021c */
[----:B------:R-:W5:Y:S04]  /*adb0*/  LDL.64 R28, [R1+0x340] ;  /* 0x00034000011c7983 */ /* 0x000f680000100a00 */
[----:B------:R0:W5:Y:S01]  /*adc0*/  LDG.E.U16 R155, desc[UR28][R6.64] ;  /* 0x0000001c069b7981 */ /* 0x000162000c1e1500 */
[----:B------:R-:W-:-:S03]  /*add0*/  IMAD.WIDE R8, R133, 0x2, R8 ;  /* 0x0000000285087825 */ /* 0x000fc600078e0208 */
[----:B------:R-:W5:Y:S01]  /*ade0*/  LDL.64 R34, [R1+0x260] ;  /* 0x0002600001227983 */ /* 0x000f620000100a00 */
[----:B------:R-:W-:-:S03]  /*adf0*/  IMAD.WIDE R156, R133, 0x2, R32 ;  /* 0x00000002859c7825 */ /* 0x000fc600078e0220 */
[----:B------:R1:W5:Y:S01]  /*ae00*/  LDG.E.U16 R149, desc[UR28][R8.64] ;  /* 0x0000001c08957981 */ /* 0x000362000c1e1500 */
[----:B0-----:R-:W-:-:S03]  /*ae10*/  IMAD.WIDE R6, R133, 0x2, R22 ;  /* 0x0000000285067825 */ /* 0x001fc600078e0216 */
[----:B------:R-:W5:Y:S04]  /*ae20*/  LDL.64 R22, [R1+0x2e0] ;  /* 0x0002e00001167983 */ /* 0x000f680000100a00 */
[----:B------:R-:W5:Y:S01]  /*ae30*/  LDG.E.U16 R156, desc[UR28][R156.64] ;  /* 0x0000001c9c9c7981 */ /* 0x000f62000c1e1500 */
[----:B--2---:R-:W-:-:S03]  /*ae40*/  IMAD.WIDE R162, R133, 0x2, R14 ;  /* 0x0000000285a27825 */ /* 0x004fc600078e020e */
[----:B------:R0:W2:Y:S04]  /*ae50*/  LDG.E.U16 R157, desc[UR28][R4.64] ;  /* 0x0000001c049d7981 */ /* 0x0000a8000c1e1500 */
[----:B------:R-:W2:Y:S01]  /*ae60*/  LDL.64 R14, [R1+0x2c0] ;  /* 0x0002c000010e7983 */ /* 0x000ea20000100a00 */
[----:B---3--:R-:W-:-:S03]  /*ae70*/  IMAD.WIDE R164, R133, 0x2, R20 ;  /* 0x0000000285a47825 */ /* 0x008fc600078e0214 */
[----:B------:R-:W3:Y:S01]  /*ae80*/  LDL.64 R20, [R1+0x418] ;  /* 0x0004180001147983 */ /* 0x000ee20000100a00 */
[----:B----4-:R-:W-:-:S03]  /*ae90*/  IMAD.WIDE R166, R133, 0x2, R16 ;  /* 0x0000000285a67825 */ /* 0x010fc600078e0210 */
[----:B------:R-:W4:Y:S01]  /*aea0*/  LDL.64 R16, [R1+0x3d8] ;  /* 0x0003d80001107983 */ /* 0x000f220000100a00 */
[----:B-1----:R-:W-:-:S03]  /*aeb0*/  IMAD.WIDE R8, R133, 0x2, R26 ;  /* 0x0000000285087825 */ /* 0x002fc600078e021a */
[----:B------:R-:W3:Y:S01]  /*aec0*/  LDL.64 R26, [R1+0x320] ;  /* 0x00032000011a7983 */ /* 0x000ee20000100a00 */
[----:B0-----:R-:W-:-:S03]  /*aed0*/  IMAD.WIDE R4, R133, 0x2, R30 ;  /* 0x0000000285047825 */ /* 0x001fc600078e021e */
[----:B------:R-:W4:Y:S04]  /*aee0*/  LDL.64 R36, [R1+0x280] ;  /* 0x0002800001247983 */ /* 0x000f280000100a00 */
[----:B------:R-:W4:Y:S04]  /*aef0*/  LDL.64 R32, [R1+0x240] ;  /* 0x0002400001207983 */ /* 0x000f280000100a00 */
[----:B------:R-:W4:Y:S04]  /*af00*/  LDG.E.U16 R160, desc[UR28][R160.64] ;  /* 0x0000001ca0a07981 */ /* 0x000f28000c1e1500 */
[----:B------:R-:W4:Y:S04]  /*af10*/  LDG.E.U16 R162, desc[UR28][R162.64] ;  /* 0x0000001ca2a27981 */ /* 0x000f28000c1e1500 */
[----:B------:R-:W4:Y:S04]  /*af20*/  LDL.64 R30, [R1+0x378] ;  /* 0x00037800011e7983 */ /* 0x000f280000100a00 */
[----:B------:R0:W4:Y:S01]  /*af30*/  LDG.E.U16 R161, desc[UR28][R6.64] ;  /* 0x0000001c06a17981 */ /* 0x000122000c1e1500 */
[----:B-----5:R-:W-:-:S03]  /*af40*/  IMAD.WIDE R168, R133, 0x2, R10 ;  /* 0x0000000285a87825 */ /* 0x020fc600078e020a */
[----:B------:R1:W5:Y:S04]  /*af50*/  LDG.E.U16 R163, desc[UR28][R4.64] ;  /* 0x0000001c04a37981 */ /* 0x000368000c1e1500 */
[----:B------:R-:W5:Y:S01]  /*af60*/  LDL.64 R10, [R1+0x398] ;  /* 0x00039800010a7983 */ /* 0x000f620000100a00 */
[----:B0-----:R-:W-:-:S03]  /*af70*/  IMAD.WIDE R6, R133, 0x2, R18 ;  /* 0x0000000285067825 */ /* 0x001fc600078e0212 */
[----:B------:R-:W5:Y:S01]  /*af80*/  LDL.64 R18, [R1+0x3f8] ;  /* 0x0003f80001127983 */ /* 0x000f620000100a00 */
[----:B-1----:R-:W-:-:S03]  /*af90*/  IMAD.WIDE R4, R133, 0x2, R12 ;  /* 0x0000000285047825 */ /* 0x002fc600078e020c */
[----:B------:R-:W5:Y:S04]  /*afa0*/  LDL.64 R12, [R1+0x3b8] ;  /* 0x0003b800010c7983 */ /* 0x000f680000100a00 */
[----:B------:R-:W5:Y:S04]  /*afb0*/  LDG.E.U16 R166, desc[UR28][R166.64] ;  /* 0x0000001ca6a67981 */ /* 0x000f68000c1e1500 */
[----:B------:R-:W5:Y:S04]  /*afc0*/  LDG.E.U16 R164, desc[UR28][R164.64] ;  /* 0x0000001ca4a47981 */ /* 0x000f68000c1e1500 */
[----:B------:R-:W5:Y:S04]  /*afd0*/  LDG.E.U16 R158, desc[UR28][R158.64] ;  /* 0x0000001c9e9e7981 */ /* 0x000f68000c1e1500 */
[----:B------:R-:W5:Y:S04]  /*afe0*/  LDG.E.U16 R167, desc[UR28][R4.64] ;  /* 0x0000001c04a77981 */ /* 0x000f68000c1e1500 */
[----:B------:R0:W5:Y:S01]  /*aff0*/  LDG.E.U16 R165, desc[UR28][R6.64] ;  /* 0x0000001c06a57981 */ /* 0x000162000c1e1500 */
[----:B------:R-:W-:-:S03]  /*b000*/  IMAD.WIDE R172, R133, 0x2, R22 ;  /* 0x0000000285ac7825 */ /* 0x000fc600078e0216 */
[----:B------:R1:W5:Y:S04]  /*b010*/  LDG.E.U16 R159, desc[UR28][R8.64] ;  /* 0x0000001c089f7981 */ /* 0x000368000c1e1500 */
[----:B------:R-:W5:Y:S01]  /*b020*/  LDL.64 R22, [R1+0x2d8] ;  /* 0x0002d80001167983 */ /* 0x000f620000100a00 */
[----:B0-----:R-:W-:-:S03]  /*b030*/  IMAD.WIDE R6, R133, 0x2, R24 ;  /* 0x0000000285067825 */ /* 0x001fc600078e0218 */
[----:B------:R-:W5:Y:S01]  /*b040*/  LDL.64 R24, [R1+0x318] ;  /* 0x0003180001187983 */ /* 0x000f620000100a00 */
[----:B------:R-:W-:-:S03]  /*b050*/  IMAD.WIDE R174, R133, 0x2, R38 ;  /* 0x0000000285ae7825 */ /* 0x000fc600078e0226 */
[----:B------:R-:W5:Y:S01]  /*b060*/  LDG.E.U16 R172, desc[UR28][R172.64] ;  /* 0x0000001cacac7981 */ /* 0x000f62000c1e1500 */
[----:B------:R-:W-:-:S03]  /*b070*/  IMAD.WIDE R176, R133, 0x2, R34 ;  /* 0x0000000285b07825 */ /* 0x000fc600078e0222 */
[----:B------:R-:W5:Y:S04]  /*b080*/  LDG.E.U16 R168, desc[UR28][R168.64] ;  /* 0x0000001ca8a87981 */ /* 0x000f68000c1e1500 */
[----:B------:R-:W5:Y:S01]  /*b090*/  LDG.E.U16 R70, desc[UR28][R70.64] ;  /* 0x0000001c46467981 */ /* 0x000f62000c1e1500 */
[----:B--2---:R-:W-:-:S03]  /*b0a0*/  IMAD.WIDE R4, R133, 0x2, R14 ;  /* 0x0000000285047825 */ /* 0x004fc600078e020e */
[----:B------:R-:W2:Y:S04]  /*b0b0*/  LDG.E.U16 R174, desc[UR28][R174.64] ;  /* 0x0000001caeae7981 */ /* 0x000ea8000c1e1500 */
[----:B------:R-:W2:Y:S01]  /*b0c0*/  LDL.64 R14, [R1+0x2f8] ;  /* 0x0002f800010e7983 */ /* 0x000ea20000100a00 */
[----:B-1----:R-:W-:-:S03]  /*b0d0*/  IMAD.WIDE R8, R133, 0x2, R28 ;  /* 0x0000000285087825 */ /* 0x002fc600078e021c */
[----:B------:R-:W2:Y:S01]  /*b0e0*/  LDL.64 R28, [R1+0x358] ;  /* 0x00035800011c7983 */ /* 0x000ea20000100a00 */
[----:B---3--:R-:W-:-:S03]  /*b0f0*/  IMAD.WIDE R178, R133, 0x2, R20 ;  /* 0x0000000285b27825 */ /* 0x008fc600078e0214 */
[----:B------:R-:W3:Y:S01]  /*b100*/  LDL.64 R20, [R1+0x278] ;  /* 0x0002780001147983 */ /* 0x000ee20000100a00 */
[----:B----4-:R-:W-:-:S03]  /*b110*/  IMAD.WIDE R180, R133, 0x2, R16 ;  /* 0x0000000285b47825 */ /* 0x010fc600078e0210 */
[----:B------:R-:W4:Y:S01]  /*b120*/  LDL.64 R16, [R1+0x238] ;  /* 0x0002380001107983 */ /* 0x000f220000100a00 */
[----:B------:R-:W-:-:S03]  /*b130*/  IMAD.WIDE R170, R133, 0x2, R26 ;  /* 0x0000000285aa7825 */ /* 0x000fc600078e021a */
[----:B------:R0:W4:Y:S04]  /*b140*/  LDG.E.U16 R173, desc[UR28][R4.64] ;  /* 0x0000001c04ad7981 */ /* 0x000128000c1e1500 */
[----:B------:R-:W4:Y:S04]  /*b150*/  LDG.E.U16 R170, desc[UR28][R170.64] ;  /* 0x0000001caaaa7981 */ /* 0x000f28000c1e1500 */
[----:B------:R-:W4:Y:S01]  /*b160*/  LDL.64 R26, [R1+0x338] ;  /* 0x00033800011a7983 */ /* 0x000f220000100a00 */
[----:B0-----:R-:W-:-:S03]  /*b170*/  IMAD.WIDE R4, R133, 0x2, R32 ;  /* 0x0000000285047825 */ /* 0x001fc600078e0220 */
[----:B------:R-:W4:Y:S04]  /*b180*/  LDG.E.U16 R176, desc[UR28][R176.64] ;  /* 0x0000001cb0b07981 */ /* 0x000f28000c1e1500 */
[----:B------:R0:W4:Y:S04]  /*b190*/  LDG.E.U16 R171, desc[UR28][R6.64] ;  /* 0x0000001c06ab7981 */ /* 0x000128000c1e1500 */
[----:B------:R1:W4:Y:S01]  /*b1a0*/  LDG.E.U16 R169, desc[UR28][R8.64] ;  /* 0x0000001c08a97981 */ /* 0x000322000c1e1500 */
[----:B-----5:R-:W-:-:S03]  /*b1b0*/  IMAD.WIDE R182, R133, 0x2, R10 ;  /* 0x0000000285b67825 */ /* 0x020fc600078e020a */
[----:B------:R5:W4:Y:S01]  /*b1c0*/  LDG.E.U16 R177, desc[UR28][R4.64] ;  /* 0x0000001c04b17981 */ /* 0x000b22000c1e1500 */
[----:B0-----:R-:W-:-:S03]  /*b1d0*/  IMAD.WIDE R6, R133, 0x2, R36 ;  /* 0x0000000285067825 */ /* 0x001fc600078e0224 */
[----:B------:R-:W4:Y:S01]  /*b1e0*/  LDL.64 R38, [R1+0x3b0] ;  /* 0x0003b00001267983 */ /* 0x000f220000100a00 */
[----:B-1----:R-:W-:-:S03]  /*b1f0*/  IMAD.WIDE R8, R133, 0x2, R18 ;  /* 0x0000000285087825 */ /* 0x002fc600078e0212 */
[----:B------:R0:W4:Y:S01]  /*b200*/  LDG.E.U16 R175, desc[UR28][R6.64] ;  /* 0x0000001c06af7981 */ /* 0x000122000c1e1500 */
[----:B-----5:R-:W-:-:S03]  /*b210*/  IMAD.WIDE R4, R133, 0x2, R30 ;  /* 0x0000000285047825 */ /* 0x020fc600078e021e */
[----:B------:R-:W5:Y:S04]  /*b220*/  LDL.64 R18, [R1+0x258] ;  /* 0x0002580001127983 */ /* 0x000f680000100a00 */
[----:B------:R-:W5:Y:S01]  /*b230*/  LDG.E.U16 R182, desc[UR28][R182.64] ;  /* 0x0000001cb6b67981 */ /* 0x000f62000c1e1500 */
[----:B0-----:R-:W-:-:S03]  /*b240*/  IMAD.WIDE R6, R133, 0x2, R12 ;  /* 0x0000000285067825 */ /* 0x001fc600078e020c */
[----:B------:R-:W5:Y:S04]  /*b250*/  LDL.64 R12, [R1+0x2b8] ;  /* 0x0002b800010c7983 */ /* 0x000f680000100a00 */
[----:B------:R-:W5:Y:S04]  /*b260*/  LDL.64 R30, [R1+0x330] ;  /* 0x00033000011e7983 */ /* 0x000f680000100a00 */
[----:B------:R2:W5:Y:S04]  /*b270*/  LDG.E.U16 R183, desc[UR28][R4.64] ;  /* 0x0000001c04b77981 */ /* 0x000568000c1e1500 */
[----:B------:R-:W5:Y:S01]  /*b280*/  LDL.64 R10, [R1+0x298] ;  /* 0x00029800010a7983 */ /* 0x000f620000100a00 */
[----:B------:R-:W-:-:S03]  /*b290*/  IMAD.WIDE R188, R133, 0x2, R22 ;  /* 0x0000000285bc7825 */ /* 0x000fc600078e0216 */
[----:B------:R-:W5:Y:S01]  /*b2a0*/  LDG.E.U16 R178, desc[UR28][R178.64] ;  /* 0x0000001cb2b27981 */ /* 0x000f62000c1e1500 */
[----:B------:R-:W-:-:S03]  /*b2b0*/  IMAD.WIDE R186, R133, 0x2, R24 ;  /* 0x0000000285ba7825 */ /* 0x000fc600078e0218 */
[----:B------:R-:W5:Y:S04]  /*b2c0*/  LDL.64 R22, [R1+0x2b0] ;  /* 0x0002b00001167983 */ /* 0x000f680000100a00 */
[----:B------:R-:W5:Y:S04]  /*b2d0*/  LDL.64 R24, [R1+0x2d0] ;  /* 0x0002d00001187983 */ /* 0x000f680000100a00 */
[----:B------:R-:W5:Y:S04]  /*b2e0*/  LDG.E.U16 R186, desc[UR28][R186.64] ;  /* 0x0000001cbaba7981 */ /* 0x000f68000c1e1500 */
[----:B------:R3:W5:Y:S04]  /*b2f0*/  LDG.E.U16 R179, desc[UR28][R8.64] ;  /* 0x0000001c08b37981 */ /* 0x000768000c1e1500 */
[----:B------:R-:W5:Y:S04]  /*b300*/  LDL.64 R36, [R1+0x390] ;  /* 0x0003900001247983 */ /* 0x000f680000100a00 */
[----:B------:R-:W5:Y:S04]  /*b310*/  LDG.E.U16 R180, desc[UR28][R180.64] ;  /* 0x0000001cb4b47981 */ /* 0x000f68000c1e1500 */
[----:B------:R-:W5:Y:S04]  /*b320*/  LDG.E.U16 R188, desc[UR28][R188.64] ;  /* 0x0000001cbcbc7981 */ /* 0x000f68000c1e1500 */
[----:B------:R-:W5:Y:S04]  /*b330*/  LDL.64 R34, [R1+0x370] ;  /* 0x0003700001227983 */ /* 0x000f680000100a00 */
[----:B------:R-:W5:Y:S04]  /*b340*/  LDG.E.U16 R181, desc[UR28][R6.64] ;  /* 0x0000001c06b57981 */ /* 0x000f68000c1e1500 */
[----:B------:R-:W5:Y:S01]  /*b350*/  LDL.64 R32, [R1+0x350] ;  /* 0x0003500001207983 */ /* 0x000f620000100a00 */
[----:B--2---:R-:W-:-:S03]  /*b360*/  IMAD.WIDE R4, R133, 0x2, R14 ;  /* 0x0000000285047825 */ /* 0x004fc600078e020e */
[----:B------:R-:W2:Y:S01]  /*b370*/  LDL.64 R14, [R1+0x410] ;  /* 0x00041000010e7983 */ /* 0x000ea20000100a00 */
[----:B------:R-:W-:-:S03]  /*b380*/  IMAD.WIDE R184, R133, 0x2, R28 ;  /* 0x0000000285b87825 */ /* 0x000fc600078e021c */
[----:B------:R-:W2:Y:S01]  /*b390*/  LDL.64 R28, [R1+0x310] ;  /* 0x00031000011c7983 */ /* 0x000ea20000100a00 */
[----:B---3--:R-:W-:-:S03]  /*b3a0*/  IMAD.WIDE R8, R133, 0x2, R20 ;  /* 0x0000000285087825 */ /* 0x008fc600078e0214 */
[----:B------:R4:W3:Y:S04]  /*b3b0*/  LDG.E.U16 R187, desc[UR28][R4.64] ;  /* 0x0000001c04bb7981 */ /* 0x0008e8000c1e1500 */
[----:B------:R-:W3:Y:S04]  /*b3c0*/  LDL.64 R20, [R1+0x290] ;  /* 0x0002900001147983 */ /* 0x000ee80000100a00 */
[----:B------:R-:W3:Y:S01]  /*b3d0*/  LDG.E.U16 R184, desc[UR28][R184.64] ;  /* 0x0000001cb8b87981 */ /* 0x000ee2000c1e1500 */
[----:B----4-:R-:W-:-:S03]  /*b3e0*/  IMAD.WIDE R4, R133, 0x2, R16 ;  /* 0x0000000285047825 */ /* 0x010fc600078e0210 */
[----:B------:R-:W4:Y:S01]  /*b3f0*/  LDL.64 R16, [R1+0x250] ;  /* 0x0002500001107983 */ /* 0x000f220000100a00 */
[----:B------:R-:W-:-:S03]  /*b400*/  IMAD.WIDE R6, R133, 0x2, R26 ;  /* 0x0000000285067825 */ /* 0x000fc600078e021a */
[----:B------:R-:W4:Y:S04]  /*b410*/  LDL.64 R26, [R1+0x2f0] ;  /* 0x0002f000011a7983 */ /* 0x000f280000100a00 */
[----:B------:R5:W4:Y:S04]  /*b420*/  LDG.E.U16 R185, desc[UR28][R6.64] ;  /* 0x0000001c06b97981 */ /* 0x000b28000c1e1500 */
[----:B------:R0:W4:Y:S04]  /*b430*/  LDG.E.U16 R146, desc[UR28][R8.64] ;  /* 0x0000001c08927981 */ /* 0x000128000c1e1500 */
[----:B------:R-:W4:Y:S01]  /*b440*/  LDG.E.U16 R144, desc[UR28][R4.64] ;  /* 0x0000001c04907981 */ /* 0x000f22000c1e1500 */
[----:B-----5:R-:W-:-:S03]  /*b450*/  IMAD.WIDE R6, R133, 0x2, R18 ;  /* 0x0000000285067825 */ /* 0x020fc600078e0212 */
[----:B------:R-:W5:Y:S01]  /*b460*/  LDL.64 R18, [R1+0x270] ;  /* 0x0002700001127983 */ /* 0x000f620000100a00 */
[----:B------:R-:W-:-:S03]  /*b470*/  IMAD.WIDE R12, R133, 0x2, R12 ;  /* 0x00000002850c7825 */ /* 0x000fc600078e020c */
[----:B------:R1:W5:Y:S04]  /*b480*/  LDG.E.U16 R145, desc[UR28][R6.64] ;  /* 0x0000001c06917981 */ /* 0x000368000c1e1500 */
[----:B------:R-:W5:Y:S01]  /*b490*/  LDG.E.U16 R189, desc[UR28][R12.64] ;  /* 0x0000001c0cbd7981 */ /* 0x000f62000c1e1500 */
[----:B0-----:R-:W-:-:S04]  /*b4a0*/  IMAD.WIDE R8, R133, 0x2, R40 ;  /* 0x0000000285087825 */ /* 0x001fc800078e0228 */
[C---:B-1----:R-:W-:Y:S01]  /*b4b0*/  IMAD.WIDE R6, R133.reuse, 0x2, R38 ;  /* 0x0000000285067825 */ /* 0x042fe200078e0226 */
[----:B------:R0:W5:Y:S03]  /*b4c0*/  LDG.E.U16 R141, desc[UR28][R8.64] ;  /* 0x0000001c088d7981 */ /* 0x000166000c1e1500 */
[C---:B------:R-:W-:Y:S01]  /*b4d0*/  IMAD.WIDE R10, R133.reuse, 0x2, R10 ;  /* 0x00000002850a7825 */ /* 0x040fe200078e020a */
[----:B------:R1:W5:Y:S04]  /*b4e0*/  LDG.E.U16 R140, desc[UR28][R6.64] ;  /* 0x0000001c068c7981 */ /* 0x000368000c1e1500 */
[----:B------:R-:W5:Y:S01]  /*b4f0*/  LDG.E.U16 R67, desc[UR28][R10.64] ;  /* 0x0000001c0a437981 */ /* 0x000f62000c1e1500 */
[----:B0-----:R-:W-:-:S04]  /*b500*/  IMAD.WIDE R8, R133, 0x2, R30 ;  /* 0x0000000285087825 */ /* 0x001fc800078e021e */
[C---:B------:R-:W-:Y:S01]  /*b510*/  IMAD.WIDE R74, R133.reuse, 0x2, R24 ;  /* 0x00000002854a7825 */ /* 0x040fe200078e0218 */
[----:B------:R0:W5:Y:S05]  /*b520*/  LDG.E.U16 R129, desc[UR28][R8.64] ;  /* 0x0000001c08817981 */ /* 0x00016a000c1e1500 */
[----:B------:R-:W5:Y:S01]  /*b530*/  LDG.E.U16 R74, desc[UR28][R74.64] ;  /* 0x0000001c4a4a7981 */ /* 0x000f62000c1e1500 */
[----:B--2---:R-:W-:-:S03]  /*b540*/  IMAD.WIDE R12, R133, 0x2, R14 ;  /* 0x00000002850c7825 */ /* 0x004fc600078e020e */
[----:B------:R-:W2:Y:S01]  /*b550*/  LDL.64 R14, [R1+0x230] ;  /* 0x00023000010e7983 */ /* 0x000ea20000100a00 */
[----:B-1----:R-:W-:-:S03]  /*b560*/  IMAD.WIDE R6, R133, 0x2, R28 ;  /* 0x0000000285067825 */ /* 0x002fc600078e021c */
[----:B------:R-:W2:Y:S01]  /*b570*/  LDG.E.U16 R143, desc[UR28][R12.64] ;  /* 0x0000001c0c8f7981 */ /* 0x000ea2000c1e1500 */
[----:B0-----:R-:W-:-:S03]  /*b580*/  IMAD.WIDE R8, R133, 0x2, R22 ;  /* 0x0000000285087825 */ /* 0x001fc600078e0216 */
[----:B------:R3:W2:Y:S04]  /*b590*/  LDG.E.U16 R128, desc[UR28][R6.64] ;  /* 0x0000001c06807981 */ /* 0x0006a8000c1e1500 */
[----:B------:R-:W2:Y:S01]  /*b5a0*/  LDG.E.U16 R73, desc[UR28][R8.64] ;  /* 0x0000001c08497981 */ /* 0x000ea2000c1e1500 */
[----:B---3--:R-:W-:-:S04]  /*b5b0*/  IMAD.WIDE R6, R133, 0x2, R20 ;  /* 0x0000000285067825 */ /* 0x008fc800078e0214 */
[C---:B----4-:R-:W-:Y:S01]  /*b5c0*/  IMAD.WIDE R68, R133.reuse, 0x2, R16 ;  /* 0x0000000285447825 */ /* 0x050fe200078e0210 */
[----:B------:R-:W3:Y:S05]  /*b5d0*/  LDG.E.U16 R72, desc[UR28][R6.64] ;  /* 0x0000001c06487981 */ /* 0x000eea000c1e1500 */
[----:B------:R-:W4:Y:S01]  /*b5e0*/  LDG.E.U16 R68, desc[UR28][R68.64] ;  /* 0x0000001c44447981 */ /* 0x000f22000c1e1500 */
[----:B------:R-:W-:-:S05]  /*b5f0*/  IMAD.WIDE R10, R133, 0x2, R42 ;  /* 0x00000002850a7825 */ /* 0x000fca00078e022a */
[----:B------:R-:W3:Y:S01]  /*b600*/  LDG.E.U16 R142, desc[UR28][R10.64] ;  /* 0x0000001c0a8e7981 */ /* 0x000ee2000c1e1500 */
[----:B------:R-:W-:-:S05]  /*b610*/  IMAD.WIDE R4, R133, 0x2, R36 ;  /* 0x0000000285047825 */ /* 0x000fca00078e0224 */
[----:B------:R0:W3:Y:S02]  /*b620*/  LDG.E.U16 R137, desc[UR28][R4.64] ;  /* 0x0000001c04897981 */ /* 0x0000e4000c1e1500 */
[----:B0-----:R-:W-:-:S05]  /*b630*/  IMAD.WIDE R4, R133, 0x2, R26 ;  /* 0x0000000285047825 */ /* 0x001fca00078e021a */
[----:B------:R5:W3:Y:S01]  /*b640*/  LDG.E.U16 R127, desc[UR28][R4.64] ;  /* 0x0000001c047f7981 */ /* 0x000ae2000c1e1500 */
[----:B------:R-:W-:-:S04]  /*b650*/  IMAD.WIDE R12, R133, 0x2, R34 ;  /* 0x00000002850c7825 */ /* 0x000fc800078e0222 */
[C---:B------:R-:W-:Y:S01]  /*b660*/  IMAD.WIDE R10, R133.reuse, 0x2, R32 ;  /* 0x00000002850a7825 */ /* 0x040fe200078e0220 */
[----:B------:R0:W3:Y:S03]  /*b670*/  LDG.E.U16 R131, desc[UR28][R12.64] ;  /* 0x0000001c0c837981 */ /* 0x0000e6000c1e1500 */
[----:B-----5:R-:W-:Y:S01]  /*b680*/  IMAD.WIDE R4, R133, 0x2, R18 ;  /* 0x0000000285047825 */ /* 0x020fe200078e0212 */
[----:B------:R-:W5:Y:S04]  /*b690*/  LDG.E.U16 R130, desc[UR28][R10.64] ;  /* 0x0000001c0a827981 */ /* 0x000f68000c1e1500 */
[----:B------:R2:W3:Y:S01]  /*b6a0*/  LDG.E.U16 R71, desc[UR28][R4.64] ;  /* 0x0000001c04477981 */ /* 0x0004e2000c1e1500 */
[C---:B------:R-:W-:Y:S01]  /*b6b0*/  IADD3 R60, P1, PT, R2.reuse, 0x84, RZ ;  /* 0x00000084023c7810 */ /* 0x040fe20007f3e0ff */
[----:B------:R-:W1:Y:S01]  /*b6c0*/  S2R R231, SR_TID.X ;  /* 0x0000000000e77919 */ /* 0x000e620000002100 */
[----:B------:R-:W-:-:S03]  /*b6d0*/  IADD3 R61, P0, PT, R2, 0x83, RZ ;  /* 0x00000083023d7810 */ /* 0x000fc60007f1e0ff */
[--C-:B------:R-:W-:Y:S01]  /*b6e0*/  IMAD.X R53, RZ, RZ, R3.reuse, P1 ;  /* 0x000000ffff357224 */ /* 0x100fe200008e0603 */
[C---:B------:R-:W-:Y:S01]  /*b6f0*/  IADD3 R52, P1, PT, R2.reuse, 0x88, RZ ;  /* 0x0000008802347810 */ /* 0x040fe20007f3e0ff */
[----:B------:R-:W-:Y:S01]  /*b700*/  IMAD.X R55, RZ, RZ, R3, P0 ;  /* 0x000000ffff377224 */ /* 0x000fe200000e0603 */
        /* <DEDUP_REMOVED lines=16> */
[C---:B------:R-:W-:Y:S02]  /*b810*/  IADD3 R22, P0, PT, R2.reuse, 0x97, RZ ;  /* 0x0000009702167810 */ /* 0x040fe40007f1e0ff */
[----:B-1----:R-:W-:Y:S02]  /*b820*/  LOP3.LUT R190, R231, 0x3f, RZ, 0xc0, !PT ;  /* 0x0000003fe7be7812 */ /* 0x002fe400078ec0ff */
[----:B------:R-:W-:Y:S01]  /*b830*/  SHF.R.S32.HI R6, RZ, 0x6, R231 ;  /* 0x00000006ff067819 */ /* 0x000fe200000114e7 */
[----:B0-----:R-:W-:Y:S01]  /*b840*/  IMAD.X R13, RZ, RZ, R3, P1 ;  /* 0x000000ffff0d7224 */ /* 0x001fe200008e0603 */
[----:B------:R-:W-:Y:S01]  /*b850*/  IADD3 R12, P1, PT, R2, 0x9c, RZ ;  /* 0x0000009c020c7810 */ /* 0x000fe20007f3e0ff */
[----:B------:R-:W-:Y:S01]  /*b860*/  IMAD.SHL.U32 R190, R190, 0x2, RZ ;  /* 0x00000002bebe7824 */ /* 0x000fe200078e00ff */
[----:B------:R-:W-:Y:S01]  /*b870*/  IADD3 R63, P4, PT, R2, 0x81, RZ ;  /* 0x00000081023f7810 */ /* 0x000fe20007f9e0ff */
[----:B--2---:R-:W-:-:S05]  /*b880*/  IMAD.WIDE R4, R133, 0x2, R14 ;  /* 0x0000000285047825 */ /* 0x004fca00078e020e */
[----:B------:R0:W2:Y:S01]  /*b890*/  LDG.E.U16 R69, desc[UR28][R4.64] ;  /* 0x0000001c04457981 */ /* 0x0000a2000c1e1500 */
[--C-:B------:R-:W-:Y:S01]  /*b8a0*/  IMAD.X R15, RZ, RZ, R3.reuse, P0 ;  /* 0x000000ffff0f7224 */ /* 0x100fe200000e0603 */
[----:B------:R-:W-:Y:S02]  /*b8b0*/  IADD3 R14, P0, PT, R2, 0x9b, RZ ;  /* 0x0000009b020e7810 */ /* 0x000fe40007f1e0ff */
[----:B0-----:R-:W-:Y:S01]  /*b8c0*/  SGXT R4, R6, 0x1 ;  /* 0x000000010604781a */ /* 0x001fe20000000200 */
[--C-:B------:R-:W-:Y:S02]  /*b8d0*/  IMAD.X R5, RZ, RZ, R3.reuse, P1 ;  /* 0x000000ffff057224 */ /* 0x100fe400008e0603 */
[----:B------:R-:W-:Y:S01]  /*b8e0*/  IMAD.X R7, RZ, RZ, R3, P0 ;  /* 0x000000ffff077224 */ /* 0x000fe200000e0603 */
[----:B------:R-:W-:Y:S02]  /*b8f0*/  LOP3.LUT R190, R190, 0x90, R4, 0x78, !PT ;  /* 0x00000090bebe7812 */ /* 0x000fe400078e7804 */
[----:B------:R-:W-:-:S02]  /*b900*/  IADD3 R4, P1, PT, R2, 0xa0, RZ ;  /* 0x000000a002047810 */ /* 0x000fc40007f3e0ff */
[----:B------:R-:W-:-:S03]  /*b910*/  IADD3 R6, P0, PT, R2, 0x9f, RZ ;  /* 0x0000009f02067810 */ /* 0x000fc60007f1e0ff */
[--C-:B------:R-:W-:Y:S01]  /*b920*/  IMAD.X R66, RZ, RZ, R3.reuse, P1 ;  /* 0x000000ffff427224 */ /* 0x100fe200008e0603 */
[C---:B------:R-:W-:Y:S01]  /*b930*/  IADD3 R123, P1, PT, R2.reuse, 0xa4, RZ ;  /* 0x000000a4027b7810 */ /* 0x040fe20007f3e0ff */
[--C-:B------:R-:W-:Y:S01]  /*b940*/  IMAD.X R65, RZ, RZ, R3.reuse, P0 ;  /* 0x000000ffff417224 */ /* 0x100fe200000e0603 */
[C---:B------:R-:W-:Y:S02]  /*b950*/  IADD3 R124, P0, PT, R2.reuse, 0xa3, RZ ;  /* 0x000000a3027c7810 */ /* 0x040fe40007f1e0ff */
[C---:B------:R-:W-:Y:S01]  /*b960*/  IADD3 R62, P3, PT, R2.reuse, 0x82, RZ ;  /* 0x00000082023e7810 */ /* 0x040fe20007f7e0ff */
[--C-:B------:R-:W-:Y:S01]  /*b970*/  IMAD.X R116, RZ, RZ, R3.reuse, P1 ;  /* 0x000000ffff747224 */ /* 0x100fe200008e0603 */
        /* <DEDUP_REMOVED lines=30> */
[----:B------:R0:W-:Y:S01]  /*bb60*/  STS.U16 [R190+UR15+0x8000], R70 ;  /* 0x00800046be007988 */ /* 0x0001e2000800040f */
[C---:B------:R-:W-:Y:S01]  /*bb70*/  IADD3 R32, P3, PT, R2.reuse, 0x92, RZ ;  /* 0x0000009202207810 */ /* 0x040fe20007f7e0ff */
[--C-:B------:R-:W-:Y:S01]  /*bb80*/  IMAD.X R84, RZ, RZ, R3.reuse, P1 ;  /* 0x000000ffff547224 */ /* 0x100fe200008e0603 */
[C---:B------:R-:W-:Y:S01]  /*bb90*/  IADD3 R83, P1, PT, R2.reuse, 0xb8, RZ ;  /* 0x000000b802537810 */ /* 0x040fe20007f3e0ff */
[--C-:B------:R-:W-:Y:S01]  /*bba0*/  IMAD.X R86, RZ, RZ, R3.reuse, P0 ;  /* 0x000000ffff567224 */ /* 0x100fe200000e0603 */
[----:B------:R-:W-:Y:S01]  /*bbb0*/  IADD3 R85, P0, PT, R2, 0xb7, RZ ;  /* 0x000000b702557810 */ /* 0x000fe20007f1e0ff */
[--C-:B------:R-:W-:Y:S01]  /*bbc0*/  IMAD.X R27, RZ, RZ, R3.reuse, P4 ;  /* 0x000000ffff1b7224 */ /* 0x100fe200020e0603 */
[----:B0-----:R-:W-:Y:S01]  /*bbd0*/  LOP3.LUT R70, R190, 0x20, RZ, 0x3c, !PT ;  /* 0x00000020be467812 */ /* 0x001fe200078e3cff */
[----:B------:R0:W-:Y:S01]  /*bbe0*/  STS.U16 [R190+UR15+0x8400], R147 ;  /* 0x00840093be007988 */ /* 0x0001e2000800040f */
[----:B------:R-:W-:Y:S01]  /*bbf0*/  IADD3 R26, P4, PT, R2, 0x95, RZ ;  /* 0x00000095021a7810 */ /* 0x000fe20007f9e0ff */
[----:B------:R-:W-:-:S02]  /*bc00*/  IMAD.X R25, RZ, RZ, R3, P3 ;  /* 0x000000ffff197224 */ /* 0x000fc400018e0603 */
[----:B------:R-:W-:Y:S01]  /*bc10*/  STS.U16 [R190+UR15+0x8800], R148 ;  /* 0x00880094be007988 */ /* 0x000fe2000800040f */
[----:B------:R-:W-:Y:S01]  /*bc20*/  IADD3 R24, P3, PT, R2, 0x96, RZ ;  /* 0x0000009602187810 */ /* 0x000fe20007f7e0ff */
[----:B------:R-:W-:Y:S02]  /*bc30*/  IMAD.X R77, RZ, RZ, R3, P1 ;  /* 0x000000ffff4d7224 */ /* 0x000fe400008e0603 */
[----:B------:R-:W-:Y:S01]  /*bc40*/  STS.U16 [R190+UR15+0x8c00], R149 ;  /* 0x008c0095be007988 */ /* 0x000fe2000800040f */
[----:B0-----:R-:W-:-:S03]  /*bc50*/  LOP3.LUT R147, R190, 0x40, RZ, 0x3c, !PT ;  /* 0x00000040be937812 */ /* 0x001fc600078e3cff */
[----:B------:R-:W-:Y:S01]  /*bc60*/  STS.U16 [R190+UR15+0x9000], R150 ;  /* 0x00900096be007988 */ /* 0x000fe2000800040f */
[----:B------:R-:W-:-:S03]  /*bc70*/  IMAD.X R78, RZ, RZ, R3, P0 ;  /* 0x000000ffff4e7224 */ /* 0x000fc600000e0603 */
[----:B------:R-:W-:Y:S01]  /*bc80*/  STS.U16 [R190+UR15+0x9400], R151 ;  /* 0x00940097be007988 */ /* 0x000fe2000800040f */
[----:B------:R-:W-:-:S03]  /*bc90*/  IADD3 R191, P1, PT, R2, 0xbb, RZ ;  /* 0x000000bb02bf7810 */ /* 0x000fc60007f3e0ff */
        /* <DEDUP_REMOVED lines=26> */
[----:B------:R0:W-:Y:S01]  /*be40*/  STS.U16 [R70+UR15+0xbd00], R177 ;  /* 0x00bd00b146007988 */ /* 0x0001e2000800040f */
[--C-:B------:R-:W-:Y:S01]  /*be50*/  IMAD.X R19, RZ, RZ, R3.reuse, P4 ;  /* 0x000000ffff137224 */ /* 0x100fe200020e0603 */
[----:B------:R-:W-:Y:S01]  /*be60*/  IADD3 R18, P4, PT, R2, 0x99, RZ ;  /* 0x0000009902127810 */ /* 0x000fe20007f9e0ff */
[----:B------:R-:W-:Y:S01]  /*be70*/  IMAD.X R17, RZ, RZ, R3, P3 ;  /* 0x000000ffff117224 */ /* 0x000fe200018e0603 */
[----:B------:R-:W-:Y:S01]  /*be80*/  STS.U16 [R147+UR15+0x8200], R178 ;  /* 0x008200b293007988 */ /* 0x000fe2000800040f */
[----:B0-----:R-:W-:-:S03]  /*be90*/  LOP3.LUT R70, R190, 0x60, RZ, 0x3c, !PT ;  /* 0x00000060be467812 */ /* 0x001fc600078e3cff */
[----:B------:R-:W-:Y:S01]  /*bea0*/  STS.U16 [R147+UR15+0x8600], R179 ;  /* 0x008600b393007988 */ /* 0x000fe2000800040f */
[----:B------:R-:W-:-:S03]  /*beb0*/  IADD3 R16, P3, PT, R2, 0x9a, RZ ;  /* 0x0000009a02107810 */ /* 0x000fc60007f7e0ff */
        /* <DEDUP_REMOVED lines=16> */
[----:B------:R-:W-:-:S03]  /*bfc0*/  IMAD.X R11, RZ, RZ, R3, P4 ;  /* 0x000000ffff0b7224 */ /* 0x000fc600020e0603 */
[----:B------:R1:W-:Y:S01]  /*bfd0*/  STS.U16 [R70+UR15+0xaf00], R73 ;  /* 0x00af004946007988 */ /* 0x0003e2000800040f */
[C---:B------:R-:W-:Y:S01]  /*bfe0*/  IADD3 R10, P4, PT, R2.reuse, 0x9d, RZ ;  /* 0x0000009d020a7810 */ /* 0x040fe20007f9e0ff */
[--C-:B0-----:R-:W-:Y:S01]  /*bff0*/  IMAD.X R74, RZ, RZ, R3.reuse, P1 ;  /* 0x000000ffff4a7224 */ /* 0x101fe200008e0603 */
[C---:B------:R-:W-:Y:S01]  /*c000*/  IADD3 R67, P1, PT, R2.reuse, 0xbd, RZ ;  /* 0x000000bd02437810 */ /* 0x040fe20007f3e0ff */
[--C-:B-1----:R-:W-:Y:S01]  /*c010*/  IMAD.X R73, RZ, RZ, R3.reuse, P0 ;  /* 0x000000ffff497224 */ /* 0x102fe200000e0603 */
[C---:B------:R-:W-:Y:S01]  /*c020*/  IADD3 R167, P0, PT, R2.reuse, 0xbf, RZ ;  /* 0x000000bf02a77810 */ /* 0x040fe20007f1e0ff */
[--C-:B------:R-:W-:Y:S01]  /*c030*/  IMAD.X R9, RZ, RZ, R3.reuse, P3 ;  /* 0x000000ffff097224 */ /* 0x100fe200018e0603 */
[----:B---3--:R0:W-:Y:S01]  /*c040*/  STS.U16 [R70+UR15+0xb300], R72 ;  /* 0x00b3004846007988 */ /* 0x0081e2000800040f */
[----:B------:R-:W-:Y:S01]  /*c050*/  IADD3 R8, P3, PT, R2, 0x9e, RZ ;  /* 0x0000009e02087810 */ /* 0x000fe20007f7e0ff */
[--C-:B------:R-:W-:Y:S02]  /*c060*/  IMAD.X R166, RZ, RZ, R3.reuse, P1 ;  /* 0x000000ffffa67224 */ /* 0x100fe400008e0603 */
[----:B----4-:R1:W-:Y:S01]  /*c070*/  STS.U16 [R70+UR15+0xbb00], R68 ;  /* 0x00bb004446007988 */ /* 0x0103e2000800040f */
[--C-:B------:R-:W-:Y:S01]  /*c080*/  IMAD.X R216, RZ, RZ, R3.reuse, P0 ;  /* 0x000000ffffd87224 */ /* 0x100fe200000e0603 */
[----:B------:R-:W-:Y:S01]  /*c090*/  ISETP.GT.U32.AND P5, PT, R0, R135, PT ;  /* 0x000000870000720c */ /* 0x000fe20003fa4070 */
[--C-:B------:R-:W-:Y:S01]  /*c0a0*/  IMAD.X R0, RZ, RZ, R3.reuse, P4 ;  /* 0x000000ffff007224 */ /* 0x100fe200020e0603 */
[C---:B------:R-:W-:Y:S01]  /*c0b0*/  IADD3 R168, P0, PT, R2.reuse, 0xc2, RZ ;  /* 0x000000c202a87810 */ /* 0x040fe20007f1e0ff */
[----:B0-----:R-:W-:Y:S01]  /*c0c0*/  IMAD.X R72, RZ, RZ, R3, P2 ;  /* 0x000000ffff487224 */ /* 0x001fe200010e0603 */
[----:B------:R-:W-:-:S02]  /*c0d0*/  IADD3 R169, P2, PT, R2, 0xc1, RZ ;  /* 0x000000c102a97810 */ /* 0x000fc40007f5e0ff */
[C---:B-1----:R-:W-:Y:S01]  /*c0e0*/  IADD3 R68, P1, PT, R2.reuse, 0xc0, RZ ;  /* 0x000000c002447810 */ /* 0x042fe20007f3e0ff */
        /* <DEDUP_REMOVED lines=10> */
[C---:B------:R-:W-:Y:S01]  /*c190*/  IADD3 R121, P4, PT, R2.reuse, 0xa5, RZ ;  /* 0x000000a502797810 */ /* 0x040fe20007f9e0ff */
[--C-:B------:R-:W-:Y:S01]  /*c1a0*/  IMAD.X R120, RZ, RZ, R3.reuse, P3 ;  /* 0x000000ffff787224 */ /* 0x100fe200018e0603 */
[C---:B0-----:R-:W-:Y:S01]  /*c1b0*/  IADD3 R141, P0, PT, R2.reuse, 0xc5, RZ ;  /* 0x000000c5028d7810 */ /* 0x041fe20007f1e0ff */
[----:B------:R0:W-:Y:S01]  /*c1c0*/  STS.U16 [R70+UR15+0x8300], R143 ;  /* 0x0083008f46007988 */ /* 0x0001e2000800040f */
[----:B------:R-:W-:Y:S01]  /*c1d0*/  IADD3 R119, P3, PT, R2, 0xa6, RZ ;  /* 0x000000a602777810 */ /* 0x000fe20007f7e0ff */
[----:B------:R-:W-:-:S02]  /*c1e0*/  IMAD.X R212, RZ, RZ, R3, P1 ;  /* 0x000000ffffd47224 */ /* 0x000fc400008e0603 */
[----:B------:R1:W-:Y:S01]  /*c1f0*/  STS.U16 [R70+UR15+0x8f00], R140 ;  /* 0x008f008c46007988 */ /* 0x0003e2000800040f */
[--C-:B------:R-:W-:Y:S02]  /*c200*/  IMAD.X R213, RZ, RZ, R3.reuse, P2 ;  /* 0x000000ffffd57224 */ /* 0x100fe400010e0603 */
[--C-:B------:R-:W-:Y:S01]  /*c210*/  IMAD.X R210, RZ, RZ, R3.reuse, P0 ;  /* 0x000000ffffd27224 */ /* 0x100fe200000e0603 */
[----:B------:R3:W-:Y:S01]  /*c220*/  STS.U16 [R70+UR15+0x8700], R142 ;  /* 0x0087008e46007988 */ /* 0x0007e2000800040f */
[C---:B0-----:R-:W-:Y:S01]  /*c230*/  IADD3 R143, P2, PT, R2.reuse, 0xc7, RZ ;  /* 0x000000c7028f7810 */ /* 0x041fe20007f5e0ff */
[--C-:B------:R-:W-:Y:S01]  /*c240*/  IMAD.X R114, RZ, RZ, R3.reuse, P4 ;  /* 0x000000ffff727224 */ /* 0x100fe200020e0603 */
[C---:B-1----:R-:W-:Y:S01]  /*c250*/  IADD3 R140, P1, PT, R2.reuse, 0xc6, RZ ;  /* 0x000000c6028c7810 */ /* 0x042fe20007f3e0ff */
[--C-:B------:R-:W-:Y:S01]  /*c260*/  IMAD.X R112, RZ, RZ, R3.reuse, P3 ;  /* 0x000000ffff707224 */ /* 0x100fe200018e0603 */
[C---:B------:R-:W-:Y:S02]  /*c270*/  IADD3 R113, P4, PT, R2.reuse, 0xa9, RZ ;  /* 0x000000a902717810 */ /* 0x040fe40007f9e0ff */
[C---:B---3--:R-:W-:Y:S01]  /*c280*/  IADD3 R142, P0, PT, R2.reuse, 0xc8, RZ ;  /* 0x000000c8028e7810 */ /* 0x048fe20007f1e0ff */
        /* <DEDUP_REMOVED lines=47> */
[----:B------:R-:W-:Y:S01]  /*c580*/  IMAD.X R76, RZ, RZ, R3, P4 ;  /* 0x000000ffff4c7224 */ /* 0x000fe200020e0603 */
[----:B------:R-:W-:-:S02]  /*c590*/  IADD3 R193, P0, PT, R2, 0xd7, RZ ;  /* 0x000000d702c17810 */ /* 0x000fc40007f1e0ff */
[-C--:B------:R-:W-:Y:S01]  /*c5a0*/  ISETP.GT.U32.AND P4, PT, R75, R135.reuse, PT ;  /* 0x000000874b00720c */ /* 0x080fe20003f84070 */
[--C-:B------:R-:W-:Y:S01]  /*c5b0*/  IMAD.X R75, RZ, RZ, R3.reuse, P3 ;  /* 0x000000ffff4b7224 */ /* 0x100fe200018e0603 */
[----:B------:R-:W-:Y:S01]  /*c5c0*/  ISETP.GT.U32.AND P3, PT, R191, R135, PT ;  /* 0x00000087bf00720c */ /* 0x000fe20003f64070 */
        /* <DEDUP_REMOVED lines=12> */
[----:B------:R-:W-:Y:S01]  /*c690*/  LOP3.LUT P6, RZ, R231, 0x7f, RZ, 0xc0, !PT ;  /* 0x0000007fe7ff7812 */ /* 0x000fe200078cc0ff */
[--C-:B------:R-:W-:Y:S01]  /*c6a0*/  IMAD.X R186, RZ, RZ, R3.reuse, P1 ;  /* 0x000000ffffba7224 */ /* 0x100fe200008e0603 */
[C---:B------:R-:W-:Y:S01]  /*c6b0*/  IADD3 R182, P1, PT, R2.reuse, 0xde, RZ ;  /* 0x000000de02b67810 */ /* 0x040fe20007f3e0ff */
[--C-:B------:R-:W-:Y:S01]  /*c6c0*/  IMAD.X R184, RZ, RZ, R3.reuse, P2 ;  /* 0x000000ffffb87224 */ /* 0x100fe200010e0603 */
[C---:B------:R-:W-:Y:S01]  /*c6d0*/  IADD3 R161, P2, PT, R2.reuse, 0xdf, RZ ;  /* 0x000000df02a17810 */ /* 0x040fe20007f5e0ff */
[----:B------:R-:W-:Y:S01]  /*c6e0*/  IMAD.X R183, RZ, RZ, R3, P0 ;  /* 0x000000ffffb77224 */ /* 0x000fe200000e0603 */
[----:B------:R-:W-:Y:S01]  /*c6f0*/  UMOV UR8, 0x1 ;  /* 0x0000000100087882 */ /* 0x000fe20000000000 */
[----:B------:R-:W-:Y:S01]  /*c700*/  IADD3 R162, P0, PT, R2, 0xe0, RZ ;  /* 0x000000e002a27810 */ /* 0x000fe20007f1e0ff */
[----:B------:R-:W-:-:S04]  /*c710*/  @!UP1 UIADD3 UR8, UPT, UPT, -UR8, 0x100000, URZ ;  /* 0x0010000008089890 */ /* 0x000fc8000fffe1ff */
[----:B------:R-:W-:Y:S02]  /*c720*/  @!UP1 USHF.L.U32 UR9, UR8, 0xb, URZ ;  /* 0x0000000b08099899 */ /* 0x000fe400080006ff */
[----:B------:R-:W-:Y:S01]  /*c730*/  @!UP1 USHF.L.U32 UR8, UR8, 0x1, URZ ;  /* 0x0000000108089899 */ /* 0x000fe200080006ff */
[--C-:B------:R-:W-:Y:S01]  /*c740*/  IMAD.X R181, RZ, RZ, R3.reuse, P1 ;  /* 0x000000ffffb57224 */ /* 0x100fe200008e0603 */
[C---:B------:R-:W-:Y:S01]  /*c750*/  IADD3 R163, P1, PT, R2.reuse, 0xe1, RZ ;  /* 0x000000e102a37810 */ /* 0x040fe20007f3e0ff */
[--C-:B------:R-:W-:Y:S01]  /*c760*/  IMAD.X R180, RZ, RZ, R3.reuse, P2 ;  /* 0x000000ffffb47224 */ /* 0x100fe200010e0603 */
[C---:B------:R-:W-:Y:S01]  /*c770*/  IADD3 R164, P2, PT, R2.reuse, 0xe2, RZ ;  /* 0x000000e202a47810 */ /* 0x040fe20007f5e0ff */
[--C-:B------:R-:W-:Y:S01]  /*c780*/  IMAD.X R179, RZ, RZ, R3.reuse, P0 ;  /* 0x000000ffffb37224 */ /* 0x100fe200000e0603 */
[C---:B------:R-:W-:Y:S01]  /*c790*/  IADD3 R177, P0, PT, R2.reuse, 0xe3, RZ ;  /* 0x000000e302b17810 */ /* 0x040fe20007f1e0ff */
[----:B------:R-:W-:Y:S01]  /*c7a0*/  VOTEU.ALL UP3, P6 ;  /* 0x0000000000ff7886 */ /* 0x000fe20003060000 */
[--C-:B------:R-:W-:Y:S01]  /*c7b0*/  IMAD.X R178, RZ, RZ, R3.reuse, P1 ;  /* 0x000000ffffb27224 */ /* 0x100fe200008e0603 */
[C---:B------:R-:W-:Y:S01]  /*c7c0*/  IADD3 R174, P1, PT, R2.reuse, 0xe4, RZ ;  /* 0x000000e402ae7810 */ /* 0x040fe20007f3e0ff */
[--C-:B------:R-:W-:Y:S01]  /*c7d0*/  IMAD.X R176, RZ, RZ, R3.reuse, P2 ;  /* 0x000000ffffb07224 */ /* 0x100fe200010e0603 */
[C---:B------:R-:W-:Y:S01]  /*c7e0*/  IADD3 R165, P2, PT, R2.reuse, 0xe5, RZ ;  /* 0x000000e502a57810 */ /* 0x040fe20007f5e0ff */
[----:B------:R-:W-:Y:S01]  /*c7f0*/  IMAD.X R175, RZ, RZ, R3, P0 ;  /* 0x000000ffffaf7224 */ /* 0x000fe200000e0603 */
[----:B------:R0:W-:Y:S01]  /*c800*/  STS.U16 [R70+UR15+0x9700], R131 ;  /* 0x0097008346007988 */ /* 0x0001e2000800040f */
[----:B------:R-:W-:-:S03]  /*c810*/  IADD3 R218, P0, PT, R2, 0xe6, RZ ;  /* 0x000000e602da7810 */ /* 0x000fc60007f1e0ff */
[----:B-----5:R0:W-:Y:S04]  /*c820*/  STS.U16 [R70+UR15+0x9b00], R130 ;  /* 0x009b008246007988 */ /* 0x0201e8000800040f */
[----:B------:R0:W-:Y:S04]  /*c830*/  STS.U16 [R70+UR15+0x9f00], R129 ;  /* 0x009f008146007988 */ /* 0x0001e8000800040f */
[----:B------:R0:W-:Y:S04]  /*c840*/  STS.U16 [R70+UR15+0xa300], R128 ;  /* 0x00a3008046007988 */ /* 0x0001e8000800040f */
[----:B------:R0:W-:Y:S04]  /*c850*/  STS.U16 [R70+UR15+0xa700], R127 ;  /* 0x00a7007f46007988 */ /* 0x0001e8000800040f */
[----:B------:R0:W-:Y:S04]  /*c860*/  STS.U16 [R70+UR15+0xb700], R71 ;  /* 0x00b7004746007988 */ /* 0x0001e8000800040f */
[----:B--2---:R0:W-:Y:S01]  /*c870*/  STS.U16 [R70+UR15+0xbf00], R69 ;  /* 0x00bf004546007988 */ /* 0x0041e2000800040f */
[--C-:B------:R-:W-:Y:S01]  /*c880*/  IMAD.X R173, RZ, RZ, R3.reuse, P1 ;  /* 0x000000ffffad7224 */ /* 0x100fe200008e0603 */
[----:B------:R1:W-:Y:S06]  /*c890*/  MEMBAR.ALL.CTA ;  /* 0x0000000000007992 */ /* 0x0003ec0000008000 */
[----:B-1----:R-:W-:Y:S04]  /*c8a0*/  FENCE.VIEW.ASYNC.S ;  /* 0x00000000000073c6 */ /* 0x002fe80000000000 */
[----:B------:R-:W1:Y:S02]  /*c8b0*/  FENCE.VIEW.ASYNC.S ;  /* 0x00000000000073c6 */ /* 0x000e640000000000 */
[----:B-1----:R0:W1:Y:S01]  /*c8c0*/  @!UP3 SYNCS.EXCH.64 URZ, [UR15+0x10010], UR8 ;  /* 0x010010080fffb5b2 */ /* 0x0020620008000100 */
[--C-:B------:R-:W-:Y:S01]  /*c8d0*/  IMAD.X R172, RZ, RZ, R3.reuse, P2 ;  /* 0x000000ffffac7224 */ /* 0x100fe200010e0603 */
[----:B-1----:R-:W-:Y:S01]  /*c8e0*/  BAR.SYNC.DEFER_BLOCKING 0x0 ;  /* 0x0000000000007b1d */ /* 0x002fe20000010000 */
[C---:B------:R-:W-:Y:S01]  /*c8f0*/  IADD3 R220, P1, PT, R2.reuse, 0xe7, RZ ;  /* 0x000000e702dc7810 */ /* 0x040fe20007f3e0ff */
[----:B------:R-:W-:Y:S01]  /*c900*/  IMAD.X R221, RZ, RZ, R3, P0 ;  /* 0x000000ffffdd7224 */ /* 0x000fe200000e0603 */
[----:B------:R-:W-:-:S02]  /*c910*/  IADD3 R222, P2, PT, R2, 0xe8, RZ ;  /* 0x000000e802de7810 */ /* 0x000fc40007f5e0ff */
        /* <DEDUP_REMOVED lines=16> */
[----:B------:R-:W-:Y:S01]  /*ca20*/  IADD3 R241, P2, PT, R2, 0xf1, RZ ;  /* 0x000000f102f17810 */ /* 0x000fe20007f5e0ff */
[----:B------:R-:W-:Y:S01]  /*ca30*/  IMAD.X R236, RZ, RZ, R3, P0 ;  /* 0x000000ffffec7224 */ /* 0x000fe200000e0603 */
[----:B0-----:R-:W-:Y:S11]  /*ca40*/  BRA.U UP2, `(.L_x_13) ;  /* 0x0000000102547547 */ /* 0x001ff6000b800000 */
[----:B------:R-:W-:Y:S01]  /*ca50*/  UIADD3 UR8, UPT, UPT, UR15, 0x10010, URZ ;  /* 0x000100100f087890 */ /* 0x000fe2000fffe0ff */
[----:B------:R-:W-:Y:S01]  /*ca60*/  UMOV UR54, UR26 ;  /* 0x0000001a00367c82 */ /* 0x000fe20008000000 */
[----:B------:R-:W-:Y:S01]  /*ca70*/  UMOV UR55, 0x40004040 ;  /* 0x4000404000377882 */ /* 0x000fe20000000000 */
[----:B------:R-:W-:Y:S01]  /*ca80*/  UMOV UR52, UR24 ;  /* 0x0000001800347c82 */ /* 0x000fe20008000000 */
[----:B------:R-:W-:Y:S01]  /*ca90*/  UMOV UR53, 0x40004040 ;  /* 0x4000404000357882 */ /* 0x000fe20000000000 */
[----:B------:R-:W-:Y:S01]  /*caa0*/  UMOV UR56, 0x0 ;  /* 0x0000000000387882 */ /* 0x000fe20000000000 */
[----:B------:R-:W-:Y:S01]  /*cab0*/  UMOV UR57, 0x8208010 ;  /* 0x0820801000397882 */ /* 0x000fe20000000000 */
[----:B------:R-:W-:Y:S01]  /*cac0*/  UMOV UR58, 0x0 ;  /* 0x00000000003a7882 */ /* 0x000fe20000000000 */
[----:B------:R-:W-:Y:S01]  /*cad0*/  UMOV UR59, 0x8208010 ;  /* 0x08208010003b7882 */ /* 0x000fe20000000000 */
[----:B------:R-:W-:Y:S01]  /*cae0*/  UMOV UR62, 0x0 ;  /* 0x00000000003e7882 */ /* 0x000fe20000000000 */
[----:B------:R-:W-:Y:S01]  /*caf0*/  UMOV UR63, 0x8208010 ;  /* 0x08208010003f7882 */ /* 0x000fe20000000000 */
[----:B------:R0:W-:Y:S01]  /*cb00*/  UTCHMMA gdesc[UR54], gdesc[UR52], tmem[UR19], tmem[UR56], idesc[UR57], !UPT ;  /* 0x00ff3834360075ea */ /* 0x0001e2000f800013 */
[----:B------:R-:W-:Y:S01]  /*cb10*/  UMOV UR9, URZ ;  /* 0x000000ff00097c82 */ /* 0x000fe20008000000 */
        /* <DEDUP_REMOVED lines=8> */
.L_x_13:
[--C-:B------:R-:W-:Y:S01]  /*cba0*/  IMAD.X R242, RZ, RZ, R3.reuse, P1 ;  /* 0x000000fffff27224 */ /* 0x100fe200008e0603 */
[C---:B------:R-:W-:Y:S01]  /*cbb0*/  IADD3 R243, P1, PT, R2.reuse, 0xf2, RZ ;  /* 0x000000f202f37810 */ /* 0x040fe20007f3e0ff */
[--C-:B------:R-:W-:Y:S01]  /*cbc0*/  IMAD.X R240, RZ, RZ, R3.reuse, P2 ;  /* 0x000000fffff07224 */ /* 0x100fe200010e0603 */
[C---:B------:R-:W-:Y:S01]  /*cbd0*/  IADD3 R245, P2, PT, R2.reuse, 0xf3, RZ ;  /* 0x000000f302f57810 */ /* 0x040fe20007f5e0ff */
[----:B------:R-:W1:Y:S02]  /*cbe0*/  SYNCS.PHASECHK.TRANS64.TRYWAIT P0, [UR15+0x10010], RZ ;  /* 0x010010ffff0075a7 */ /* 0x000e64000800110f */
        /* <DEDUP_REMOVED lines=9> */
[----:B------:R-:W-:Y:S01]  /*cc80*/  IADD3 R69, P1, PT, R2, 0xf8, RZ ;  /* 0x000000f802457810 */ /* 0x000fe20007f3e0ff */
[----:B------:R2:W-:Y:S01]  /*cc90*/  STL [R1], R71 ;  /* 0x0000004701007387 */ /* 0x0005e20000100800 */
[----:B------:R-:W-:-:S03]  /*cca0*/  IMAD.X R252, RZ, RZ, R3, P2 ;  /* 0x000000fffffc7224 */ /* 0x000fc600010e0603 */
[----:B------:R3:W-:Y:S04]  /*ccb0*/  STL [R1+0x4], R70 ;  /* 0x0000044601007387 */ /* 0x0007e80000100800 */
[----:B------:R4:W-:Y:S01]  /*ccc0*/  STL [R1+0x8], R69 ;  /* 0x0000084501007387 */ /* 0x0009e20000100800 */
[----:B--2---:R-:W-:Y:S01]  /*ccd0*/  IADD3 R71, P2, PT, R2, 0xf9, RZ ;  /* 0x000000f902477810 */ /* 0x004fe20007f5e0ff */
[----:B---3--:R-:W-:-:S04]  /*cce0*/  IMAD.X R70, RZ, RZ, R3, P1 ;  /* 0x000000ffff467224 */ /* 0x008fc800008e0603 */
[----:B------:R2:W-:Y:S01]  /*ccf0*/  STL [R1+0x10], R71 ;  /* 0x0000104701007387 */ /* 0x0005e20000100800 */
[----:B----4-:R-:W-:-:S03]  /*cd00*/  IADD3 R69, P1, PT, R2, 0xfa, RZ ;  /* 0x000000fa02457810 */ /* 0x010fc60007f3e0ff */
[----:B------:R3:W-:Y:S04]  /*cd10*/  STL [R1+0x14], R70 ;  /* 0x0000144601007387 */ /* 0x0007e80000100800 */
[----:B------:R4:W-:Y:S01]  /*cd20*/  STL [R1+0x3c], R69 ;  /* 0x00003c4501007387 */ /* 0x0009e20000100800 */
[----:B--2---:R-:W-:Y:S01]  /*cd30*/  IMAD.X R71, RZ, RZ, R3, P2 ;  /* 0x000000ffff477224 */ /* 0x004fe200010e0603 */
[----:B---3--:R-:W-:-:S04]  /*cd40*/  IADD3 R70, P2, PT, R2, 0xfb, RZ ;  /* 0x000000fb02467810 */ /* 0x008fc80007f5e0ff */
[----:B------:R2:W-:Y:S01]  /*cd50*/  STL [R1+0xc], R71 ;  /* 0x00000c4701007387 */ /* 0x0005e20000100800 */
[--C-:B----4-:R-:W-:Y:S01]  /*cd60*/  IMAD.X R69, RZ, RZ, R3.reuse, P1 ;  /* 0x000000ffff457224 */ /* 0x110fe200008e0603 */
[C---:B------:R-:W-:Y:S02]  /*cd70*/  IADD3 R151, P1, PT, R2.reuse, 0xfc, RZ ;  /* 0x000000fc02977810 */ /* 0x040fe40007f3e0ff */
[----:B------:R3:W-:Y:S04]  /*cd80*/  STL [R1+0x20], R70 ;  /* 0x0000204601007387 */ /* 0x0007e80000100800 */
[----:B------:R4:W-:Y:S01]  /*cd90*/  STL [R1+0x38], R69 ;  /* 0x0000384501007387 */ /* 0x0009e20000100800 */
[--C-:B--2---:R-:W-:Y:S02]  /*cda0*/  IMAD.X R71, RZ, RZ, R3.reuse, P1 ;  /* 0x000000ffff477224 */ /* 0x104fe400008e0603 */
[----:B---3--:R-:W-:Y:S01]  /*cdb0*/  IMAD.X R70, RZ, RZ, R3, P2 ;  /* 0x000000ffff467224 */ /* 0x008fe200010e0603 */
[----:B----4-:R-:W-:-:S04]  /*cdc0*/  IADD3 R69, P2, PT, R2, 0xfd, RZ ;  /* 0x000000fd02457810 */ /* 0x010fc80007f5e0ff */
[----:B------:R2:W-:Y:S01]  /*cdd0*/  STL [R1+0x34], R70 ;  /* 0x0000344601007387 */ /* 0x0005e20000100800 */
[----:B------:R-:W-:-:S03]  /*cde0*/  IMAD.X R127, RZ, RZ, R3, P2 ;  /* 0x000000ffff7f7224 */ /* 0x000fc600010e0603 */
[----:B------:R3:W-:Y:S04]  /*cdf0*/  STL [R1+0x30], R71 ;  /* 0x0000304701007387 */ /* 0x0007e80000100800 */
[----:B------:R4:W-:Y:S01]  /*ce00*/  STL [R1+0x2c], R127 ;  /* 0x00002c7f01007387 */ /* 0x0009e20000100800 */
[C---:B--2---:R-:W-:Y:S02]  /*ce10*/  IADD3 R70, P1, PT, R2.reuse, 0xfe, RZ ;  /* 0x000000fe02467810 */ /* 0x044fe40007f3e0ff */
[----:B---3--:R-:W-:-:S03]  /*ce20*/  IADD3 R71, P2, PT, R2, 0xff, RZ ;  /* 0x000000ff02477810 */ /* 0x008fc60007f5e0ff */
[--C-:B------:R-:W-:Y:S01]  /*ce30*/  IMAD.X R128, RZ, RZ, R3.reuse, P1 ;  /* 0x000000ffff807224 */ /* 0x100fe200008e0603 */
[----:B------:R-:W-:Y:S01]  /*ce40*/  IADD3 R2, P1, PT, R2, 0x80, RZ ;  /* 0x0000008002027810 */ /* 0x000fe20007f3e0ff */
[----:B----4-:R-:W-:-:S03]  /*ce50*/  IMAD.X R127, RZ, RZ, R3, P2 ;  /* 0x000000ffff7f7224 */ /* 0x010fc600010e0603 */
[----:B------:R2:W-:Y:S01]  /*ce60*/  STL [R1+0x28], R128 ;  /* 0x0000288001007387 */ /* 0x0005e20000100800 */
[----:B------:R-:W-:Y:S01]  /*ce70*/  IMAD.X R3, RZ, RZ, R3, P1 ;  /* 0x000000ffff037224 */ /* 0x000fe200008e0603 */
[-C--:B------:R-:W-:Y:S02]  /*ce80*/  ISETP.GT.U32.AND P2, PT, R79, R135.reuse, PT ;  /* 0x000000874f00720c */ /* 0x080fe40003f44070 */
[----:B------:R2:W-:Y:S01]  /*ce90*/  STL [R1+0x24], R127 ;  /* 0x0000247f01007387 */ /* 0x0005e20000100800 */
[----:B------:R-:W-:Y:S01]  /*cea0*/  ISETP.GT.U32.AND P1, PT, R81, R135, PT ;  /* 0x000000875100720c */ /* 0x000fe20003f24070 */
[----:B-1----:R-:W-:-:S12]  /*ceb0*/  @!P0 BRA `(.L_x_14) ;  /* 0x0000009c00088947 */ /* 0x002fd80003800000 */
.L_x_23:
[----:B------:R-:W-:Y:S01]  /*cec0*/  BAR.SYNC.DEFER_BLOCKING 0x0 ;  /* 0x0000000000007b1d */ /* 0x000fe20000010000 */
[----:B------:R-:W-:Y:S02]  /*ced0*/  ISETP.GT.U32.AND.EX P6, PT, R72, RZ, PT, P5 ;  /* 0x000000ff4800720c */ /* 0x000fe40003fc4150 */
[----:B------:R-:W-:Y:S02]  /*cee0*/  ISETP.GT.U32.AND.EX P5, PT, R73, RZ, PT, P4 ;  /* 0x000000ff4900720c */ /* 0x000fe40003fa4140 */
[----:B------:R-:W-:Y:S02]  /*cef0*/  LOP3.LUT R132, R132, 0xfbffffff, RZ, 0xc0, !PT ;  /* 0xfbffffff84847812 */ /* 0x000fe400078ec0ff */
[----:B------:R-:W-:Y:S01]  /*cf00*/  ISETP.GT.U32.AND.EX P4, PT, R74, RZ, PT, P3 ;  /* 0x000000ff4a00720c */ /* 0x000fe20003f84130 */
[----:B------:R1:W-:Y:S01]  /*cf10*/  STL [R1+0x45c], R133 ;  /* 0x00045c8501007387 */ /* 0x0003e20000100800 */
[----:B------:R-:W-:Y:S02]  /*cf20*/  ISETP.GT.U32.AND.EX P3, PT, R75, RZ, PT, P2 ;  /* 0x000000ff4b00720c */ /* 0x000fe40003f64120 */
[----:B------:R-:W-:-:S02]  /*cf30*/  ISETP.GT.U32.AND.EX P1, PT, R76, RZ, PT, P1 ;  /* 0x000000ff4c00720c */ /* 0x000fc40003f24110 */
[-C--:B------:R-:W-:Y:S02]  /*cf40*/  ISETP.GT.U32.AND P0, PT, R83, R135.reuse, PT ;  /* 0x000000875300720c */ /* 0x080fe40003f04070 */
[----:B------:R-:W-:Y:S02]  /*cf50*/  @P6 LOP3.LUT R132, R132, 0x4000000, RZ, 0xfc, !PT ;  /* 0x0400000084846812 */ /* 0x000fe400078efcff */
[----:B------:R-:W-:Y:S02]  /*cf60*/  ISETP.GT.U32.AND.EX P2, PT, R77, RZ, PT, P0 ;  /* 0x000000ff4d00720c */ /* 0x000fe40003f44100 */
[----:B------:R-:W-:Y:S02]  /*cf70*/  LOP3.LUT R132, R132, 0xfdffffff, RZ, 0xc0, !PT ;  /* 0xfdffffff84847812 */ /* 0x000fe400078ec0ff */
[----:B------:R-:W-:Y:S02]  /*cf80*/  ISETP.GT.U32.AND P0, PT, R85, R135, PT ;  /* 0x000000875500720c */ /* 0x000fe40003f04070 */
[----:B------:R-:W-:-:S02]  /*cf90*/  @P5 LOP3.LUT R132, R132, 0x2000000, RZ, 0xfc, !PT ;  /* 0x0200000084845812 */ /* 0x000fc400078efcff */
[----:B------:R-:W-:Y:S02]  /*cfa0*/  LOP3.LUT R231, R231, 0x7fffffff, RZ, 0xc0, !PT ;  /* 0x7fffffffe7e77812 */ /* 0x000fe400078ec0ff */
[----:B------:R-:W-:Y:S02]  /*cfb0*/  LOP3.LUT R132, R132, 0xfeffffff, RZ, 0xc0, !PT ;  /* 0xfeffffff84847812 */ /* 0x000fe400078ec0ff */
[-C--:B------:R-:W-:Y:S02]  /*cfc0*/  ISETP.GT.U32.AND P5, PT, R68, R135.reuse, PT ;  /* 0x000000874400720c */ /* 0x080fe40003fa4070 */
[----:B------:R-:W-:Y:S02]  /*cfd0*/  @P4 LOP3.LUT R132, R132, 0x1000000, RZ, 0xfc, !PT ;  /* 0x0100000084844812 */ /* 0x000fe400078efcff */
[----:B------:R-:W-:Y:S02]  /*cfe0*/  ISETP.GT.U32.AND P4, PT, R69, R135, PT ;  /* 0x000000874500720c */ /* 0x000fe40003f84070 */
[----:B------:R-:W-:-:S02]  /*cff0*/  LOP3.LUT R132, R132, 0xff7fffff, RZ, 0xc0, !PT ;  /* 0xff7fffff84847812 */ /* 0x000fc400078ec0ff */
[-C--:B------:R-:W-:Y:S02]  /*d000*/  ISETP.GT.U32.AND P6, PT, R67, R135.reuse, PT ;  /* 0x000000874300720c */ /* 0x080fe40003fc4070 */
[----:B------:R-:W-:Y:S02]  /*d010*/  @P3 LOP3.LUT R132, R132, 0x800000, RZ, 0xfc, !PT ;  /* 0x0080000084843812 */ /* 0x000fe400078efcff */
[----:B------:R-:W-:Y:S02]  /*d020*/  ISETP.GT.U32.AND P3, PT, R70, R135, PT ;  /* 0x000000874600720c */ /* 0x000fe40003f64070 */
[----:B------:R-:W-:-:S04]  /*d030*/  LOP3.LUT R132, R132, 0xffbfffff, RZ, 0xc0, !PT ;  /* 0xffbfffff84847812 */ /* 0x000fc800078ec0ff */
[----:B------:R-:W-:Y:S02]  /*d040*/  @P1 LOP3.LUT R132, R132, 0x400000, RZ, 0xfc, !PT ;  /* 0x0040000084841812 */ /* 0x000fe400078efcff */
[----:B------:R-:W-:Y:S02]  /*d050*/  ISETP.GT.U32.AND.EX P1, PT, R78, RZ, PT, P0 ;  /* 0x000000ff4e00720c */ /* 0x000fe40003f24100 */
[----:B------:R-:W-:Y:S02]  /*d060*/  LOP3.LUT R132, R132, 0xffdfffff, RZ, 0xc0, !PT ;  /* 0xffdfffff84847812 */ /* 0x000fe400078ec0ff */
[----:B------:R-:W-:Y:S02]  /*d070*/  ISETP.GT.U32.AND P0, PT, R87, R135, PT ;  /* 0x000000875700720c */ /* 0x000fe40003f04070 */
[----:B------:R-:W-:Y:S02]  /*d080*/  @P2 LOP3.LUT R132, R132, 0x200000, RZ, 0xfc, !PT ;  /* 0x0020000084842812 */ /* 0x000fe400078efcff */
[----:B------:R-:W-:-:S02]  /*d090*/  ISETP.GT.U32.AND.EX P2, PT, R80, RZ, PT, P0 ;  /* 0x000000ff5000720c */ /* 0x000fc40003f44100 */
[----:B------:R-:W-:Y:S02]  /*d0a0*/  LOP3.LUT R132, R132, 0xffefffff, RZ, 0xc0, !PT ;  /* 0xffefffff84847812 */ /* 0x000fe400078ec0ff */
[-C--:B------:R-:W-:Y:S02]  /*d0b0*/  ISETP.GT.U32.AND P0, PT, R89, R135.reuse, PT ;  /* 0x000000875900720c */ /* 0x080fe40003f04070 */
[----:B------:R-:W-:Y:S02]  /*d0c0*/  @P1 LOP3.LUT R132, R132, 0x100000, RZ, 0xfc, !PT ;  /* 0x0010000084841812 */ /* 0x000fe400078efcff */
[----:B------:R-:W-:Y:S02]  /*d0d0*/  ISETP.GT.U32.AND.EX P1, PT, R82, RZ, PT, P0 ;  /* 0x000000ff5200720c */ /* 0x000fe40003f24100 */
[----:B------:R-:W-:Y:S02]  /*d0e0*/  LOP3.LUT R132, R132, 0xfff7ffff, RZ, 0xc0, !PT ;  /* 0xfff7ffff84847812 */ /* 0x000fe400078ec0ff */
[----:B------:R-:W-:-:S02]  /*d0f0*/  ISETP.GT.U32.AND P0, PT, R91, R135, PT ;  /* 0x000000875b00720c */ /* 0x000fc40003f04070 */
        /* <DEDUP_REMOVED lines=78> */
[-C--:B------:R-:W-:Y:S02]  /*d5e0*/  ISETP.GT.U32.AND P0, PT, R4, R135.reuse, PT ;  /* 0x000000870400720c */ /* 0x080fe40003f04070 */
[----:B------:R-:W-:Y:S02]  /*d5f0*/  LOP3.LUT R132, R132, 0xefffffff, RZ, 0xc0, !PT ;  /* 0xefffffff84847812 */ /* 0x000fe400078ec0ff */
        /* <DEDUP_REMOVED lines=125> */
[----:B------:R-:W-:Y:S02]  /*ddd0*/  ISETP.GT.U32.AND P1, PT, R63, R135, PT ;  /* 0x000000873f00720c */ /* 0x000fe40003f24070 */
[----:B------:R-:W-:Y:S02]  /*dde0*/  LOP3.LUT R0, R0, 0xfffffffe, RZ, 0xc0, !PT ;  /* 0xfffffffe00007812 */ /* 0x000fe400078ec0ff */
[----:B------:R-:W-:Y:S02]  /*ddf0*/  ISETP.GT.U32.AND.EX P1, PT, R59, RZ, PT, P1 ;  /* 0x000000ff3b00720c */ /* 0x000fe40003f24110 */
[----:B--2---:R-:W2:Y:S01]  /*de00*/  LDTM.x128 R4, tmem[UR17+0x40] ;  /* 0x00004011000479ee */ /* 0x004ea200083c0000 */
[----:B------:R-:W-:Y:S02]  /*de10*/  @P6 LOP3.LUT R0, R0, 0x1, RZ, 0xfc, !PT ;  /* 0x0000000100006812 */ /* 0x000fe400078efcff */
[----:B------:R-:W-:-:S02]  /*de20*/  @P2 LOP3.LUT R132, R132, 0x10000000, RZ, 0xfc, !PT ;  /* 0x1000000084842812 */ /* 0x000fc400078efcff */
[----:B------:R-:W-:Y:S02]  /*de30*/  LOP3.LUT R0, R0, 0xfffdffff, RZ, 0xc0, !PT ;  /* 0xfffdffff00007812 */ /* 0x000fe400078ec0ff */
[----:B------:R-:W-:Y:S02]  /*de40*/  LOP3.LUT R132, R132, 0xdfffffff, RZ, 0xc0, !PT ;  /* 0xdfffffff84847812 */ /* 0x000fe400078ec0ff */
[C---:B------:R-:W-:Y:S02]  /*de50*/  LOP3.LUT P6, RZ, R231.reuse, 0x10000, RZ, 0xc0, !PT ;  /* 0x00010000e7ff7812 */ /* 0x040fe400078cc0ff */
[----:B------:R-:W-:Y:S02]  /*de60*/  @P3 LOP3.LUT R132, R132, 0x20000000, RZ, 0xfc, !PT ;  /* 0x2000000084843812 */ /* 0x000fe400078efcff */
[----:B------:R-:W-:Y:S02]  /*de70*/  LOP3.LUT P2, RZ, R231, 0x2, RZ, 0xc0, !PT ;  /* 0x00000002e7ff7812 */ /* 0x000fe4000784c0ff */
[----:B------:R-:W-:-:S02]  /*de80*/  LOP3.LUT R132, R132, 0xbfffffff, RZ, 0xc0, !PT ;  /* 0xbfffffff84847812 */ /* 0x000fc400078ec0ff */
[C---:B------:R-:W-:Y:S02]  /*de90*/  LOP3.LUT P3, RZ, R231.reuse, 0x1, RZ, 0xc0, !PT ;  /* 0x00000001e7ff7812 */ /* 0x040fe4000786c0ff */
[----:B------:R-:W-:Y:S02]  /*dea0*/  @P4 LOP3.LUT R132, R132, 0x40000000, RZ, 0xfc, !PT ;  /* 0x4000000084844812 */ /* 0x000fe400078efcff */
[----:B------:R-:W-:Y:S02]  /*deb0*/  LOP3.LUT P4, RZ, R231, 0x8, RZ, 0xc0, !PT ;  /* 0x00000008e7ff7812 */ /* 0x000fe4000788c0ff */
[----:B------:R-:W-:Y:S01]  /*dec0*/  LOP3.LUT R132, R132, 0x7fffffff, RZ, 0xc0, !PT ;  /* 0x7fffffff84847812 */ /* 0x000fe200078ec0ff */
[----:B--2---:R-:W-:Y:S01]  /*ded0*/  FMUL R6, R6, UR27 ;  /* 0x0000001b06067c20 */ /* 0x004fe20008400000 */
[----:B------:R-:W-:Y:S01]  /*dee0*/  FMUL R5, R5, UR27 ;  /* 0x0000001b05057c20 */ /* 0x000fe20008400000 */
[----:B------:R-:W-:Y:S01]  /*def0*/  FMUL R67, R67, UR27 ;  /* 0x0000001b43437c20 */ /* 0x000fe20008400000 */
[----:B------:R-:W-:Y:S01]  /*df00*/  @P5 LOP3.LUT R132, R132, 0x80000000, RZ, 0xfc, !PT ;  /* 0x8000000084845812 */ /* 0x000fe200078efcff */
[----:B------:R-:W-:Y:S01]  /*df10*/  FMUL R69, R69, UR27 ;  /* 0x0000001b45457c20 */ /* 0x000fe20008400000 */
[----:B-1----:R-:W-:Y:S01]  /*df20*/  FSEL R133, R6, -INF , !P0 ;  /* 0xff80000006857808 */ /* 0x002fe20004000000 */
[----:B------:R-:W-:Y:S01]  /*df30*/  FMUL R6, R8, UR27 ;  /* 0x0000001b08067c20 */ /* 0x000fe20008400000 */
[----:B------:R-:W-:Y:S01]  /*df40*/  LOP3.LUT P0, RZ, R231, 0x4000, RZ, 0xc0, !PT ;  /* 0x00004000e7ff7812 */ /* 0x000fe2000780c0ff */
[----:B------:R-:W-:Y:S01]  /*df50*/  FMUL R8, R10, UR27 ;  /* 0x0000001b0a087c20 */ /* 0x000fe20008400000 */
[----:B------:R-:W-:Y:S01]  /*df60*/  FSEL R5, R5, -INF , !P1 ;  /* 0xff80000005057808 */ /* 0x000fe20004800000 */
[----:B------:R-:W-:Y:S01]  /*df70*/  FMUL R10, R12, UR27 ;  /* 0x0000001b0c0a7c20 */ /* 0x000fe20008400000 */
[----:B------:R-:W-:Y:S01]  /*df80*/  FMUL R12, R14, UR27 ;  /* 0x0000001b0e0c7c20 */ /* 0x000fe20008400000 */
[----:B------:R-:W-:Y:S01]  /*df90*/  FMUL R14, R16, UR27 ;  /* 0x0000001b100e7c20 */ /* 0x000fe20008400000 */
[----:B------:R-:W-:Y:S01]  /*dfa0*/  FMUL R16, R18, UR27 ;  /* 0x0000001b12107c20 */ /* 0x000fe20008400000 */
[----:B------:R1:W-:Y:S01]  /*dfb0*/  STL [R1+0x1c], R5 ;  /* 0x00001c0501007387 */ /* 0x0003e20000100800 */
[----:B------:R-:W-:Y:S01]  /*dfc0*/  FMUL R18, R20, UR27 ;  /* 0x0000001b14127c20 */ /* 0x000fe20008400000 */
[----:B------:R-:W-:Y:S01]  /*dfd0*/  FMUL R20, R22, UR27 ;  /* 0x0000001b16147c20 */ /* 0x000fe20008400000 */
[----:B------:R-:W-:Y:S01]  /*dfe0*/  FMUL R22, R24, UR27 ;  /* 0x0000001b18167c20 */ /* 0x000fe20008400000 */
[----:B------:R-:W-:Y:S01]  /*dff0*/  FMUL R24, R26, UR27 ;  /* 0x0000001b1a187c20 */ /* 0x000fe20008400000 */
[----:B------:R-:W-:Y:S01]  /*e000*/  FMUL R26, R28, UR27 ;  /* 0x0000001b1c1a7c20 */ /* 0x000fe20008400000 */
[----:B------:R-:W-:Y:S01]  /*e010*/  @P0 LOP3.LUT R0, R0, 0x20000, RZ, 0xfc, !PT ;  /* 0x0002000000000812 */ /* 0x000fe200078efcff */
[----:B------:R-:W-:Y:S01]  /*e020*/  FMUL R28, R30, UR27 ;  /* 0x0000001b1e1c7c20 */ /* 0x000fe20008400000 */
[----:B------:R-:W-:Y:S01]  /*e030*/  LOP3.LUT P0, RZ, R231, 0x2000, RZ, 0xc0, !PT ;  /* 0x00002000e7ff7812 */ /* 0x000fe2000780c0ff */
[----:B------:R-:W-:Y:S01]  /*e040*/  FMUL R30, R32, UR27 ;  /* 0x0000001b201e7c20 */ /* 0x000fe20008400000 */
[----:B------:R-:W-:Y:S01]  /*e050*/  LOP3.LUT R0, R0, 0xfffbffff, RZ, 0xc0, !PT ;  /* 0xfffbffff00007812 */ /* 0x000fe200078ec0ff */
[----:B-1----:R-:W-:Y:S01]  /*e060*/  FMUL R5, R7, UR27 ;  /* 0x0000001b07057c20 */ /* 0x002fe20008400000 */
[----:B------:R-:W-:Y:S01]  /*e070*/  FMUL R7, R9, UR27 ;  /* 0x0000001b09077c20 */ /* 0x000fe20008400000 */
        /* <DEDUP_REMOVED lines=13> */
[----:B------:R-:W-:Y:S01]  /*e150*/  FMUL R29, R31, UR27 ;  /* 0x0000001b1f1d7c20 */ /* 0x000fe20008400000 */
[----:B------:R-:W-:Y:S01]  /*e160*/  FMUL R31, R33, UR27 ;  /* 0x0000001b211f7c20 */ /* 0x000fe20008400000 */
[----:B------:R-:W-:Y:S01]  /*e170*/  FMUL R32, R34, UR27 ;  /* 0x0000001b22207c20 */ /* 0x000fe20008400000 */
[----:B------:R-:W-:Y:S01]  /*e180*/  FMUL R33, R35, UR27 ;  /* 0x0000001b23217c20 */ /* 0x000fe20008400000 */
[----:B------:R-:W-:Y:S01]  /*e190*/  FMUL R34, R36, UR27 ;  /* 0x0000001b24227c20 */ /* 0x000fe20008400000 */
[----:B------:R-:W-:Y:S01]  /*e1a0*/  LOP3.LUT P1, RZ, R231, 0x8000, RZ, 0xc0, !PT ;  /* 0x00008000e7ff7812 */ /* 0x000fe2000782c0ff */
[----:B------:R-:W-:Y:S01]  /*e1b0*/  FMUL R35, R37, UR27 ;  /* 0x0000001b25237c20 */ /* 0x000fe20008400000 */
[----:B------:R-:W-:Y:S01]  /*e1c0*/  FMUL R37, R39, UR27 ;  /* 0x0000001b27257c20 */ /* 0x000fe20008400000 */
[----:B------:R-:W-:Y:S01]  /*e1d0*/  FMUL R39, R41, UR27 ;  /* 0x0000001b29277c20 */ /* 0x000fe20008400000 */
[----:B------:R-:W-:Y:S01]  /*e1e0*/  FSEL R20, R20, -INF , !P1 ;  /* 0xff80000014147808 */ /* 0x000fe20004800000 */
[----:B------:R-:W-:Y:S01]  /*e1f0*/  FMUL R36, R38, UR27 ;  /* 0x0000001b26247c20 */ /* 0x000fe20008400000 */
[----:B------:R-:W-:Y:S01]  /*e200*/  @P0 LOP3.LUT R0, R0, 0x80000, RZ, 0xfc, !PT ;  /* 0x0008000000000812 */ /* 0x000fe200078efcff */
[----:B------:R-:W-:Y:S01]  /*e210*/  FMUL R38, R40, UR27 ;  /* 0x0000001b28267c20 */ /* 0x000fe20008400000 */
[----:B------:R-:W-:Y:S01]  /*e220*/  LOP3.LUT P0, RZ, R231, 0x800, RZ, 0xc0, !PT ;  /* 0x00000800e7ff7812 */ /* 0x000fe2000780c0ff */
[----:B------:R-:W-:Y:S01]  /*e230*/  FMUL R40, R42, UR27 ;  /* 0x0000001b2a287c20 */ /* 0x000fe20008400000 */
[----:B------:R-:W-:Y:S01]  /*e240*/  LOP3.LUT R0, R0, 0xffefffff, RZ, 0xc0, !PT ;  /* 0xffefffff00007812 */ /* 0x000fe200078ec0ff */
[----:B------:R-:W-:Y:S01]  /*e250*/  FMUL R42, R44, UR27 ;  /* 0x0000001b2c2a7c20 */ /* 0x000fe20008400000 */
[----:B------:R-:W-:Y:S01]  /*e260*/  LOP3.LUT P1, RZ, R132, 0x4, RZ, 0xc0, !PT ;  /* 0x0000000484ff7812 */ /* 0x000fe2000782c0ff */
[----:B------:R-:W-:Y:S01]  /*e270*/  FMUL R44, R46, UR27 ;  /* 0x0000001b2e2c7c20 */ /* 0x000fe20008400000 */
[----:B------:R-:W-:Y:S01]  /*e280*/  FSEL R21, R21, -INF , !P6 ;  /* 0xff80000015157808 */ /* 0x000fe20007000000 */
[----:B------:R-:W-:Y:S01]  /*e290*/  FMUL R46, R48, UR27 ;  /* 0x0000001b302e7c20 */ /* 0x000fe20008400000 */
[----:B------:R-:W-:Y:S01]  /*e2a0*/  FSEL R39, R39, -INF , !P1 ;  /* 0xff80000027277808 */ /* 0x000fe20004800000 */
[----:B------:R-:W-:Y:S01]  /*e2b0*/  FMUL R41, R43, UR27 ;  /* 0x0000001b2b297c20 */ /* 0x000fe20008400000 */
[----:B------:R-:W-:Y:S01]  /*e2c0*/  LOP3.LUT P1, RZ, R132, 0x1000, RZ, 0xc0, !PT ;  /* 0x0000100084ff7812 */ /* 0x000fe2000782c0ff */
[----:B------:R-:W-:Y:S01]  /*e2d0*/  FMUL R48, R50, UR27 ;  /* 0x0000001b32307c20 */ /* 0x000fe20008400000 */
[----:B------:R-:W-:Y:S01]  /*e2e0*/  LOP3.LUT P6, RZ, R132, 0x8, RZ, 0xc0, !PT ;  /* 0x0000000884ff7812 */ /* 0x000fe200078cc0ff */
[----:B------:R-:W-:Y:S01]  /*e2f0*/  FMUL R50, R52, UR27 ;  /* 0x0000001b34327c20 */ /* 0x000fe20008400000 */
[----:B------:R-:W-:Y:S01]  /*e300*/  @P0 LOP3.LUT R0, R0, 0x100000, RZ, 0xfc, !PT ;  /* 0x0010000000000812 */ /* 0x000fe200078efcff */
[----:B------:R-:W-:Y:S01]  /*e310*/  FMUL R52, R54, UR27 ;  /* 0x0000001b36347c20 */ /* 0x000fe20008400000 */
[----:B------:R-:W-:Y:S01]  /*e320*/  LOP3.LUT P0, RZ, R231, 0x400, RZ, 0xc0, !PT ;  /* 0x00000400e7ff7812 */ /* 0x000fe2000780c0ff */
[----:B------:R-:W-:Y:S01]  /*e330*/  FMUL R54, R56, UR27 ;  /* 0x0000001b38367c20 */ /* 0x000fe20008400000 */
[----:B------:R-:W-:Y:S01]  /*e340*/  LOP3.LUT R0, R0, 0xffdfffff, RZ, 0xc0, !PT ;  /* 0xffdfffff00007812 */ /* 0x000fe200078ec0ff */
[----:B------:R-:W-:Y:S01]  /*e350*/  FMUL R56, R58, UR27 ;  /* 0x0000001b3a387c20 */ /* 0x000fe20008400000 */
[----:B------:R-:W-:Y:S01]  /*e360*/  FSEL R40, R40, -INF , !P6 ;  /* 0xff80000028287808 */ /* 0x000fe20007000000 */
[----:B------:R-:W-:Y:S01]  /*e370*/  FMUL R58, R60, UR27 ;  /* 0x0000001b3c3a7c20 */ /* 0x000fe20008400000 */
[----:B------:R-:W-:Y:S01]  /*e380*/  LOP3.LUT P6, RZ, R132, 0x100000, RZ, 0xc0, !PT ;  /* 0x0010000084ff7812 */ /* 0x000fe200078cc0ff */
        /* <DEDUP_REMOVED lines=9> */
[C---:B------:R-:W-:Y:S01]  /*e420*/  LOP3.LUT P0, RZ, R231.reuse, 0x200, RZ, 0xc0, !PT ;  /* 0x00000200e7ff7812 */ /* 0x040fe2000780c0ff */
[----:B------:R-:W-:Y:S01]  /*e430*/  FMUL R60, R62, UR27 ;  /* 0x0000001b3e3c7c20 */ /* 0x000fe20008400000 */
[----:B------:R-:W-:Y:S01]  /*e440*/  LOP3.LUT R0, R0, 0xffbfffff, RZ, 0xc0, !PT ;  /* 0xffbfffff00007812 */ /* 0x000fe200078ec0ff */
[----:B------:R-:W-:Y:S01]  /*e450*/  FMUL R62, R64, UR27 ;  /* 0x0000001b403e7c20 */ /* 0x000fe20008400000 */
[----:B------:R-:W-:Y:S01]  /*e460*/  LOP3.LUT P5, RZ, R231, 0x20000, RZ, 0xc0, !PT ;  /* 0x00020000e7ff7812 */ /* 0x000fe200078ac0ff */
[----:B------:R-:W-:Y:S01]  /*e470*/  FMUL R55, R57, UR27 ;  /* 0x0000001b39377c20 */ /* 0x000fe20008400000 */
[----:B------:R-:W-:Y:S01]  /*e480*/  FMUL R57, R59, UR27 ;  /* 0x0000001b3b397c20 */ /* 0x000fe20008400000 */
[----:B------:R-:W-:Y:S01]  /*e490*/  FMUL R59, R61, UR27 ;  /* 0x0000001b3d3b7c20 */ /* 0x000fe20008400000 */
[----:B------:R-:W-:Y:S01]  /*e4a0*/  FSEL R22, R22, -INF , !P5 ;  /* 0xff80000016167808 */ /* 0x000fe20006800000 */
[----:B------:R-:W-:Y:S01]  /*e4b0*/  FMUL R61, R63, UR27 ;  /* 0x0000001b3f3d7c20 */ /* 0x000fe20008400000 */
[----:B------:R-:W-:Y:S01]  /*e4c0*/  LOP3.LUT P5, RZ, R231, 0x200000, RZ, 0xc0, !PT ;  /* 0x00200000e7ff7812 */ /* 0x000fe200078ac0ff */
[----:B------:R-:W-:Y:S01]  /*e4d0*/  FMUL R63, R66, UR27 ;  /* 0x0000001b423f7c20 */ /* 0x000fe20008400000 */
[----:B------:R-:W-:Y:S01]  /*e4e0*/  FSEL R5, R5, -INF , !P3 ;  /* 0xff80000005057808 */ /* 0x000fe20005800000 */
[----:B------:R-:W-:Y:S01]  /*e4f0*/  FMUL R65, R65, UR27 ;  /* 0x0000001b41417c20 */ /* 0x000fe20008400000 */
[----:B------:R-:W-:-:S02]  /*e500*/  @P0 LOP3.LUT R0, R0, 0x400000, RZ, 0xfc, !PT ;  /* 0x0040000000000812 */ /* 0x000fc400078efcff */
[----:B------:R-:W-:Y:S02]  /*e510*/  LOP3.LUT P0, RZ, R231, 0x100, RZ, 0xc0, !PT ;  /* 0x00000100e7ff7812 */ /* 0x000fe4000780c0ff */
[----:B------:R-:W-:Y:S02]  /*e520*/  LOP3.LUT R0, R0, 0xff7fffff, RZ, 0xc0, !PT ;  /* 0xff7fffff00007812 */ /* 0x000fe400078ec0ff */
[----:B------:R-:W-:Y:S02]  /*e530*/  FSEL R26, R26, -INF , !P5 ;  /* 0xff8000001a1a7808 */ /* 0x000fe40006800000 */
[----:B------:R-:W-:Y:S02]  /*e540*/  LOP3.LUT P5, RZ, R132, 0x10, RZ, 0xc0, !PT ;  /* 0x0000001084ff7812 */ /* 0x000fe400078ac0ff */
[----:B------:R-:W-:Y:S02]  /*e550*/  FSEL R6, R6, -INF , !P2 ;  /* 0xff80000006067808 */ /* 0x000fe40005000000 */
[----:B------:R-:W-:-:S02]  /*e560*/  FSEL R41, R41, -INF , !P5 ;  /* 0xff80000029297808 */ /* 0x000fc40006800000 */
[----:B------:R-:W-:Y:S02]  /*e570*/  LOP3.LUT P5, RZ, R132, 0x200000, RZ, 0xc0, !PT ;  /* 0x0020000084ff7812 */ /* 0x000fe400078ac0ff */
[----:B------:R-:W-:Y:S02]  /*e580*/  @P0 LOP3.LUT R0, R0, 0x800000, RZ, 0xfc, !PT ;  /* 0x0080000000000812 */ /* 0x000fe400078efcff */
[----:B------:R-:W-:Y:S02]  /*e590*/  LOP3.LUT P0, RZ, R231, 0x80, RZ, 0xc0, !PT ;  /* 0x00000080e7ff7812 */ /* 0x000fe4000780c0ff */
[----:B------:R-:W-:Y:S02]  /*e5a0*/  LOP3.LUT R0, R0, 0xfeffffff, RZ, 0xc0, !PT ;  /* 0xfeffffff00007812 */ /* 0x000fe400078ec0ff */
[----:B------:R-:W-:Y:S02]  /*e5b0*/  FSEL R58, R58, -INF , !P5 ;  /* 0xff8000003a3a7808 */ /* 0x000fe40006800000 */
[----:B------:R-:W-:-:S02]  /*e5c0*/  LOP3.LUT P5, RZ, R132, 0x80000000, RZ, 0xc0, !PT ;  /* 0x8000000084ff7812 */ /* 0x000fc400078ac0ff */
[----:B------:R-:W-:Y:S02]  /*e5d0*/  LOP3.LUT P3, RZ, R231, 0x10, RZ, 0xc0, !PT ;  /* 0x00000010e7ff7812 */ /* 0x000fe4000786c0ff */
[----:B------:R-:W-:Y:S02]  /*e5e0*/  ISETP.GT.U32.AND.EX P5, PT, R217, RZ, PT, P5 ;  /* 0x000000ffd900720c */ /* 0x000fe40003fa4150 */
[----:B------:R-:W2:Y:S01]  /*e5f0*/  LDL.LU R217, [R1+0x1c] ;  /* 0x00001c0001d97983 */ /* 0x000ea20000300800 */
[----:B------:R-:W-:Y:S02]  /*e600*/  @P0 LOP3.LUT R0, R0, 0x1000000, RZ, 0xfc, !PT ;  /* 0x0100000000000812 */ /* 0x000fe400078efcff */
[C---:B------:R-:W-:Y:S02]  /*e610*/  LOP3.LUT P0, RZ, R231.reuse, 0x40, RZ, 0xc0, !PT ;  /* 0x00000040e7ff7812 */ /* 0x040fe4000780c0ff */
[----:B------:R-:W-:Y:S02]  /*e620*/  LOP3.LUT P2, RZ, R231, 0x20, RZ, 0xc0, !PT ;  /* 0x00000020e7ff7812 */ /* 0x000fe4000784c0ff */
[----:B------:R-:W-:-:S02]  /*e630*/  FSEL R11, R11, -INF , !P0 ;  /* 0xff8000000b0b7808 */ /* 0x000fc40004000000 */
[----:B------:R-:W-:Y:S02]  /*e640*/  LOP3.LUT P0, RZ, R0, 0x1000000, RZ, 0xc0, !PT ;  /* 0x0100000000ff7812 */ /* 0x000fe4000780c0ff */
[----:B------:R-:W-:Y:S02]  /*e650*/  FSEL R8, R8, -INF , !P4 ;  /* 0xff80000008087808 */ /* 0x000fe40006000000 */
[----:B------:R-:W-:Y:S02]  /*e660*/  FSEL R12, R12, -INF , !P0 ;  /* 0xff8000000c0c7808 */ /* 0x000fe40004000000 */
[----:B------:R-:W-:Y:S02]  /*e670*/  LOP3.LUT P0, RZ, R0, 0x800000, RZ, 0xc0, !PT ;  /* 0x0080000000ff7812 */ /* 0x000fe4000780c0ff */
[----:B------:R-:W-:Y:S02]  /*e680*/  FSEL R9, R9, -INF , !P3 ;  /* 0xff80000009097808 */ /* 0x000fe40005800000 */
[----:B------:R-:W-:-:S02]  /*e690*/  FSEL R13, R13, -INF , !P0 ;  /* 0xff8000000d0d7808 */ /* 0x000fc40004000000 */
[----:B------:R-:W-:Y:S02]  /*e6a0*/  LOP3.LUT P0, RZ, R0, 0x400000, RZ, 0xc0, !PT ;  /* 0x0040000000ff7812 */ /* 0x000fe4000780c0ff */
[----:B------:R-:W-:Y:S02]  /*e6b0*/  FSEL R10, R10, -INF , !P2 ;  /* 0xff8000000a0a7808 */ /* 0x000fe40005000000 */
[----:B------:R-:W-:Y:S02]  /*e6c0*/  FSEL R14, R14, -INF , !P0 ;  /* 0xff8000000e0e7808 */ /* 0x000fe40004000000 */
[----:B------:R-:W-:Y:S02]  /*e6d0*/  LOP3.LUT P0, RZ, R0, 0x200000, RZ, 0xc0, !PT ;  /* 0x0020000000ff7812 */ /* 0x000fe4000780c0ff */
[----:B------:R-:W-:Y:S02]  /*e6e0*/  LOP3.LUT P4, RZ, R231, 0x40000, RZ, 0xc0, !PT ;  /* 0x00040000e7ff7812 */ /* 0x000fe4000788c0ff */
[----:B------:R-:W-:-:S02]  /*e6f0*/  FSEL R15, R15, -INF , !P0 ;  /* 0xff8000000f0f7808 */ /* 0x000fc40004000000 */
[----:B------:R-:W-:Y:S02]  /*e700*/  LOP3.LUT P0, RZ, R0, 0x100000, RZ, 0xc0, !PT ;  /* 0x0010000000ff7812 */ /* 0x000fe4000780c0ff */
[C---:B------:R-:W-:Y:S02]  /*e710*/  LOP3.LUT P3, RZ, R231.reuse, 0x80000, RZ, 0xc0, !PT ;  /* 0x00080000e7ff7812 */ /* 0x040fe4000786c0ff */
[----:B------:R-:W-:Y:S02]  /*e720*/  FSEL R16, R16, -INF , !P0 ;  /* 0xff80000010107808 */ /* 0x000fe40004000000 */
[----:B------:R-:W-:Y:S02]  /*e730*/  LOP3.LUT P0, RZ, R0, 0x80000, RZ, 0xc0, !PT ;  /* 0x0008000000ff7812 */ /* 0x000fe4000780c0ff */
[----:B------:R-:W-:Y:S02]  /*e740*/  LOP3.LUT P2, RZ, R231, 0x100000, RZ, 0xc0, !PT ;  /* 0x00100000e7ff7812 */ /* 0x000fe4000784c0ff */
[----:B------:R-:W-:-:S02]  /*e750*/  FSEL R17, R17, -INF , !P0 ;  /* 0xff80000011117808 */ /* 0x000fc40004000000 */
[----:B------:R-:W-:Y:S02]  /*e760*/  LOP3.LUT P0, RZ, R0, 0x40000, RZ, 0xc0, !PT ;  /* 0x0004000000ff7812 */ /* 0x000fe4000780c0ff */
[----:B------:R-:W-:Y:S02]  /*e770*/  FSEL R23, R23, -INF , !P4 ;  /* 0xff80000017177808 */ /* 0x000fe40006000000 */
[----:B------:R-:W-:Y:S02]  /*e780*/  FSEL R18, R18, -INF , !P0 ;  /* 0xff80000012127808 */ /* 0x000fe40004000000 */
[C---:B------:R-:W-:Y:S02]  /*e790*/  LOP3.LUT P0, RZ, R0.reuse, 0x20000, RZ, 0xc0, !PT ;  /* 0x0002000000ff7812 */ /* 0x040fe4000780c0ff */
[----:B------:R-:W-:Y:S02]  /*e7a0*/  LOP3.LUT R0, R0, 0xfffffdff, RZ, 0xc0, !PT ;  /* 0xfffffdff00007812 */ /* 0x000fe400078ec0ff */
[----:B------:R-:W-:-:S02]  /*e7b0*/  FSEL R19, R19, -INF , !P0 ;  /* 0xff80000013137808 */ /* 0x000fc40004000000 */
[----:B------:R-:W-:Y:S02]  /*e7c0*/  LOP3.LUT P0, RZ, R132, 0x2, RZ, 0xc0, !PT ;  /* 0x0000000284ff7812 */ /* 0x000fe4000780c0ff */
[----:B------:R-:W-:Y:S02]  /*e7d0*/  FSEL R24, R24, -INF , !P3 ;  /* 0xff80000018187808 */ /* 0x000fe40005800000 */
[----:B------:R-:W-:Y:S02]  /*e7e0*/  FSEL R25, R25, -INF , !P2 ;  /* 0xff80000019197808 */ /* 0x000fe40005000000 */
[C---:B------:R-:W-:Y:S02]  /*e7f0*/  LOP3.LUT P4, RZ, R231.reuse, 0x400000, RZ, 0xc0, !PT ;  /* 0x00400000e7ff7812 */ /* 0x040fe4000788c0ff */
[C---:B------:R-:W-:Y:S02]  /*e800*/  LOP3.LUT P3, RZ, R231.reuse, 0x800000, RZ, 0xc0, !PT ;  /* 0x00800000e7ff7812 */ /* 0x040fe4000786c0ff */
[----:B------:R-:W-:Y:S01]  /*e810*/  LOP3.LUT P2, RZ, R231, 0x1000000, RZ, 0xc0, !PT ;  /* 0x01000000e7ff7812 */ /* 0x000fe2000784c0ff */
[----:B------:R-:W-:-:S02]  /*e820*/  FMUL R64, R70, UR27 ;  /* 0x0000001b46407c20 */ /* 0x000fc40008400000 */
[----:B------:R-:W-:Y:S02]  /*e830*/  @P0 LOP3.LUT R0, R0, 0x200, RZ, 0xfc, !PT ;  /* 0x0000020000000812 */ /* 0x000fe400078efcff */
[----:B------:R-:W-:Y:S02]  /*e840*/  LOP3.LUT P0, RZ, R132, 0x1, RZ, 0xc0, !PT ;  /* 0x0000000184ff7812 */ /* 0x000fe4000780c0ff */
[----:B------:R-:W-:Y:S01]  /*e850*/  LOP3.LUT R0, R0, 0xfffffbff, RZ, 0xc0, !PT ;  /* 0xfffffbff00007812 */ /* 0x000fe200078ec0ff */
        /* <DEDUP_REMOVED lines=9> */
[----:B------:R-:W-:-:S02]  /*e8f0*/  FSEL R27, R27, -INF , !P4 ;  /* 0xff8000001b1b7808 */ /* 0x000fc40006000000 */
[----:B------:R-:W-:Y:S02]  /*e900*/  @P0 LOP3.LUT R0, R0, 0x400, RZ, 0xfc, !PT ;  /* 0x0000040000000812 */ /* 0x000fe400078efcff */
[----:B------:R-:W-:Y:S02]  /*e910*/  LOP3.LUT P0, RZ, R231, 0x80000000, RZ, 0xc0, !PT ;  /* 0x80000000e7ff7812 */ /* 0x000fe4000780c0ff */
[----:B------:R-:W-:Y:S01]  /*e920*/  LOP3.LUT R0, R0, 0xfffff7ff, RZ, 0xc0, !PT ;  /* 0xfffff7ff00007812 */ /* 0x000fe200078ec0ff */
[----:B------:R-:W-:Y:S01]  /*e930*/  FMUL R70, R76, UR27 ;  /* 0x0000001b4c467c20 */ /* 0x000fe20008400000 */
[----:B------:R-:W-:Y:S01]  /*e940*/  FMUL R72, R78, UR27 ;  /* 0x0000001b4e487c20 */ /* 0x000fe20008400000 */
[----:B------:R-:W-:Y:S02]  /*e950*/  FSEL R28, R28, -INF , !P3 ;  /* 0xff8000001c1c7808 */ /* 0x000fe40005800000 */
[----:B------:R-:W-:Y:S02]  /*e960*/  FSEL R29, R29, -INF , !P2 ;  /* 0xff8000001d1d7808 */ /* 0x000fe40005000000 */
[----:B------:R-:W-:-:S04]  /*e970*/  LOP3.LUT P4, RZ, R132, 0x20, RZ, 0xc0, !PT ;  /* 0x0000002084ff7812 */ /* 0x000fc8000788c0ff */
[----:B------:R-:W-:Y:S02]  /*e980*/  @P0 LOP3.LUT R0, R0, 0x800, RZ, 0xfc, !PT ;  /* 0x0000080000000812 */ /* 0x000fe400078efcff */
[----:B------:R-:W-:Y:S02]  /*e990*/  LOP3.LUT P0, RZ, R231, 0x40000000, RZ, 0xc0, !PT ;  /* 0x40000000e7ff7812 */ /* 0x000fe4000780c0ff */
[----:B------:R-:W-:Y:S01]  /*e9a0*/  LOP3.LUT R0, R0, 0xffffefff, RZ, 0xc0, !PT ;  /* 0xffffefff00007812 */ /* 0x000fe200078ec0ff */
[----:B------:R-:W-:Y:S01]  /*e9b0*/  FMUL R76, R83, UR27 ;  /* 0x0000001b534c7c20 */ /* 0x000fe20008400000 */
[----:B------:R-:W-:Y:S01]  /*e9c0*/  FMUL R78, R85, UR27 ;  /* 0x0000001b554e7c20 */ /* 0x000fe20008400000 */
[C---:B------:R-:W-:Y:S02]  /*e9d0*/  LOP3.LUT P3, RZ, R132.reuse, 0x40, RZ, 0xc0, !PT ;  /* 0x0000004084ff7812 */ /* 0x040fe4000786c0ff */
[----:B------:R-:W-:Y:S02]  /*e9e0*/  LOP3.LUT P2, RZ, R132, 0x80, RZ, 0xc0, !PT ;  /* 0x0000008084ff7812 */ /* 0x000fe4000784c0ff */
[----:B------:R-:W-:-:S04]  /*e9f0*/  FSEL R42, R42, -INF , !P4 ;  /* 0xff8000002a2a7808 */ /* 0x000fc80006000000 */
        /* <DEDUP_REMOVED lines=12> */
[C---:B------:R-:W-:Y:S02]  /*eac0*/  LOP3.LUT P3, RZ, R132.reuse, 0x100, RZ, 0xc0, !PT ;  /* 0x0000010084ff7812 */ /* 0x040fe4000786c0ff */
[----:B------:R-:W-:Y:S01]  /*ead0*/  LOP3.LUT P2, RZ, R132, 0x200, RZ, 0xc0, !PT ;  /* 0x0000020084ff7812 */ /* 0x000fe2000784c0ff */
[----:B------:R-:W-:Y:S01]  /*eae0*/  FMUL R90, R97, UR27 ;  /* 0x0000001b615a7c20 */ /* 0x000fe20008400000 */
[----:B------:R-:W-:-:S05]  /*eaf0*/  FSEL R59, R59, -INF , !P4 ;  /* 0xff8000003b3b7808 */ /* 0x000fca0006000000 */
[----:B------:R-:W-:Y:S02]  /*eb00*/  @P0 LOP3.LUT R0, R0, 0x4000, RZ, 0xfc, !PT ;  /* 0x0000400000000812 */ /* 0x000fe400078efcff */
[----:B------:R-:W-:Y:S02]  /*eb10*/  LOP3.LUT P0, RZ, R231, 0x8000000, RZ, 0xc0, !PT ;  /* 0x08000000e7ff7812 */ /* 0x000fe4000780c0ff */
[----:B------:R-:W-:Y:S01]  /*eb20*/  LOP3.LUT R0, R0, 0xffff7fff, RZ, 0xc0, !PT ;  /* 0xffff7fff00007812 */ /* 0x000fe200078ec0ff */
[----:B------:R-:W-:Y:S01]  /*eb30*/  FMUL R98, R101, UR27 ;  /* 0x0000001b65627c20 */ /* 0x000fe20008400000 */
[----:B------:R-:W-:Y:S02]  /*eb40*/  FSEL R45, R45, -INF , !P3 ;  /* 0xff8000002d2d7808 */ /* 0x000fe40005800000 */
[----:B------:R-:W-:Y:S01]  /*eb50*/  FSEL R46, R46, -INF , !P2 ;  /* 0xff8000002e2e7808 */ /* 0x000fe20005000000 */
[----:B------:R-:W-:Y:S01]  /*eb60*/  FMUL R103, R103, UR27 ;  /* 0x0000001b67677c20 */ /* 0x000fe20008400000 */
[----:B------:R-:W-:Y:S01]  /*eb70*/  FMUL R105, R105, UR27 ;  /* 0x0000001b69697c20 */ /* 0x000fe20008400000 */
[----:B------:R-:W-:Y:S01]  /*eb80*/  FMUL R107, R107, UR27 ;  /* 0x0000001b6b6b7c20 */ /* 0x000fe20008400000 */
[----:B------:R-:W-:Y:S01]  /*eb90*/  FMUL R115, R115, UR27 ;  /* 0x0000001b73737c20 */ /* 0x000fe20008400000 */
[----:B------:R-:W-:Y:S01]  /*eba0*/  FMUL R116, R116, UR27 ;  /* 0x0000001b74747c20 */ /* 0x000fe20008400000 */
[----:B------:R-:W-:Y:S01]  /*ebb0*/  FMUL R97, R128, UR27 ;  /* 0x0000001b80617c20 */ /* 0x000fe20008400000 */
[----:B------:R-:W-:-:S02]  /*ebc0*/  @P0 LOP3.LUT R0, R0, 0x8000, RZ, 0xfc, !PT ;  /* 0x0000800000000812 */ /* 0x000fc400078efcff */
[----:B------:R-:W-:Y:S02]  /*ebd0*/  LOP3.LUT P0, RZ, R231, 0x4000000, RZ, 0xc0, !PT ;  /* 0x04000000e7ff7812 */ /* 0x000fe4000780c0ff */
[----:B------:R-:W-:Y:S01]  /*ebe0*/  LOP3.LUT R0, R0, 0xfffeffff, RZ, 0xc0, !PT ;  /* 0xfffeffff00007812 */ /* 0x000fe200078ec0ff */
[----:B------:R-:W-:Y:S01]  /*ebf0*/  FMUL R101, R102, UR27 ;  /* 0x0000001b66657c20 */ /* 0x000fe20008400000 */
[C---:B------:R-:W-:Y:S02]  /*ec00*/  LOP3.LUT P3, RZ, R132.reuse, 0x800000, RZ, 0xc0, !PT ;  /* 0x0080000084ff7812 */ /* 0x040fe4000786c0ff */
[----:B------:R-:W-:Y:S02]  /*ec10*/  LOP3.LUT P2, RZ, R132, 0x1000000, RZ, 0xc0, !PT ;  /* 0x0100000084ff7812 */ /* 0x000fe4000784c0ff */
[----:B------:R-:W-:Y:S02]  /*ec20*/  FSEL R60, R60, -INF , !P3 ;  /* 0xff8000003c3c7808 */ /* 0x000fe40005800000 */
[----:B------:R-:W-:-:S02]  /*ec30*/  FSEL R61, R61, -INF , !P2 ;  /* 0xff8000003d3d7808 */ /* 0x000fc40005000000 */
[----:B------:R-:W-:Y:S02]  /*ec40*/  LOP3.LUT P4, RZ, R132, 0x40000000, RZ, 0xc0, !PT ;  /* 0x4000000084ff7812 */ /* 0x000fe4000788c0ff */
[----:B------:R-:W-:Y:S02]  /*ec50*/  @P0 LOP3.LUT R0, R0, 0x10000, RZ, 0xfc, !PT ;  /* 0x0001000000000812 */ /* 0x000fe400078efcff */
[----:B------:R-:W-:Y:S01]  /*ec60*/  LOP3.LUT P0, RZ, R231, 0x2000000, RZ, 0xc0, !PT ;  /* 0x02000000e7ff7812 */ /* 0x000fe2000780c0ff */
[----:B------:R-:W-:Y:S01]  /*ec70*/  FMUL R102, R126, UR27 ;  /* 0x0000001b7e667c20 */ /* 0x000fe20008400000 */
[----:B------:R-:W-:Y:S02]  /*ec80*/  LOP3.LUT P3, RZ, R132, 0x20000000, RZ, 0xc0, !PT ;  /* 0x2000000084ff7812 */ /* 0x000fe4000786c0ff */
[----:B------:R-:W-:Y:S02]  /*ec90*/  FSEL R30, R30, -INF , !P0 ;  /* 0xff8000001e1e7808 */ /* 0x000fe40004000000 */
[----:B------:R-:W-:-:S02]  /*eca0*/  LOP3.LUT P0, RZ, R0, 0x10000, RZ, 0xc0, !PT ;  /* 0x0001000000ff7812 */ /* 0x000fc4000780c0ff */
[----:B------:R-:W-:Y:S02]  /*ecb0*/  LOP3.LUT P2, RZ, R132, 0x10000000, RZ, 0xc0, !PT ;  /* 0x1000000084ff7812 */ /* 0x000fe4000784c0ff */
[----:B------:R-:W-:Y:S02]  /*ecc0*/  FSEL R31, R31, -INF , !P0 ;  /* 0xff8000001f1f7808 */ /* 0x000fe40004000000 */
[----:B------:R-:W-:-:S04]  /*ecd0*/  LOP3.LUT P0, RZ, R0, 0x8000, RZ, 0xc0, !PT ;  /* 0x0000800000ff7812 */ /* 0x000fc8000780c0ff */
        /* <DEDUP_REMOVED lines=11> */
[C---:B------:R-:W-:Y:S02]  /*ed90*/  LOP3.LUT P0, RZ, R0.reuse, 0x200, RZ, 0xc0, !PT ;  /* 0x0000020000ff7812 */ /* 0x040fe4000780c0ff */
[----:B------:R-:W-:Y:S02]  /*eda0*/  LOP3.LUT R0, R0, 0xfffffeff, RZ, 0xc0, !PT ;  /* 0xfffffeff00007812 */ /* 0x000fe400078ec0ff */
[----:B------:R-:W-:Y:S02]  /*edb0*/  FSEL R38, R38, -INF , !P0 ;  /* 0xff80000026267808 */ /* 0x000fe40004000000 */
[----:B------:R-:W-:Y:S02]  /*edc0*/  @P1 LOP3.LUT R0, R0, 0x100, RZ, 0xfc, !PT ;  /* 0x0000010000001812 */ /* 0x000fe400078efcff */
[----:B------:R-:W-:-:S02]  /*edd0*/  LOP3.LUT P0, RZ, R132, 0x400, RZ, 0xc0, !PT ;  /* 0x0000040084ff7812 */ /* 0x000fc4000780c0ff */
[----:B------:R-:W-:Y:S02]  /*ede0*/  LOP3.LUT R0, R0, 0xfffffffd, RZ, 0xc0, !PT ;  /* 0xfffffffd00007812 */ /* 0x000fe400078ec0ff */
[----:B------:R-:W-:Y:S02]  /*edf0*/  LOP3.LUT P1, RZ, R132, 0x800, RZ, 0xc0, !PT ;  /* 0x0000080084ff7812 */ /* 0x000fe4000782c0ff */
[----:B------:R-:W-:Y:S02]  /*ee00*/  @P6 LOP3.LUT R0, R0, 0x2, RZ, 0xfc, !PT ;  /* 0x0000000200006812 */ /* 0x000fe400078efcff */
[----:B------:R-:W-:Y:S02]  /*ee10*/  LOP3.LUT P6, RZ, R132, 0x80000, RZ, 0xc0, !PT ;  /* 0x0008000084ff7812 */ /* 0x000fe400078cc0ff */
[----:B------:R-:W-:Y:S02]  /*ee20*/  LOP3.LUT R0, R0, 0xfffffffb, RZ, 0xc0, !PT ;  /* 0xfffffffb00007812 */ /* 0x000fe400078ec0ff */
[----:B------:R-:W-:-:S02]  /*ee30*/  FSEL R47, R47, -INF , !P0 ;  /* 0xff8000002f2f7808 */ /* 0x000fc40004000000 */
[----:B------:R-:W-:Y:S02]  /*ee40*/  LOP3.LUT P0, RZ, R132, 0x2000000, RZ, 0xc0, !PT ;  /* 0x0200000084ff7812 */ /* 0x000fe4000780c0ff */
[----:B------:R-:W-:Y:S02]  /*ee50*/  FSEL R48, R48, -INF , !P1 ;  /* 0xff80000030307808 */ /* 0x000fe40004800000 */
[----:B------:R-:W-:Y:S02]  /*ee60*/  FSEL R62, R62, -INF , !P0 ;  /* 0xff8000003e3e7808 */ /* 0x000fe40004000000 */
[----:B------:R-:W-:Y:S02]  /*ee70*/  ISETP.GT.U32.AND P0, PT, R167, R135, PT ;  /* 0x00000087a700720c */ /* 0x000fe40003f04070 */
[----:B------:R-:W-:Y:S02]  /*ee80*/  @P6 LOP3.LUT R0, R0, 0x4, RZ, 0xfc, !PT ;  /* 0x0000000400006812 */ /* 0x000fe400078efcff */
[----:B------:R-:W-:-:S02]  /*ee90*/  LOP3.LUT P6, RZ, R132, 0x40000, RZ, 0xc0, !PT ;  /* 0x0004000084ff7812 */ /* 0x000fc400078cc0ff */
[----:B------:R-:W-:-:S11]  /*eea0*/  LOP3.LUT R0, R0, 0xfffffff7, RZ, 0xc0, !PT ;  /* 0xfffffff700007812 */ /* 0x000fd600078ec0ff */
[----:B------:R-:W-:Y:S02]  /*eeb0*/  @P6 LOP3.LUT R0, R0, 0x8, RZ, 0xfc, !PT ;  /* 0x0000000800006812 */ /* 0x000fe400078efcff */
[----:B------:R-:W-:Y:S02]  /*eec0*/  LOP3.LUT P6, RZ, R132, 0x20000, RZ, 0xc0, !PT ;  /* 0x0002000084ff7812 */ /* 0x000fe400078cc0ff */
        /* <DEDUP_REMOVED lines=12> */
[----:B------:R-:W-:Y:S02]  /*ef90*/  LOP3.LUT P1, RZ, R0, 0x100, RZ, 0xc0, !PT ;  /* 0x0000010000ff7812 */ /* 0x000fe4000782c0ff */
[----:B------:R-:W-:Y:S02]  /*efa0*/  FSEL R50, R50, -INF , !P6 ;  /* 0xff80000032327808 */ /* 0x000fe40007000000 */
[----:B------:R-:W-:Y:S02]  /*efb0*/  LOP3.LUT P6, RZ, R0, 0x80, RZ, 0xc0, !PT ;  /* 0x0000008000ff7812 */ /* 0x000fe400078cc0ff */
[----:B------:R-:W-:-:S02]  /*efc0*/  FSEL R49, R49, -INF , !P1 ;  /* 0xff80000031317808 */ /* 0x000fc40004800000 */
[----:B------:R-:W-:Y:S02]  /*efd0*/  FSEL R51, R51, -INF , !P6 ;  /* 0xff80000033337808 */ /* 0x000fe40007000000 */
[----:B------:R-:W-:Y:S02]  /*efe0*/  LOP3.LUT P6, RZ, R0, 0x40, RZ, 0xc0, !PT ;  /* 0x0000004000ff7812 */ /* 0x000fe400078cc0ff */
[----:B------:R-:W-:Y:S02]  /*eff0*/  LOP3.LUT P1, RZ, R132, 0x4000000, RZ, 0xc0, !PT ;  /* 0x0400000084ff7812 */ /* 0x000fe4000782c0ff */
[----:B------:R-:W-:Y:S02]  /*f000*/  FSEL R52, R52, -INF , !P6 ;  /* 0xff80000034347808 */ /* 0x000fe40007000000 */
[----:B------:R-:W-:Y:S02]  /*f010*/  LOP3.LUT P6, RZ, R0, 0x20, RZ, 0xc0, !PT ;  /* 0x0000002000ff7812 */ /* 0x000fe400078cc0ff */
[----:B------:R-:W-:-:S02]  /*f020*/  ISETP.GT.U32.AND.EX P0, PT, R216, RZ, PT, P0 ;  /* 0x000000ffd800720c */ /* 0x000fc40003f04100 */
[----:B------:R-:W-:Y:S01]  /*f030*/  FSEL R53, R53, -INF , !P6 ;  /* 0xff80000035357808 */ /* 0x000fe20007000000 */
[----:B------:R-:W3:Y:S01]  /*f040*/  LDL.LU R216, [R1+0x34] ;  /* 0x0000340001d87983 */ /* 0x000ee20000300800 */
[----:B------:R-:W-:Y:S02]  /*f050*/  LOP3.LUT P6, RZ, R0, 0x10, RZ, 0xc0, !PT ;  /* 0x0000001000ff7812 */ /* 0x000fe400078cc0ff */
[----:B------:R-:W-:Y:S02]  /*f060*/  FSEL R63, R63, -INF , !P1 ;  /* 0xff8000003f3f7808 */ /* 0x000fe40004800000 */
[----:B------:R-:W-:Y:S02]  /*f070*/  FSEL R54, R54, -INF , !P6 ;  /* 0xff80000036367808 */ /* 0x000fe40007000000 */
[----:B------:R-:W-:Y:S02]  /*f080*/  LOP3.LUT P6, RZ, R0, 0x8, RZ, 0xc0, !PT ;  /* 0x0000000800ff7812 */ /* 0x000fe400078cc0ff */
[----:B------:R-:W-:-:S02]  /*f090*/  ISETP.GT.U32.AND P1, PT, R168, R135, PT ;  /* 0x00000087a800720c */ /* 0x000fc40003f24070 */
[----:B------:R-:W-:Y:S02]  /*f0a0*/  FSEL R55, R55, -INF , !P6 ;  /* 0xff80000037377808 */ /* 0x000fe40007000000 */
[----:B------:R-:W-:Y:S02]  /*f0b0*/  LOP3.LUT P6, RZ, R0, 0x4, RZ, 0xc0, !PT ;  /* 0x0000000400ff7812 */ /* 0x000fe400078cc0ff */
[----:B------:R-:W-:Y:S02]  /*f0c0*/  FSEL R168, R67, -INF , !P0 ;  /* 0xff80000043a87808 */ /* 0x000fe40004000000 */
[----:B------:R-:W-:Y:S02]  /*f0d0*/  FSEL R56, R56, -INF , !P6 ;  /* 0xff80000038387808 */ /* 0x000fe40007000000 */
[----:B------:R-:W-:Y:S02]  /*f0e0*/  LOP3.LUT P6, RZ, R0, 0x2, RZ, 0xc0, !PT ;  /* 0x0000000200ff7812 */ /* 0x000fe400078cc0ff */
[----:B------:R-:W-:-:S02]  /*f0f0*/  ISETP.GT.U32.AND P0, PT, R169, R135, PT ;  /* 0x00000087a900720c */ /* 0x000fc40003f04070 */
[----:B------:R-:W-:Y:S01]  /*f100*/  FSEL R57, R57, -INF , !P6 ;  /* 0xff80000039397808 */ /* 0x000fe20007000000 */
[----:B------:R-:W-:Y:S01]  /*f110*/  FMUL R67, R73, UR27 ;  /* 0x0000001b49437c20 */ /* 0x000fe20008400000 */
[----:B------:R-:W-:Y:S01]  /*f120*/  LOP3.LUT P6, RZ, R0, 0x1, RZ, 0xc0, !PT ;  /* 0x0000000100ff7812 */ /* 0x000fe200078cc0ff */
[----:B------:R-:W4:Y:S01]  /*f130*/  LDL.LU R169, [R1+0x30] ;  /* 0x0000300001a97983 */ /* 0x000f220000300800 */
[----:B------:R-:W-:Y:S02]  /*f140*/  ISETP.GT.U32.AND.EX P0, PT, R214, RZ, PT, P0 ;  /* 0x000000ffd600720c */ /* 0x000fe40003f04100 */
[----:B------:R-:W-:Y:S02]  /*f150*/  ISETP.GT.U32.AND.EX P6, PT, R166, RZ, PT, P6 ;  /* 0x000000ffa600720c */ /* 0x000fe40003fc4160 */
[----:B------:R-:W-:Y:S02]  /*f160*/  FSEL R166, R69, -INF , !P0 ;  /* 0xff80000045a67808 */ /* 0x000fe40004000000 */
[----:B------:R-:W-:-:S02]  /*f170*/  ISETP.GT.U32.AND P0, PT, R171, R135, PT ;  /* 0x00000087ab00720c */ /* 0x000fc40003f04070 */
[----:B------:R-:W-:Y:S01]  /*f180*/  FSEL R231, R65, -INF , !P6 ;  /* 0xff80000041e77808 */ /* 0x000fe20007000000 */
[----:B------:R-:W-:Y:S01]  /*f190*/  FMUL R65, R71, UR27 ;  /* 0x0000001b47417c20 */ /* 0x000fe20008400000 */
[----:B------:R-:W-:-:S04]  /*f1a0*/  ISETP.GT.U32.AND.EX P0, PT, R212, RZ, PT, P0 ;  /* 0x000000ffd400720c */ /* 0x000fc80003f04100 */
[----:B------:R-:W-:Y:S02]  /*f1b0*/  FSEL R65, R65, -INF , !P0 ;  /* 0xff80000041417808 */ /* 0x000fe40004000000 */
[----:B------:R-:W-:-:S04]  /*f1c0*/  ISETP.GT.U32.AND P0, PT, R141, R135, PT ;  /* 0x000000878d00720c */ /* 0x000fc80003f04070 */
[----:B------:R-:W-:-:S04]  /*f1d0*/  ISETP.GT.U32.AND.EX P0, PT, R210, RZ, PT, P0 ;  /* 0x000000ffd200720c */ /* 0x000fc80003f04100 */
[----:B------:R-:W-:Y:S02]  /*f1e0*/  FSEL R67, R67, -INF , !P0 ;  /* 0xff80000043437808 */ /* 0x000fe40004000000 */
[----:B------:R-:W-:Y:S01]  /*f1f0*/  ISETP.GT.U32.AND P0, PT, R143, R135, PT ;  /* 0x000000878f00720c */ /* 0x000fe20003f04070 */
[----:B------:R-:W-:-:S03]  /*f200*/  FMUL R69, R75, UR27 ;  /* 0x0000001b4b457c20 */ /* 0x000fc60008400000 */
        /* <DEDUP_REMOVED lines=19> */
[----:B------:R-:W-:Y:S01]  /*f340*/  ISETP.GT.U32.AND.EX P0, PT, R197, RZ, PT, P0 ;  /* 0x000000ffc500720c */ /* 0x000fe20003f04100 */
[----:B------:R-:W-:Y:S01]  /*f350*/  FMUL R75, R81, UR27 ;  /* 0x0000001b514b7c20 */ /* 0x000fe20008400000 */
[----:B------:R-:W-:Y:S02]  /*f360*/  FSEL R167, R68, -INF , !P5 ;  /* 0xff80000044a77808 */ /* 0x000fe40006800000 */
[----:B------:R-:W-:Y:S02]  /*f370*/  FSEL R79, R79, -INF , !P0 ;  /* 0xff8000004f4f7808 */ /* 0x000fe40004000000 */
[-C--:B------:R-:W-:Y:S01]  /*f380*/  ISETP.GT.U32.AND P0, PT, R154, R135.reuse, PT ;  /* 0x000000879a00720c */ /* 0x080fe20003f04070 */
[----:B------:R-:W-:Y:S01]  /*f390*/  FMUL R81, R88, UR27 ;  /* 0x0000001b58517c20 */ /* 0x000fe20008400000 */
[-C--:B------:R-:W-:Y:S02]  /*f3a0*/  ISETP.GT.U32.AND P5, PT, R170, R135.reuse, PT ;  /* 0x00000087aa00720c */ /* 0x080fe40003fa4070 */
[----:B------:R-:W-:Y:S01]  /*f3b0*/  ISETP.GT.U32.AND.EX P0, PT, R195, RZ, PT, P0 ;  /* 0x000000ffc300720c */ /* 0x000fe20003f04100 */
[----:B------:R-:W-:Y:S01]  /*f3c0*/  FMUL R68, R74, UR27 ;  /* 0x0000001b4a447c20 */ /* 0x000fe20008400000 */
[----:B------:R-:W-:Y:S01]  /*f3d0*/  ISETP.GT.U32.AND.EX P5, PT, R213, RZ, PT, P5 ;  /* 0x000000ffd500720c */ /* 0x000fe20003fa4150 */
[----:B------:R-:W-:Y:S01]  /*f3e0*/  FMUL R147, R4, UR27 ;  /* 0x0000001b04937c20 */ /* 0x000fe20008400000 */
[----:B------:R-:W-:Y:S01]  /*f3f0*/  FSEL R81, R81, -INF , !P0 ;  /* 0xff80000051517808 */ /* 0x000fe20004000000 */
[----:B------:R-:W3:Y:S01]  /*f400*/  LDL.LU R170, [R1+0x2c] ;  /* 0x00002c0001aa7983 */ /* 0x000ee20000300800 */
[----:B------:R-:W-:-:S02]  /*f410*/  ISETP.GT.U32.AND P0, PT, R156, R135, PT ;  /* 0x000000879c00720c */ /* 0x000fc40003f04070 */
[----:B------:R-:W-:Y:S02]  /*f420*/  FSEL R66, R66, -INF , !P5 ;  /* 0xff80000042427808 */ /* 0x000fe40006800000 */
[-C--:B------:R-:W-:Y:S02]  /*f430*/  ISETP.GT.U32.AND P5, PT, R142, R135.reuse, PT ;  /* 0x000000878e00720c */ /* 0x080fe40003fa4070 */
[----:B------:R-:W-:Y:S02]  /*f440*/  ISETP.GT.U32.AND.EX P0, PT, R192, RZ, PT, P0 ;  /* 0x000000ffc000720c */ /* 0x000fe40003f04100 */
[----:B------:R-:W-:Y:S02]  /*f450*/  ISETP.GT.U32.AND.EX P5, PT, R209, RZ, PT, P5 ;  /* 0x000000ffd100720c */ /* 0x000fe40003fa4150 */
[----:B------:R-:W-:Y:S02]  /*f460*/  FSEL R83, R83, -INF , !P0 ;  /* 0xff80000053537808 */ /* 0x000fe40004000000 */
[----:B------:R-:W-:-:S02]  /*f470*/  ISETP.GT.U32.AND P0, PT, R190, R135, PT ;  /* 0x00000087be00720c */ /* 0x000fc40003f04070 */
[----:B------:R-:W-:Y:S02]  /*f480*/  FSEL R70, R70, -INF , !P5 ;  /* 0xff80000046467808 */ /* 0x000fe40006800000 */
[-C--:B------:R-:W-:Y:S01]  /*f490*/  ISETP.GT.U32.AND P5, PT, R146, R135.reuse, PT ;  /* 0x000000879200720c */ /* 0x080fe20003fa4070 */
[----:B------:R-:W-:Y:S01]  /*f4a0*/  FMUL R74, R80, UR27 ;  /* 0x0000001b504a7c20 */ /* 0x000fe20008400000 */
[----:B------:R-:W-:Y:S02]  /*f4b0*/  ISETP.GT.U32.AND.EX P0, PT, R189, RZ, PT, P0 ;  /* 0x000000ffbd00720c */ /* 0x000fe40003f04100 */
[----:B------:R-:W-:Y:S02]  /*f4c0*/  ISETP.GT.U32.AND.EX P5, PT, R205, RZ, PT, P5 ;  /* 0x000000ffcd00720c */ /* 0x000fe40003fa4150 */
[----:B------:R-:W-:Y:S02]  /*f4d0*/  FSEL R85, R85, -INF , !P0 ;  /* 0xff80000055557808 */ /* 0x000fe40004000000 */
[-C--:B------:R-:W-:Y:S01]  /*f4e0*/  ISETP.GT.U32.AND P0, PT, R158, R135.reuse, PT ;  /* 0x000000879e00720c */ /* 0x080fe20003f04070 */
[----:B------:R-:W-:Y:S01]  /*f4f0*/  FMUL R80, R87, UR27 ;  /* 0x0000001b57507c20 */ /* 0x000fe20008400000 */
[----:B------:R-:W-:Y:S01]  /*f500*/  FSEL R74, R74, -INF , !P5 ;  /* 0xff8000004a4a7808 */ /* 0x000fe20006800000 */
[----:B------:R-:W-:Y:S01]  /*f510*/  FMUL R87, R94, UR27 ;  /* 0x0000001b5e577c20 */ /* 0x000fe20008400000 */
[----:B------:R-:W-:-:S02]  /*f520*/  ISETP.GT.U32.AND P5, PT, R150, R135, PT ;  /* 0x000000879600720c */ /* 0x000fc40003fa4070 */
[----:B------:R-:W-:Y:S02]  /*f530*/  ISETP.GT.U32.AND.EX P0, PT, R187, RZ, PT, P0 ;  /* 0x000000ffbb00720c */ /* 0x000fe40003f04100 */
[----:B------:R-:W-:Y:S02]  /*f540*/  ISETP.GT.U32.AND.EX P5, PT, R202, RZ, PT, P5 ;  /* 0x000000ffca00720c */ /* 0x000fe40003fa4150 */
[----:B------:R-:W-:Y:S02]  /*f550*/  FSEL R87, R87, -INF , !P0 ;  /* 0xff80000057577808 */ /* 0x000fe40004000000 */
[----:B------:R-:W-:Y:S02]  /*f560*/  ISETP.GT.U32.AND P0, PT, R160, R135, PT ;  /* 0x00000087a000720c */ /* 0x000fe40003f04070 */
[----:B------:R-:W-:Y:S01]  /*f570*/  FSEL R4, R82, -INF , !P5 ;  /* 0xff80000052047808 */ /* 0x000fe20006800000 */
[----:B------:R-:W-:Y:S01]  /*f580*/  FMUL R82, R89, UR27 ;  /* 0x0000001b59527c20 */ /* 0x000fe20008400000 */
        /* <DEDUP_REMOVED lines=10> */
[-C--:B------:R-:W-:Y:S02]  /*f630*/  ISETP.GT.U32.AND P0, PT, R164, R135.reuse, PT ;  /* 0x00000087a400720c */ /* 0x080fe40003f04070 */
[----:B------:R-:W-:Y:S02]  /*f640*/  ISETP.GT.U32.AND.EX P1, PT, R215, RZ, PT, P1 ;  /* 0x000000ffd700720c */ /* 0x000fe40003f24110 */
[----:B------:R-:W-:Y:S01]  /*f650*/  ISETP.GT.U32.AND.EX P0, PT, R176, RZ, PT, P0 ;  /* 0x000000ffb000720c */ /* 0x000fe20003f04100 */
[----:B------:R-:W3:Y:S01]  /*f660*/  LDL.LU R215, [R1+0x28] ;  /* 0x0000280001d77983 */ /* 0x000ee20000300800 */
[----:B------:R-:W-:Y:S02]  /*f670*/  FSEL R64, R64, -INF , !P1 ;  /* 0xff80000040407808 */ /* 0x000fe40004800000 */
[----:B------:R-:W-:Y:S01]  /*f680*/  ISETP.GT.U32.AND P1, PT, R140, R135, PT ;  /* 0x000000878c00720c */ /* 0x000fe20003f24070 */
[----:B------:R-:W3:Y:S01]  /*f690*/  LDL.LU R214, [R1+0x24] ;  /* 0x0000240001d67983 */ /* 0x000ee20000300800 */
[----:B------:R-:W-:-:S02]  /*f6a0*/  FSEL R101, R101, -INF , !P0 ;  /* 0xff80000065657808 */ /* 0x000fc40004000000 */
[-C--:B------:R-:W-:Y:S01]  /*f6b0*/  ISETP.GT.U32.AND P0, PT, R174, R135.reuse, PT ;  /* 0x00000087ae00720c */ /* 0x080fe20003f04070 */
[----:B------:R-:W3:Y:S01]  /*f6c0*/  LDL.LU R171, [R1+0x3c] ;  /* 0x00003c0001ab7983 */ /* 0x000ee20000300800 */
[----:B------:R-:W-:Y:S02]  /*f6d0*/  ISETP.GT.U32.AND.EX P1, PT, R211, RZ, PT, P1 ;  /* 0x000000ffd300720c */ /* 0x000fe40003f24110 */
[----:B------:R-:W-:Y:S01]  /*f6e0*/  ISETP.GT.U32.AND.EX P0, PT, R173, RZ, PT, P0 ;  /* 0x000000ffad00720c */ /* 0x000fe20003f04100 */
[----:B------:R-:W3:Y:S01]  /*f6f0*/  LDL.LU R213, [R1+0x20] ;  /* 0x0000200001d57983 */ /* 0x000ee20000300800 */
[----:B------:R-:W-:Y:S02]  /*f700*/  FSEL R68, R68, -INF , !P1 ;  /* 0xff80000044447808 */ /* 0x000fe40004800000 */
[----:B------:R-:W-:Y:S01]  /*f710*/  ISETP.GT.U32.AND P1, PT, R144, R135, PT ;  /* 0x000000879000720c */ /* 0x000fe20003f24070 */
[----:B------:R-:W3:Y:S01]  /*f720*/  LDL.LU R212, [R1+0xc] ;  /* 0x00000c0001d47983 */ /* 0x000ee20000300800 */
[----:B------:R-:W-:-:S02]  /*f730*/  FSEL R140, R104, -INF , !P0 ;  /* 0xff800000688c7808 */ /* 0x000fc40004000000 */
[----:B------:R-:W-:Y:S01]  /*f740*/  ISETP.GT.U32.AND P0, PT, R218, R135, PT ;  /* 0x00000087da00720c */ /* 0x000fe20003f04070 */
[----:B------:R-:W3:Y:S01]  /*f750*/  LDL.LU R211, [R1+0x14] ;  /* 0x0000140001d37983 */ /* 0x000ee20000300800 */
[----:B------:R-:W-:-:S03]  /*f760*/  ISETP.GT.U32.AND.EX P1, PT, R207, RZ, PT, P1 ;  /* 0x000000ffcf00720c */ /* 0x000fc60003f24110 */
[----:B------:R-:W3:Y:S01]  /*f770*/  LDL.LU R210, [R1+0x10] ;  /* 0x0000100001d27983 */ /* 0x000ee20000300800 */
[----:B------:R-:W-:-:S03]  /*f780*/  ISETP.GT.U32.AND.EX P0, PT, R221, RZ, PT, P0 ;  /* 0x000000ffdd00720c */ /* 0x000fc60003f04100 */
[----:B------:R-:W3:Y:S04]  /*f790*/  LDL.LU R209, [R1+0x8] ;  /* 0x0000080001d17983 */ /* 0x000ee80000300800 */
[----:B------:R-:W3:Y:S04]  /*f7a0*/  LDL.LU R208, [R1+0x4] ;  /* 0x0000040001d07983 */ /* 0x000ee80000300800 */
[----:B------:R-:W3:Y:S01]  /*f7b0*/  LDL.LU R207, [R1] ;  /* 0x0000000001cf7983 */ /* 0x000ee20000300800 */
[----:B------:R-:W-:Y:S02]  /*f7c0*/  FSEL R141, R106, -INF , !P0 ;  /* 0xff8000006a8d7808 */ /* 0x000fe40004000000 */
[----:B------:R-:W-:Y:S01]  /*f7d0*/  ISETP.GT.U32.AND P0, PT, R222, R135, PT ;  /* 0x00000087de00720c */ /* 0x000fe20003f04070 */
[----:B------:R-:W-:-:S03]  /*f7e0*/  FMUL R143, R109, UR27 ;  /* 0x0000001b6d8f7c20 */ /* 0x000fc60008400000 */
[----:B------:R-:W-:-:S04]  /*f7f0*/  ISETP.GT.U32.AND.EX P0, PT, R225, RZ, PT, P0 ;  /* 0x000000ffe100720c */ /* 0x000fc80003f04100 */
[----:B------:R-:W-:Y:S02]  /*f800*/  FSEL R109, R108, -INF , !P0 ;  /* 0xff8000006c6d7808 */ /* 0x000fe40004000000 */
[----:B------:R-:W-:Y:S01]  /*f810*/  ISETP.GT.U32.AND P0, PT, R226, R135, PT ;  /* 0x00000087e200720c */ /* 0x000fe20003f04070 */
[----:B------:R-:W-:Y:S01]  /*f820*/  FMUL R84, R91, UR27 ;  /* 0x0000001b5b547c20 */ /* 0x000fe20008400000 */
[----:B------:R-:W-:Y:S01]  /*f830*/  FMUL R144, R111, UR27 ;  /* 0x0000001b6f907c20 */ /* 0x000fe20008400000 */
[----:B------:R-:W3:Y:S01]  /*f840*/  LDL.LU R91, [R1+0x38] ;  /* 0x00003800015b7983 */ /* 0x000ee20000300800 */
        /* <DEDUP_REMOVED lines=8> */
[----:B------:R-:W-:Y:S01]  /*f8d0*/  FSEL R146, R114, -INF , !P0 ;  /* 0xff80000072927808 */ /* 0x000fe20004000000 */
[----:B------:R-:W-:Y:S02]  /*f8e0*/  FMUL R114, R117, UR27 ;  /* 0x0000001b75727c20 */ /* 0x000fe40008400000 */
[----:B------:R-:W4:Y:S01]  /*f8f0*/  LDL R117, [R1+0x40] ;  /* 0x0000400001757983 */ /* 0x000f220000100800 */
[----:B------:R-:W-:Y:S02]  /*f900*/  FSEL R72, R72, -INF , !P1 ;  /* 0xff80000048487808 */ /* 0x000fe40004800000 */
[----:B------:R-:W-:-:S04]  /*f910*/  ISETP.GT.U32.AND P1, PT, R148, R135, PT ;  /* 0x000000879400720c */ /* 0x000fc80003f24070 */
[----:B------:R-:W-:-:S04]  /*f920*/  ISETP.GT.U32.AND.EX P1, PT, R203, RZ, PT, P1 ;  /* 0x000000ffcb00720c */ /* 0x000fc80003f24110 */
[----:B------:R-:W-:Y:S02]  /*f930*/  FSEL R75, R75, -INF , !P1 ;  /* 0xff8000004b4b7808 */ /* 0x000fe40004800000 */
[----:B------:R-:W-:-:S04]  /*f940*/  ISETP.GT.U32.AND P1, PT, R2, R135, PT ;  /* 0x000000870200720c */ /* 0x000fc80003f24070 */
[----:B------:R-:W-:-:S04]  /*f950*/  ISETP.GT.U32.AND.EX P1, PT, R3, RZ, PT, P1 ;  /* 0x000000ff0300720c */ /* 0x000fc80003f24110 */
[----:B------:R-:W-:-:S04]  /*f960*/  FSEL R147, R147, -INF , !P1 ;  /* 0xff80000093937808 */ /* 0x000fc80004800000 */
[----:B--2---:R-:W-:-:S04]  /*f970*/  FMNMX3 R0, R147, R217, R133, !PT ;  /* 0x000000d993007276 */ /* 0x004fc80007800085 */
[----:B------:R-:W-:-:S04]  /*f980*/  FMNMX3 R0, R0, R5, R6, !PT ;  /* 0x0000000500007276 */ /* 0x000fc80007800006 */
[----:B------:R-:W-:-:S04]  /*f990*/  FMNMX3 R0, R0, R7, R8, !PT ;  /* 0x0000000700007276 */ /* 0x000fc80007800008 */
[----:B------:R-:W-:-:S04]  /*f9a0*/  FMNMX3 R0, R0, R9, R10, !PT ;  /* 0x0000000900007276 */ /* 0x000fc8000780000a */
[----:B------:R-:W-:-:S04]  /*f9b0*/  FMNMX3 R0, R0, R11, R12, !PT ;  /* 0x0000000b00007276 */ /* 0x000fc8000780000c */
[----:B------:R-:W-:-:S04]  /*f9c0*/  FMNMX3 R0, R0, R13, R14, !PT ;  /* 0x0000000d00007276 */ /* 0x000fc8000780000e */
[----:B------:R-:W-:-:S04]  /*f9d0*/  FMNMX3 R0, R0, R15, R16, !PT ;  /* 0x0000000f00007276 */ /* 0x000fc80007800010 */
[----:B------:R-:W-:-:S04]  /*f9e0*/  FMNMX3 R0, R0, R17, R18, !PT ;  /* 0x0000001100007276 */ /* 0x000fc80007800012 */
[----:B------:R-:W-:-:S04]  /*f9f0*/  FMNMX3 R0, R0, R19, R20, !PT ;  /* 0x0000001300007276 */ /* 0x000fc80007800014 */
[----:B------:R-:W-:Y:S02]  /*fa00*/  FMNMX3 R0, R0, R21, R22, !PT ;  /* 0x0000001500007276 */ /* 0x000fe40007800016 */
[----:B------:R-:W-:Y:S02]  /*fa10*/  ISETP.GT.U32.AND P1, PT, R137, R135, PT ;  /* 0x000000878900720c */ /* 0x000fe40003f24070 */
[----:B------:R-:W-:Y:S02]  /*fa20*/  FMNMX3 R0, R0, R23, R24, !PT ;  /* 0x0000001700007276 */ /* 0x000fe40007800018 */
[----:B------:R-:W-:Y:S02]  /*fa30*/  ISETP.GT.U32.AND.EX P1, PT, R199, RZ, PT, P1 ;  /* 0x000000ffc700720c */ /* 0x000fe40003f24110 */
[----:B------:R-:W-:Y:S02]  /*fa40*/  FMNMX3 R0, R0, R25, R26, !PT ;  /* 0x0000001900007276 */ /* 0x000fe4000780001a */
[----:B------:R-:W-:-:S02]  /*fa50*/  FSEL R78, R78, -INF , !P1 ;  /* 0xff8000004e4e7808 */ /* 0x000fc40004800000 */
[----:B------:R-:W-:Y:S02]  /*fa60*/  ISETP.GT.U32.AND P1, PT, R153, R135, PT ;  /* 0x000000879900720c */ /* 0x000fe40003f24070 */
[----:B------:R-:W-:Y:S02]  /*fa70*/  FMNMX3 R0, R0, R27, R28, !PT ;  /* 0x0000001b00007276 */ /* 0x000fe4000780001c */
[----:B------:R-:W-:Y:S02]  /*fa80*/  ISETP.GT.U32.AND.EX P1, PT, R196, RZ, PT, P1 ;  /* 0x000000ffc400720c */ /* 0x000fe40003f24110 */
[----:B------:R-:W-:Y:S02]  /*fa90*/  FMNMX3 R0, R0, R29, R30, !PT ;  /* 0x0000001d00007276 */ /* 0x000fe4000780001e */
[----:B------:R-:W-:Y:S02]  /*faa0*/  FSEL R80, R80, -INF , !P1 ;  /* 0xff80000050507808 */ /* 0x000fe40004800000 */
[----:B------:R-:W-:-:S02]  /*fab0*/  FMNMX3 R0, R0, R31, R32, !PT ;  /* 0x0000001f00007276 */ /* 0x000fc40007800020 */
[----:B------:R-:W-:Y:S02]  /*fac0*/  ISETP.GT.U32.AND P1, PT, R155, R135, PT ;  /* 0x000000879b00720c */ /* 0x000fe40003f24070 */
[----:B------:R-:W-:Y:S02]  /*fad0*/  FMNMX3 R0, R0, R33, R34, !PT ;  /* 0x0000002100007276 */ /* 0x000fe40007800022 */
[----:B------:R-:W-:Y:S02]  /*fae0*/  ISETP.GT.U32.AND.EX P1, PT, R194, RZ, PT, P1 ;  /* 0x000000ffc200720c */ /* 0x000fe40003f24110 */
[----:B------:R-:W-:Y:S02]  /*faf0*/  FMNMX3 R0, R0, R35, R36, !PT ;  /* 0x0000002300007276 */ /* 0x000fe40007800024 */
[----:B------:R-:W-:Y:S02]  /*fb00*/  FSEL R82, R82, -INF , !P1 ;  /* 0xff80000052527808 */ /* 0x000fe40004800000 */
[----:B------:R-:W-:-:S02]  /*fb10*/  ISETP.GT.U32.AND P1, PT, R193, R135, PT ;  /* 0x00000087c100720c */ /* 0x000fc40003f24070 */
[----:B------:R-:W-:Y:S02]  /*fb20*/  FMNMX3 R0, R0, R37, R38, !PT ;  /* 0x0000002500007276 */ /* 0x000fe40007800026 */
[----:B------:R-:W-:Y:S02]  /*fb30*/  ISETP.GT.U32.AND.EX P1, PT, R191, RZ, PT, P1 ;  /* 0x000000ffbf00720c */ /* 0x000fe40003f24110 */
[----:B------:R-:W-:Y:S02]  /*fb40*/  FMNMX3 R0, R0, R39, R40, !PT ;  /* 0x0000002700007276 */ /* 0x000fe40007800028 */
[----:B------:R-:W-:Y:S02]  /*fb50*/  FSEL R84, R84, -INF , !P1 ;  /* 0xff80000054547808 */ /* 0x000fe40004800000 */
[----:B------:R-:W-:Y:S02]  /*fb60*/  ISETP.GT.U32.AND P1, PT, R157, R135, PT ;  /* 0x000000879d00720c */ /* 0x000fe40003f24070 */
[----:B------:R-:W-:Y:S01]  /*fb70*/  FMNMX3 R0, R0, R41, R42, !PT ;  /* 0x0000002900007276 */ /* 0x000fe2000780002a */
[----:B------:R-:W-:Y:S01]  /*fb80*/  FMUL R86, R93, UR27 ;  /* 0x0000001b5d567c20 */ /* 0x000fe20008400000 */
[----:B------:R-:W-:-:S02]  /*fb90*/  ISETP.GT.U32.AND.EX P1, PT, R188, RZ, PT, P1 ;  /* 0x000000ffbc00720c */ /* 0x000fc40003f24110 */
[----:B------:R-:W-:Y:S02]  /*fba0*/  FMNMX3 R0, R0, R43, R44, !PT ;  /* 0x0000002b00007276 */ /* 0x000fe4000780002c */
[----:B------:R-:W-:Y:S02]  /*fbb0*/  FSEL R86, R86, -INF , !P1 ;  /* 0xff80000056567808 */ /* 0x000fe40004800000 */
[----:B------:R-:W-:Y:S02]  /*fbc0*/  ISETP.GT.U32.AND P1, PT, R159, R135, PT ;  /* 0x000000879f00720c */ /* 0x000fe40003f24070 */
[----:B------:R-:W-:Y:S01]  /*fbd0*/  FMNMX3 R0, R0, R45, R46, !PT ;  /* 0x0000002d00007276 */ /* 0x000fe2000780002e */
[----:B------:R-:W-:Y:S01]  /*fbe0*/  FMUL R88, R95, UR27 ;  /* 0x0000001b5f587c20 */ /* 0x000fe20008400000 */
[----:B------:R-:W-:Y:S02]  /*fbf0*/  ISETP.GT.U32.AND.EX P1, PT, R186, RZ, PT, P1 ;  /* 0x000000ffba00720c */ /* 0x000fe40003f24110 */
[----:B------:R-:W-:-:S02]  /*fc00*/  FMNMX3 R0, R0, R47, R48, !PT ;  /* 0x0000002f00007276 */ /* 0x000fc40007800030 */
[----:B------:R-:W-:Y:S02]  /*fc10*/  FSEL R88, R88, -INF , !P1 ;  /* 0xff80000058587808 */ /* 0x000fe40004800000 */
[----:B------:R-:W-:Y:S02]  /*fc20*/  FMNMX3 R0, R0, R49, R50, !PT ;  /* 0x0000003100007276 */ /* 0x000fe40007800032 */
[----:B------:R-:W-:Y:S02]  /*fc30*/  ISETP.GT.U32.AND P1, PT, R185, R135, PT ;  /* 0x00000087b900720c */ /* 0x000fe40003f24070 */
[----:B------:R-:W-:Y:S02]  /*fc40*/  FMNMX3 R0, R0, R51, R52, !PT ;  /* 0x0000003300007276 */ /* 0x000fe40007800034 */
[----:B------:R-:W-:Y:S02]  /*fc50*/  ISETP.GT.U32.AND.EX P1, PT, R183, RZ, PT, P1 ;  /* 0x000000ffb700720c */ /* 0x000fe40003f24110 */
[----:B------:R-:W-:-:S02]  /*fc60*/  FMNMX3 R0, R0, R53, R54, !PT ;  /* 0x0000003500007276 */ /* 0x000fc40007800036 */
[----:B------:R-:W-:Y:S02]  /*fc70*/  FSEL R90, R90, -INF , !P1 ;  /* 0xff8000005a5a7808 */ /* 0x000fe40004800000 */
[----:B------:R-:W-:Y:S01]  /*fc80*/  ISETP.GT.U32.AND P1, PT, R161, R135, PT ;  /* 0x00000087a100720c */ /* 0x000fe20003f24070 */
[----:B------:R-:W-:Y:S01]  /*fc90*/  FMUL R93, R99, UR27 ;  /* 0x0000001b635d7c20 */ /* 0x000fe20008400000 */
        /* <DEDUP_REMOVED lines=14> */
[----:B------:R-:W-:Y:S02]  /*fd80*/  FMNMX3 R0, R0, R166, R64, !PT ;  /* 0x000000a600007276 */ /* 0x000fe40007800040 */
[----:B------:R-:W-:-:S02]  /*fd90*/  ISETP.GT.U32.AND P1, PT, R165, R135, PT ;  /* 0x00000087a500720c */ /* 0x000fc40003f24070 */
[----:B------:R-:W-:Y:S02]  /*fda0*/  FMNMX3 R0, R0, R65, R66, !PT ;  /* 0x0000004100007276 */ /* 0x000fe40007800042 */
[----:B------:R-:W-:Y:S02]  /*fdb0*/  ISETP.GT.U32.AND.EX P1, PT, R172, RZ, PT, P1 ;  /* 0x000000ffac00720c */ /* 0x000fe40003f24110 */
[----:B------:R-:W-:Y:S02]  /*fdc0*/  FMNMX3 R0, R0, R67, R68, !PT ;  /* 0x0000004300007276 */ /* 0x000fe40007800044 */
[----:B------:R-:W-:Y:S02]  /*fdd0*/  FSEL R137, R105, -INF , !P1 ;  /* 0xff80000069897808 */ /* 0x000fe40004800000 */
[----:B------:R-:W-:Y:S02]  /*fde0*/  ISETP.GT.U32.AND P1, PT, R220, R135, PT ;  /* 0x00000087dc00720c */ /* 0x000fe40003f24070 */
[----:B------:R-:W-:-:S02]  /*fdf0*/  FMNMX3 R0, R0, R69, R70, !PT ;  /* 0x0000004500007276 */ /* 0x000fc40007800046 */
[----:B------:R-:W-:Y:S02]  /*fe00*/  ISETP.GT.U32.AND.EX P1, PT, R219, RZ, PT, P1 ;  /* 0x000000ffdb00720c */ /* 0x000fe40003f24110 */
[----:B------:R-:W-:Y:S02]  /*fe10*/  FMNMX3 R0, R0, R71, R72, !PT ;  /* 0x0000004700007276 */ /* 0x000fe40007800048 */
[----:B------:R-:W-:Y:S02]  /*fe20*/  FSEL R142, R107, -INF , !P1 ;  /* 0xff8000006b8e7808 */ /* 0x000fe40004800000 */
[----:B------:R-:W-:Y:S02]  /*fe30*/  ISETP.GT.U32.AND P1, PT, R224, R135, PT ;  /* 0x00000087e000720c */ /* 0x000fe40003f24070 */
[----:B------:R-:W-:Y:S02]  /*fe40*/  FMNMX3 R0, R0, R73, R74, !PT ;  /* 0x0000004900007276 */ /* 0x000fe4000780004a */
[----:B------:R-:W-:-:S02]  /*fe50*/  ISETP.GT.U32.AND.EX P1, PT, R223, RZ, PT, P1 ;  /* 0x000000ffdf00720c */ /* 0x000fc40003f24110 */
[----:B------:R-:W-:Y:S02]  /*fe60*/  FMNMX3 R0, R0, R75, R4, !PT ;  /* 0x0000004b00007276 */ /* 0x000fe40007800004 */
[----:B------:R-:W-:Y:S02]  /*fe70*/  FSEL R143, R143, -INF , !P1 ;  /* 0xff8000008f8f7808 */ /* 0x000fe40004800000 */
[----:B------:R-:W-:Y:S02]  /*fe80*/  ISETP.GT.U32.AND P1, PT, R228, R135, PT ;  /* 0x00000087e400720c */ /* 0x000fe40003f24070 */
[----:B------:R-:W-:Y:S02]  /*fe90*/  FMNMX3 R0, R0, R76, R77, !PT ;  /* 0x0000004c00007276 */ /* 0x000fe4000780004d */
        /* <DEDUP_REMOVED lines=9> */
[----:B------:R-:W-:Y:S02]  /*ff30*/  ISETP.GT.U32.AND P1, PT, R237, R135, PT ;  /* 0x00000087ed00720c */ /* 0x000fe40003f24070 */
[----:B------:R-:W-:Y:S02]  /*ff40*/  FMNMX3 R0, R0, R86, R87, !PT ;  /* 0x0000005600007276 */ /* 0x000fe40007800057 */
[----:B------:R-:W-:Y:S02]  /*ff50*/  ISETP.GT.U32.AND.EX P1, PT, R236, RZ, PT, P1 ;  /* 0x000000ffec00720c */ /* 0x000fe40003f24110 */
[----:B------:R-:W-:Y:S02]  /*ff60*/  FMNMX3 R0, R0, R88, R89, !PT ;  /* 0x0000005800007276 */ /* 0x000fe40007800059 */
[----:B------:R-:W-:-:S02]  /*ff70*/  FSEL R115, R115, -INF , !P1 ;  /* 0xff80000073737808 */ /* 0x000fc40004800000 */
[-C--:B------:R-:W-:Y:S02]  /*ff80*/  ISETP.GT.U32.AND P1, PT, R241, R135.reuse, PT ;  /* 0x00000087f100720c */ /* 0x080fe40003f24070 */
[----:B------:R-:W-:Y:S02]  /*ff90*/  FMNMX3 R0, R0, R90, R92, !PT ;  /* 0x0000005a00007276 */ /* 0x000fe4000780005c */
[----:B------:R-:W-:Y:S02]  /*ffa0*/  ISETP.GT.U32.AND P0, PT, R239, R135, PT ;  /* 0x00000087ef00720c */ /* 0x000fe40003f04070 */
[----:B------:R-:W-:Y:S02]  /*ffb0*/  ISETP.GT.U32.AND.EX P1, PT, R240, RZ, PT, P1 ;  /* 0x000000fff000720c */ /* 0x000fe40003f24110 */
[----:B------:R-:W-:Y:S02]  /*ffc0*/  FMNMX3 R0, R0, R93, R96, !PT ;  /* 0x0000005d00007276 */ /* 0x000fe40007800060 */
[----:B------:R-:W-:-:S02]  /*ffd0*/  ISETP.GT.U32.AND.EX P0, PT, R242, RZ, PT, P0 ;  /* 0x000000fff200720c */ /* 0x000fc40003f04100 */
[----:B------:R-:W-:Y:S02]  /*ffe0*/  FSEL R114, R114, -INF , !P1 ;  /* 0xff80000072727808 */ /* 0x000fe40004800000 */
[-C--:B------:R-:W-:Y:S02]  /*fff0*/  ISETP.GT.U32.AND P1, PT, R245, R135.reuse, PT ;  /* 0x00000087f500720c */ /* 0x080fe40003f24070 */
[----:B------:R-:W-:Y:S01]  /*10000*/  FMNMX3 R0, R0, R98, R101, !PT ;  /* 0x0000006200007276 */ /* 0x000fe20007800065 */
[----:B------:R-:W-:Y:S01]  /*10010*/  FMUL R110, R119, UR27 ;  /* 0x0000001b776e7c20 */ /* 0x000fe20008400000 */
[----:B------:R-:W-:Y:S02]  /*10020*/  FSEL R116, R116, -INF , !P0 ;  /* 0xff80000074747808 */ /* 0x000fe40004000000 */
[----:B------:R-:W-:Y:S02]  /*10030*/  ISETP.GT.U32.AND P0, PT, R243, R135, PT ;  /* 0x00000087f300720c */ /* 0x000fe40003f04070 */
[----:B------:R-:W-:-:S02]  /*10040*/  ISETP.GT.U32.AND.EX P1, PT, R244, RZ, PT, P1 ;  /* 0x000000fff400720c */ /* 0x000fc40003f24110 */
[----:B------:R-:W-:Y:S01]  /*10050*/  FMNMX3 R0, R0, R103, R140, !PT ;  /* 0x0000006700007276 */ /* 0x000fe2000780008c */
[----:B------:R-:W-:Y:S01]  /*10060*/  FMUL R112, R118, UR27 ;  /* 0x0000001b76707c20 */ /* 0x000fe20008400000 */
[----:B------:R-:W-:Y:S02]  /*10070*/  ISETP.GT.U32.AND.EX P0, PT, R246, RZ, PT, P0 ;  /* 0x000000fff600720c */ /* 0x000fe40003f04100 */
[----:B------:R-:W-:Y:S02]  /*10080*/  FSEL R110, R110, -INF , !P1 ;  /* 0xff8000006e6e7808 */ /* 0x000fe40004800000 */
[----:B------:R-:W-:Y:S02]  /*10090*/  FMNMX3 R0, R0, R137, R141, !PT ;  /* 0x0000008900007276 */ /* 0x000fe4000780008d */
[----:B------:R-:W-:Y:S01]  /*100a0*/  ISETP.GT.U32.AND P1, PT, R249, R135, PT ;  /* 0x00000087f900720c */ /* 0x000fe20003f24070 */
[----:B------:R-:W-:Y:S01]  /*100b0*/  FMUL R107, R121, UR27 ;  /* 0x0000001b796b7c20 */ /* 0x000fe20008400000 */
[----:B------:R-:W-:-:S02]  /*100c0*/  FSEL R112, R112, -INF , !P0 ;  /* 0xff80000070707808 */ /* 0x000fc40004000000 */
[----:B------:R-:W-:Y:S02]  /*100d0*/  FMNMX3 R0, R0, R142, R109, !PT ;  /* 0x0000008e00007276 */ /* 0x000fe4000780006d */
[----:B------:R-:W-:Y:S02]  /*100e0*/  ISETP.GT.U32.AND P0, PT, R247, R135, PT ;  /* 0x00000087f700720c */ /* 0x000fe40003f04070 */
[----:B------:R-:W-:Y:S01]  /*100f0*/  ISETP.GT.U32.AND.EX P1, PT, R248, RZ, PT, P1 ;  /* 0x000000fff800720c */ /* 0x000fe20003f24110 */
[----:B------:R-:W-:Y:S01]  /*10100*/  FMUL R108, R120, UR27 ;  /* 0x0000001b786c7c20 */ /* 0x000fe20008400000 */
[----:B------:R-:W-:Y:S02]  /*10110*/  FMNMX3 R0, R0, R143, R111, !PT ;  /* 0x0000008f00007276 */ /* 0x000fe4000780006f */
[----:B------:R-:W-:Y:S02]  /*10120*/  ISETP.GT.U32.AND.EX P0, PT, R250, RZ, PT, P0 ;  /* 0x000000fffa00720c */ /* 0x000fe40003f04100 */
[----:B------:R-:W-:-:S02]  /*10130*/  FSEL R107, R107, -INF , !P1 ;  /* 0xff8000006b6b7808 */ /* 0x000fc40004800000 */
[-C--:B---3--:R-:W-:Y:S01]  /*10140*/  ISETP.GT.U32.AND P1, PT, R207, R135.reuse, PT ;  /* 0x00000087cf00720c */ /* 0x088fe20003f24070 */
[----:B------:R-:W-:Y:S01]  /*10150*/  FMUL R105, R123, UR27 ;  /* 0x0000001b7b697c20 */ /* 0x000fe20008400000 */
[----:B------:R-:W-:Y:S02]  /*10160*/  FMNMX3 R0, R0, R144, R113, !PT ;  /* 0x0000009000007276 */ /* 0x000fe40007800071 */
[----:B------:R-:W-:Y:S02]  /*10170*/  FSEL R108, R108, -INF , !P0 ;  /* 0xff8000006c6c7808 */ /* 0x000fe40004000000 */
[----:B------:R-:W-:Y:S02]  /*10180*/  ISETP.GT.U32.AND P0, PT, R251, R135, PT ;  /* 0x00000087fb00720c */ /* 0x000fe40003f04070 */
[----:B------:R-:W-:Y:S01]  /*10190*/  ISETP.GT.U32.AND.EX P1, PT, R252, RZ, PT, P1 ;  /* 0x000000fffc00720c */ /* 0x000fe20003f24110 */
[----:B------:R-:W-:Y:S01]  /*101a0*/  FMUL R106, R122, UR27 ;  /* 0x0000001b7a6a7c20 */ /* 0x000fe20008400000 */
[----:B------:R-:W-:-:S02]  /*101b0*/  FMNMX3 R0, R0, R145, R146, !PT ;  /* 0x0000009100007276 */ /* 0x000fc40007800092 */
[----:B------:R-:W-:Y:S02]  /*101c0*/  ISETP.GT.U32.AND.EX P0, PT, R208, RZ, PT, P0 ;  /* 0x000000ffd000720c */ /* 0x000fe40003f04100 */
[----:B------:R-:W-:Y:S02]  /*101d0*/  FSEL R105, R105, -INF , !P1 ;  /* 0xff80000069697808 */ /* 0x000fe40004800000 */
[----:B------:R-:W-:Y:S02]  /*101e0*/  ISETP.GT.U32.AND P1, PT, R210, R135, PT ;  /* 0x00000087d200720c */ /* 0x000fe40003f24070 */
[----:B------:R-:W-:Y:S01]  /*101f0*/  FMNMX3 R0, R0, R115, R116, !PT ;  /* 0x0000007300007276 */ /* 0x000fe20007800074 */
[----:B------:R-:W-:Y:S01]  /*10200*/  FMUL R100, R125, UR27 ;  /* 0x0000001b7d647c20 */ /* 0x000fe20008400000 */
[----:B------:R-:W-:Y:S02]  /*10210*/  FSEL R106, R106, -INF , !P0 ;  /* 0xff8000006a6a7808 */ /* 0x000fe40004000000 */
[----:B------:R-:W-:-:S02]  /*10220*/  ISETP.GT.U32.AND P0, PT, R209, R135, PT ;  /* 0x00000087d100720c */ /* 0x000fc40003f04070 */
[----:B------:R-:W-:Y:S02]  /*10230*/  ISETP.GT.U32.AND.EX P1, PT, R212, RZ, PT, P1 ;  /* 0x000000ffd400720c */ /* 0x000fe40003f24110 */
[----:B------:R-:W-:Y:S01]  /*10240*/  FMNMX3 R0, R0, R114, R112, !PT ;  /* 0x0000007200007276 */ /* 0x000fe20007800070 */
[----:B------:R-:W-:Y:S01]  /*10250*/  FMUL R104, R124, UR27 ;  /* 0x0000001b7c687c20 */ /* 0x000fe20008400000 */
[----:B------:R-:W-:Y:S02]  /*10260*/  ISETP.GT.U32.AND.EX P0, PT, R211, RZ, PT, P0 ;  /* 0x000000ffd300720c */ /* 0x000fe40003f04100 */
[----:B------:R-:W-:Y:S02]  /*10270*/  FSEL R100, R100, -INF , !P1 ;  /* 0xff80000064647808 */ /* 0x000fe40004800000 */
[----:B------:R-:W-:Y:S02]  /*10280*/  ISETP.GT.U32.AND P1, PT, R171, R135, PT ;  /* 0x00000087ab00720c */ /* 0x000fe40003f24070 */
[----:B------:R-:W-:-:S02]  /*10290*/  FMNMX3 R0, R0, R110, R108, !PT ;  /* 0x0000006e00007276 */ /* 0x000fc4000780006c */
[----:B------:R-:W-:Y:S02]  /*102a0*/  FSEL R104, R104, -INF , !P0 ;  /* 0xff80000068687808 */ /* 0x000fe40004000000 */
[-C--:B------:R-:W-:Y:S02]  /*102b0*/  ISETP.GT.U32.AND P5, PT, R151, R135.reuse, PT ;  /* 0x000000879700720c */ /* 0x080fe40003fa4070 */
[----:B------:R-:W-:Y:S02]  /*102c0*/  ISETP.GT.U32.AND P0, PT, R213, R135, PT ;  /* 0x00000087d500720c */ /* 0x000fe40003f04070 */
[----:B------:R-:W-:Y:S02]  /*102d0*/  ISETP.GT.U32.AND.EX P1, PT, R91, RZ, PT, P1 ;  /* 0x000000ff5b00720c */ /* 0x000fe40003f24110 */
[----:B------:R-:W-:Y:S01]  /*102e0*/  FMNMX3 R0, R0, R107, R106, !PT ;  /* 0x0000006b00007276 */ /* 0x000fe2000780006a */
[----:B------:R-:W-:Y:S01]  /*102f0*/  FMUL R99, R127, UR27 ;  /* 0x0000001b7f637c20 */ /* 0x000fe20008400000 */
[----:B----4-:R-:W-:-:S02]  /*10300*/  ISETP.GT.U32.AND.EX P5, PT, R169, RZ, PT, P5 ;  /* 0x000000ffa900720c */ /* 0x010fc40003fa4150 */
[----:B------:R-:W-:Y:S02]  /*10310*/  ISETP.GT.U32.AND.EX P0, PT, R216, RZ, PT, P0 ;  /* 0x000000ffd800720c */ /* 0x000fe40003f04100 */
[----:B------:R-:W-:Y:S02]  /*10320*/  FSEL R102, R102, -INF , !P1 ;  /* 0xff80000066667808 */ /* 0x000fe40004800000 */
[----:B------:R-:W-:Y:S01]  /*10330*/  FMNMX3 R0, R0, R105, R104, !PT ;  /* 0x0000006900007276 */ /* 0x000fe20007800068 */
[----:B------:R-:W-:Y:S01]  /*10340*/  FMUL R95, R129, UR27 ;  /* 0x0000001b815f7c20 */ /* 0x000fe20008400000 */
[----:B------:R-:W-:Y:S01]  /*10350*/  FMUL R94, R130, UR27 ;  /* 0x0000001b825e7c20 */ /* 0x000fe20008400000 */
[----:B------:R-:W-:Y:S02]  /*10360*/  ISETP.GT.U32.AND.EX P3, PT, R215, RZ, PT, P3 ;  /* 0x000000ffd700720c */ /* 0x000fe40003f64130 */
[----:B------:R-:W-:Y:S02]  /*10370*/  ISETP.GT.U32.AND.EX P4, PT, R170, RZ, PT, P4 ;  /* 0x000000ffaa00720c */ /* 0x000fe40003f84140 */
[----:B------:R-:W-:-:S02]  /*10380*/  FSEL R99, R99, -INF , !P0 ;  /* 0xff80000063637808 */ /* 0x000fc40004000000 */
[----:B------:R-:W-:Y:S02]  /*10390*/  FSEL R97, R97, -INF , !P5 ;  /* 0xff80000061617808 */ /* 0x000fe40006800000 */
[----:B------:R-:W-:Y:S01]  /*103a0*/  FMNMX3 R0, R0, R100, R102, !PT ;  /* 0x0000006400007276 */ /* 0x000fe20007800066 */
[----:B------:R-:W-:Y:S01]  /*103b0*/  FMUL R91, R131, UR27 ;  /* 0x0000001b835b7c20 */ /* 0x000fe20008400000 */
[----:B------:R-:W-:Y:S02]  /*103c0*/  ISETP.GT.U32.AND.EX P2, PT, R214, RZ, PT, P2 ;  /* 0x000000ffd600720c */ /* 0x000fe40003f44120 */
[----:B------:R-:W-:Y:S02]  /*103d0*/  FSEL R95, R95, -INF , !P4 ;  /* 0xff8000005f5f7808 */ /* 0x000fe40006000000 */
[----:B------:R-:W-:Y:S02]  /*103e0*/  FSEL R94, R94, -INF , !P3 ;  /* 0xff8000005e5e7808 */ /* 0x000fe40005800000 */
[----:B------:R-:W-:-:S02]  /*103f0*/  FMNMX3 R0, R0, R99, R97, !PT ;  /* 0x0000006300007276 */ /* 0x000fc40007800061 */
[----:B------:R-:W-:Y:S02]  /*10400*/  FSEL R91, R91, -INF , !P2 ;  /* 0xff8000005b5b7808 */ /* 0x000fe40005000000 */
[----:B------:R-:W-:-:S04]  /*10410*/  FMNMX3 R0, R0, R95, R94, !PT ;  /* 0x0000005f00007276 */ /* 0x000fc8000780005e */
[----:B------:R-:W-:-:S05]  /*10420*/  FMNMX3 R0, R0, R91, R117, !PT ;  /* 0x0000005b00007276 */ /* 0x000fca0007800075 */
[--C-:B------:R-:W-:Y:S02]  /*10430*/  FADD R119, R133, -R0.reuse ;  /* 0x8000000085777221 */ /* 0x100fe40000000000 */
[----:B------:R1:W5:Y:S04]  /*10440*/  LDL.LU R133, [R1+0x45c] ;  /* 0x00045c0001857983 */ /* 0x0003680000300800 */
[----:B------:R-:W2:Y:S04]  /*10450*/  LDL.64 R148, [R1+0x438] ;  /* 0x0004380001947983 */ /* 0x000ea80000100a00 */
[----:B------:R-:W3:Y:S01]  /*10460*/  LDL.64 R130, [R1+0x430] ;  /* 0x0004300001827983 */ /* 0x000ee20000100a00 */
[----:B------:R-:W-:Y:S01]  /*10470*/  FMUL R119, R119, 1.4426950216293334961 ;  /* 0x3fb8aa3b77777820 */ /* 0x000fe20000400000 */
[--C-:B------:R-:W-:Y:S01]  /*10480*/  FADD R120, R5, -R0.reuse ;  /* 0x8000000005787221 */ /* 0x100fe20000000000 */
[----:B------:R-:W-:-:S02]  /*10490*/  FADD R9, R9, -R0 ;  /* 0x8000000009097221 */ /* 0x000fc40000000000 */
[----:B------:R4:W0:Y:S01]  /*104a0*/  MUFU.EX2 R5, R119 ;  /* 0x0000007700057308 */ /* 0x0008220000000800 */
[--C-:B------:R-:W-:Y:S01]  /*104b0*/  FADD R11, R11, -R0.reuse ;  /* 0x800000000b0b7221 */ /* 0x100fe20000000000 */
[----:B------:R-:W-:Y:S01]  /*104c0*/  FMUL R9, R9, 1.4426950216293334961 ;  /* 0x3fb8aa3b09097820 */ /* 0x000fe20000400000 */
[--C-:B------:R-:W-:Y:S01]  /*104d0*/  FADD R15, R15, -R0.reuse ;  /* 0x800000000f0f7221 */ /* 0x100fe20000000000 */
[----:B----4-:R-:W-:Y:S01]  /*104e0*/  FMUL R119, R120, 1.4426950216293334961 ;  /* 0x3fb8aa3b78777820 */ /* 0x010fe20000400000 */
[--C-:B------:R-:W-:Y:S01]  /*104f0*/  FADD R120, R10, -R0.reuse ;  /* 0x800000000a787221 */ /* 0x100fe20000000000 */
[----:B------:R-:W-:Y:S02]  /*10500*/  FMUL R11, R11, 1.4426950216293334961 ;  /* 0x3fb8aa3b0b0b7820 */ /* 0x000fe40000400000 */
[----:B------:R4:W0:Y:S01]  /*10510*/  MUFU.EX2 R10, R9 ;  /* 0x00000009000a7308 */ /* 0x0008220000000800 */
[----:B------:R-:W-:Y:S01]  /*10520*/  FMUL R15, R15, 1.4426950216293334961 ;  /* 0x3fb8aa3b0f0f7820 */ /* 0x000fe20000400000 */
[--C-:B------:R-:W-:Y:S01]  /*10530*/  FADD R17, R17, -R0.reuse ;  /* 0x8000000011117221 */ /* 0x100fe20000000000 */
[----:B----4-:R-:W-:Y:S01]  /*10540*/  FMUL R9, R120, 1.4426950216293334961 ;  /* 0x3fb8aa3b78097820 */ /* 0x010fe20000400000 */
[----:B------:R-:W-:-:S04]  /*10550*/  FADD R120, R12, -R0 ;  /* 0x800000000c787221 */ /* 0x000fc80000000000 */
        /* <DEDUP_REMOVED lines=22> */
[----:B------:R-:W0:Y:S01]  /*106c0*/  S2R R126, SR_TID.X ;  /* 0x00000000007e7919 */ /* 0x000e220000002100 */
[--C-:B------:R-:W-:Y:S01]  /*106d0*/  FADD R33, R33, -R0.reuse ;  /* 0x8000000021217221 */ /* 0x100fe20000000000 */
[----:B----4-:R-:W-:Y:S01]  /*106e0*/  FMUL R23, R120, 1.4426950216293334961 ;  /* 0x3fb8aa3b78177820 */ /* 0x010fe20000400000 */
[----:B------:R-:W-:-:S03]  /*106f0*/  FADD R120, R28, -R0 ;  /* 0x800000001c787221 */ /* 0x000fc60000000000 */
        /* <DEDUP_REMOVED lines=25> */
[----:B------:R4:W1:Y:S01]  /*10890*/  MUFU.EX2 R42, R41 ;  /* 0x00000029002a7308 */ /* 0x0008620000000800 */
[----:B------:R-:W-:Y:S01]  /*108a0*/  FMUL R47, R47, 1.4426950216293334961 ;  /* 0x3fb8aa3b2f2f7820 */ /* 0x000fe20000400000 */
[--C-:B------:R-:W-:Y:S01]  /*108b0*/  FADD R51, R51, -R0.reuse ;  /* 0x8000000033337221 */ /* 0x100fe20000000000 */
[----:B----4-:R-:W-:Y:S01]  /*108c0*/  FMUL R41, R120, 1.4426950216293334961 ;  /* 0x3fb8aa3b78297820 */ /* 0x010fe20000400000 */
[----:B------:R-:W-:-:S04]  /*108d0*/  FADD R120, R46, -R0 ;  /* 0x800000002e787221 */ /* 0x000fc80000000000 */
[----:B------:R4:W1:Y:S01]  /*108e0*/  MUFU.EX2 R46, R45 ;  /* 0x0000002d002e7308 */ /* 0x0008620000000800 */
[----:B0-----:R-:W-:Y:S01]  /*108f0*/  LOP3.LUT P6, RZ, R126, 0x7f, RZ, 0xc0, !PT ;  /* 0x0000007f7eff7812 */ /* 0x001fe200078cc0ff */
[--C-:B------:R-:W-:Y:S01]  /*10900*/  FADD R54, R54, -R0.reuse ;  /* 0x8000000036367221 */ /* 0x100fe20000000000 */
[----:B------:R-:W-:Y:S01]  /*10910*/  FMUL R51, R51, 1.4426950216293334961 ;  /* 0x3fb8aa3b33337820 */ /* 0x000fe20000400000 */
[----:B----4-:R-:W-:Y:S01]  /*10920*/  FMUL R45, R120, 1.4426950216293334961 ;  /* 0x3fb8aa3b782d7820 */ /* 0x010fe20000400000 */
[----:B------:R-:W-:-:S03]  /*10930*/  FADD R120, R48, -R0 ;  /* 0x8000000030787221 */ /* 0x000fc60000000000 */
[----:B------:R0:W4:Y:S01]  /*10940*/  MUFU.EX2 R48, R47 ;  /* 0x0000002f00307308 */ /* 0x0001220000000800 */
[----:B------:R-:W-:Y:S01]  /*10950*/  USHF.L.U32 UR6, UR6, 0x1f, URZ ;  /* 0x0000001f06067899 */ /* 0x000fe200080006ff */
[----:B------:R-:W-:-:S04]  /*10960*/  FMUL R54, R54, 1.4426950216293334961 ;  /* 0x3fb8aa3b36367820 */ /* 0x000fc80000400000 */
[----:B------:R-:W1:Y:S01]  /*10970*/  @!P6 SYNCS.CCTL.IV [UR15+0x10010] ;  /* 0x01001000ff00e9b1 */ /* 0x000e62000800000f */
[----:B------:R-:W-:Y:S01]  /*10980*/  NOP ;  /* 0x0000000000007918 */ /* 0x000fe20000000000 */
[----:B0-----:R-:W-:Y:S01]  /*10990*/  FMUL R47, R120, 1.4426950216293334961 ;  /* 0x3fb8aa3b782f7820 */ /* 0x001fe20000400000 */
[----:B------:R-:W-:Y:S02]  /*109a0*/  FADD R120, R52, -R0 ;  /* 0x8000000034787221 */ /* 0x000fe40000000000 */
[----:B------:R0:W1:Y:S02]  /*109b0*/  MUFU.EX2 R52, R51 ;  /* 0x0000003300347308 */ /* 0x0000640000000800 */
[----:B0-----:R-:W-:-:S06]  /*109c0*/  FMUL R51, R120, 1.4426950216293334961 ;  /* 0x3fb8aa3b78337820 */ /* 0x001fcc0000400000 */
[----:B------:R0:W2:Y:S02]  /*109d0*/  MUFU.EX2 R120, R54 ;  /* 0x0000003600787308 */ /* 0x0000a40000000800 */
[----:B0-----:R-:W-:-:S04]  /*109e0*/  IMAD.U32 R54, RZ, RZ, UR6 ;  /* 0x00000006ff367e24 */ /* 0x001fc8000f8e00ff */
[----:B-1----:R0:W1:Y:S01]  /*109f0*/  SYNCS.PHASECHK.TRANS64.TRYWAIT P0, [UR18], R54 ;  /* 0x00000036ff0075a7 */ /* 0x0020620008001112 */
[--C-:B------:R-:W-:Y:S01]  /*10a00*/  FADD R60, R60, -R0.reuse ;  /* 0x800000003c3c7221 */ /* 0x100fe20000000000 */
[--C-:B------:R-:W-:Y:S01]  /*10a10*/  FADD R118, R147, -R0.reuse ;  /* 0x8000000093767221 */ /* 0x100fe20000000000 */
[--C-:B------:R-:W-:Y:S01]  /*10a20*/  FADD R117, R217, -R0.reuse ;  /* 0x80000000d9757221 */ /* 0x100fe20000000000 */
[--C-:B------:R-:W-:Y:S01]  /*10a30*/  FADD R6, R6, -R0.reuse ;  /* 0x8000000006067221 */ /* 0x100fe20000000000 */
[----:B------:R-:W-:Y:S01]  /*10a40*/  FMUL R60, R60, 1.4426950216293334961 ;  /* 0x3fb8aa3b3c3c7820 */ /* 0x000fe20000400000 */
[--C-:B------:R-:W-:Y:S01]  /*10a50*/  FADD R7, R7, -R0.reuse ;  /* 0x8000000007077221 */ /* 0x100fe20000000000 */
        /* <DEDUP_REMOVED lines=20> */
[----:B------:R0:W0:Y:S01]  /*10ba0*/  MUFU.EX2 R127, R60 ;  /* 0x0000003c007f7308 */ /* 0x0000220000000800 */
        /* <DEDUP_REMOVED lines=22> */
[----:B0-----:R-:W-:Y:S01]  /*10d10*/  FMUL R60, R167, 1.4426950216293334961 ;  /* 0x3fb8aa3ba73c7820 */ /* 0x001fe20000400000 */
[----:B------:R-:W-:Y:S01]  /*10d20*/  FMUL R231, R231, 1.4426950216293334961 ;  /* 0x3fb8aa3be7e77820 */ /* 0x000fe20000400000 */
[--C-:B------:R-:W-:Y:S01]  /*10d30*/  FADD R58, R58, -R0.reuse ;  /* 0x800000003a3a7221 */ /* 0x100fe20000000000 */
[--C-:B------:R-:W-:Y:S01]  /*10d40*/  FADD R59, R59, -R0.reuse ;  /* 0x800000003b3b7221 */ /* 0x100fe20000000000 */
[--C-:B------:R-:W-:Y:S01]  /*10d50*/  FADD R54, R63, -R0.reuse ;  /* 0x800000003f367221 */ /* 0x100fe20000000000 */
[----:B------:R-:W0:Y:S01]  /*10d60*/  MUFU.EX2 R118, R118 ;  /* 0x0000007600767308 */ /* 0x000e220000000800 */
[--C-:B------:R-:W-:Y:S01]  /*10d70*/  FADD R62, R62, -R0.reuse ;  /* 0x800000003e3e7221 */ /* 0x100fe20000000000 */
[--C-:B------:R-:W-:Y:S01]  /*10d80*/  FADD R55, R55, -R0.reuse ;  /* 0x8000000037377221 */ /* 0x100fe20000000000 */
[--C-:B------:R-:W-:Y:S01]  /*10d90*/  FADD R56, R56, -R0.reuse ;  /* 0x8000000038387221 */ /* 0x100fe20000000000 */
[----:B------:R-:W-:Y:S01]  /*10da0*/  FADD R57, R57, -R0 ;  /* 0x8000000039397221 */ /* 0x000fe20000000000 */
[----:B------:R-:W-:-:S03]  /*10db0*/  FMUL R58, R58, 1.4426950216293334961 ;  /* 0x3fb8aa3b3a3a7820 */ /* 0x000fc60000400000 */
[----:B------:R-:W0:Y:S01]  /*10dc0*/  MUFU.EX2 R117, R117 ;  /* 0x0000007500757308 */ /* 0x000e220000000800 */
[----:B------:R-:W-:Y:S01]  /*10dd0*/  FMUL R59, R59, 1.4426950216293334961 ;  /* 0x3fb8aa3b3b3b7820 */ /* 0x000fe20000400000 */
[----:B------:R-:W-:-:S06]  /*10de0*/  FMUL R62, R62, 1.4426950216293334961 ;  /* 0x3fb8aa3b3e3e7820 */ /* 0x000fcc0000400000 */
[----:B------:R-:W0:Y:S01]  /*10df0*/  MUFU.EX2 R119, R119 ;  /* 0x0000007700777308 */ /* 0x000e220000000800 */
[----:B------:R-:W-:-:S07]  /*10e00*/  FMUL R55, R55, 1.4426950216293334961 ;  /* 0x3fb8aa3b37377820 */ /* 0x000fce0000400000 */
[----:B------:R-:W0:Y:S01]  /*10e10*/  MUFU.EX2 R6, R6 ;  /* 0x0000000600067308 */ /* 0x000e220000000800 */
[----:B------:R-:W-:-:S07]  /*10e20*/  FMUL R56, R56, 1.4426950216293334961 ;  /* 0x3fb8aa3b38387820 */ /* 0x000fce0000400000 */
[----:B------:R-:W0:Y:S01]  /*10e30*/  MUFU.EX2 R7, R7 ;  /* 0x0000000700077308 */ /* 0x000e220000000800 */
[----:B------:R-:W-:-:S07]  /*10e40*/  FMUL R57, R57, 1.4426950216293334961 ;  /* 0x3fb8aa3b39397820 */ /* 0x000fce0000400000 */
[----:B------:R-:W0:Y:S01]  /*10e50*/  MUFU.EX2 R8, R8 ;  /* 0x0000000800087308 */ /* 0x000e220000000800 */
[----:B------:R-:W-:-:S07]  /*10e60*/  FMUL R54, R54, 1.4426950216293334961 ;  /* 0x3fb8aa3b36367820 */ /* 0x000fce0000400000 */
[----:B------:R-:W0:Y:S08]  /*10e70*/  MUFU.EX2 R9, R9 ;  /* 0x0000000900097308 */ /* 0x000e300000000800 */
        /* <DEDUP_REMOVED lines=32> */
[----:B------:R-:W0:Y:S01]  /*11080*/  MUFU.EX2 R60, R60 ;  /* 0x0000003c003c7308 */ /* 0x000e220000000800 */
[----:B------:R-:W-:-:S07]  /*11090*/  FADD R129, R166, -R0 ;  /* 0x80000000a6817221 */ /* 0x000fce0000000000 */
[----:B------:R0:W1:Y:S01]  /*110a0*/  MUFU.EX2 R123, R58 ;  /* 0x0000003a007b7308 */ /* 0x0000620000000800 */
[----:B------:R-:W-:-:S07]  /*110b0*/  FMUL R129, R129, 1.4426950216293334961 ;  /* 0x3fb8aa3b81817820 */ /* 0x000fce0000400000 */
[----:B------:R1:W2:Y:S01]  /*110c0*/  MUFU.EX2 R125, R59 ;  /* 0x0000003b007d7308 */ /* 0x0002a20000000800 */
[----:B0-----:R-:W-:Y:S02]  /*110d0*/  IMAD.MOV.U32 R58, RZ, RZ, R138 ;  /* 0x000000ffff3a7224 */ /* 0x001fe400078e008a */
[----:B-1----:R-:W-:-:S05]  /*110e0*/  IMAD.MOV.U32 R59, RZ, RZ, R139 ;  /* 0x000000ffff3b7224 */ /* 0x002fca00078e008b */
[----:B------:R-:W0:Y:S01]  /*110f0*/  MUFU.EX2 R126, R62 ;  /* 0x0000003e007e7308 */ /* 0x000e220000000800 */
[----:B------:R-:W-:-:S07]  /*11100*/  IMAD.WIDE R58, R134, 0x2, R58 ;  /* 0x00000002863a7825 */ /* 0x000fce00078e023a */
[----:B------:R-:W1:Y:S08]  /*11110*/  MUFU.EX2 R121, R55 ;  /* 0x0000003700797308 */ /* 0x000e700000000800 */
[----:B------:R-:W0:Y:S08]  /*11120*/  MUFU.EX2 R122, R56 ;  /* 0x00000038007a7308 */ /* 0x000e300000000800 */
[----:B------:R3:W0:Y:S08]  /*11130*/  MUFU.EX2 R124, R57 ;  /* 0x00000039007c7308 */ /* 0x0006300000000800 */
[----:B------:R2:W0:Y:S01]  /*11140*/  MUFU.EX2 R62, R54 ;  /* 0x00000036003e7308 */ /* 0x0004220000000800 */
[----:B---3--:R-:W-:-:S04]  /*11150*/  IMAD.WIDE R56, R134, 0x2, R130 ;  /* 0x0000000286387825 */ /* 0x008fc800078e0282 */
[----:B--2---:R-:W-:Y:S01]  /*11160*/  IMAD.WIDE R54, R134, 0x2, R148 ;  /* 0x0000000286367825 */ /* 0x004fe200078e0294 */
[----:B-1--4-:R-:W-:Y:S06]  /*11170*/  @!P0 BRA `(.L_x_15) ;  /* 0x0000005800648947 */ /* 0x012fec0003800000 */
.L_x_24:
[----:B------:R-:W2:Y:S04]  /*11180*/  LDL.64 R148, [R1+0x180] ;  /* 0x0001800001947983 */ /* 0x000ea80000100a00 */
[----:B------:R-:W3:Y:S04]  /*11190*/  LDL.64 R130, [R1+0x140] ;  /* 0x0001400001827983 */ /* 0x000ee80000100a00 */
[----:B------:R-:W4:Y:S04]  /*111a0*/  LDL.64 R154, [R1+0xc0] ;  /* 0x0000c000019a7983 */ /* 0x000f280000100a00 */
[----:B------:R-:W4:Y:S04]  /*111b0*/  LDL.64 R152, [R1+0x80] ;  /* 0x0000800001987983 */ /* 0x000f280000100a00 */
[----:B------:R-:W4:Y:S04]  /*111c0*/  LDL.64 R156, [R1+0x1f0] ;  /* 0x0001f000019c7983 */ /* 0x000f280000100a00 */
[----:B------:R-:W4:Y:S04]  /*111d0*/  LDL.64 R160, [R1+0x100] ;  /* 0x0001000001a07983 */ /* 0x000f280000100a00 */
[----:B------:R2:W4:Y:S04]  /*111e0*/  LDG.E.U16 R180, desc[UR28][R54.64] ;  /* 0x0000001c36b47981 */ /* 0x000528000c1e1500 */
[----:B------:R-:W4:Y:S04]  /*111f0*/  LDL.64 R150, [R1+0x1b8] ;  /* 0x0001b80001967983 */ /* 0x000f280000100a00 */
[----:B------:R-:W4:Y:S04]  /*11200*/  LDL.64 R158, [R1+0x228] ;  /* 0x00022800019e7983 */ /* 0x000f280000100a00 */
[----:B------:R3:W4:Y:S04]  /*11210*/  LDG.E.U16 R175, desc[UR28][R56.64] ;  /* 0x0000001c38af7981 */ /* 0x000728000c1e1500 */
[----:B------:R-:W4:Y:S01]  /*11220*/  LDL.64 R168, [R1+0xf8] ;  /* 0x0000f80001a87983 */ /* 0x000f220000100a00 */
[----:B------:R-:W-:-:S03]  /*11230*/  FADD R66, R66, -R0 ;  /* 0x8000000042427221 */ /* 0x000fc60000000000 */
[----:B------:R-:W4:Y:S04]  /*11240*/  LDL.64 R178, [R1+0x220] ;  /* 0x0002200001b27983 */ /* 0x000f280000100a00 */
[----:B------:R-:W4:Y:S04]  /*11250*/  LDL.64 R166, [R1+0x1e8] ;  /* 0x0001e80001a67983 */ /* 0x000f280000100a00 */
[----:B------:R-:W4:Y:S01]  /*11260*/  LDG.E.U16 R185, desc[UR28][R58.64] ;  /* 0x0000001c3ab97981 */ /* 0x000f22000c1e1500 */
[----:B------:R-:W-:-:S03]  /*11270*/  FADD R209, R67, -R0 ;  /* 0x8000000043d17221 */ /* 0x000fc60000000000 */
[----:B------:R-:W4:Y:S04]  /*11280*/  LDL.64 R176, [R1+0x170] ;  /* 0x0001700001b07983 */ /* 0x000f280000100a00 */
[----:B------:R-:W4:Y:S01]  /*11290*/  LDL.64 R172, [R1+0x70] ;  /* 0x0000700001ac7983 */ /* 0x000f220000100a00 */
        /* <DEDUP_REMOVED lines=16> */
[----:B------:R-:W-:Y:S01]  /*113a0*/  FADD R65, R65, -R0 ;  /* 0x8000000041417221 */ /* 0x000fe20000000000 */
[----:B------:R-:W4:Y:S04]  /*113b0*/  LDL.64 R190, [R1+0x190] ;  /* 0x0001900001be7983 */ /* 0x000f280000100a00 */
[----:B------:R-:W4:Y:S04]  /*113c0*/  LDL.64 R182, [R1+0x110] ;  /* 0x0001100001b67983 */ /* 0x000f280000100a00 */
[----:B------:R-:W4:Y:S04]  /*113d0*/  LDL.64 R186, [R1+0xd0] ;  /* 0x0000d00001ba7983 */ /* 0x000f280000100a00 */
[----:B------:R-:W4:Y:S04]  /*113e0*/  LDL.64 R216, [R1+0x50] ;  /* 0x0000500001d87983 */ /* 0x000f280000100a00 */
[----:B------:R-:W4:Y:S04]  /*113f0*/  LDL.64 R214, [R1+0x1f8] ;  /* 0x0001f80001d67983 */ /* 0x000f280000100a00 */
[----:B------:R-:W4:Y:S04]  /*11400*/  LDL.64 R222, [R1+0x188] ;  /* 0x0001880001de7983 */ /* 0x000f280000100a00 */
[----:B------:R-:W4:Y:S04]  /*11410*/  LDL.64 R220, [R1+0x148] ;  /* 0x0001480001dc7983 */ /* 0x000f280000100a00 */
[----:B------:R-:W4:Y:S04]  /*11420*/  LDL.64 R218, [R1+0xc8] ;  /* 0x0000c80001da7983 */ /* 0x000f280000100a00 */
[----:B------:R-:W4:Y:S01]  /*11430*/  LDL.64 R192, [R1+0x108] ;  /* 0x0001080001c07983 */ /* 0x000f220000100a00 */
[----:B--2---:R-:W-:-:S03]  /*11440*/  IMAD.WIDE R54, R134, 0x2, R148 ;  /* 0x0000000286367825 */ /* 0x004fc600078e0294 */
[----:B------:R-:W2:Y:S01]  /*11450*/  LDL.64 R148, [R1+0x178] ;  /* 0x0001780001947983 */ /* 0x000ea20000100a00 */
[----:B---3--:R-:W-:-:S03]  /*11460*/  IMAD.WIDE R56, R134, 0x2, R130 ;  /* 0x0000000286387825 */ /* 0x008fc600078e0282 */
[----:B------:R-:W3:Y:S04]  /*11470*/  LDL.64 R130, [R1+0x138] ;  /* 0x0001380001827983 */ /* 0x000ee80000100a00 */
[----:B------:R4:W3:Y:S04]  /*11480*/  LDG.E.U16 R174, desc[UR28][R54.64] ;  /* 0x0000001c36ae7981 */ /* 0x0008e8000c1e1500 */
[----:B------:R1:W3:Y:S01]  /*11490*/  LDG.E.U16 R170, desc[UR28][R56.64] ;  /* 0x0000001c38aa7981 */ /* 0x0002e2000c1e1500 */
[----:B----4-:R-:W-:-:S03]  /*114a0*/  IMAD.WIDE R54, R134, 0x2, R152 ;  /* 0x0000000286367825 */ /* 0x010fc600078e0298 */
[----:B------:R-:W4:Y:S01]  /*114b0*/  LDL.64 R152, [R1+0x78] ;  /* 0x0000780001987983 */ /* 0x000f220000100a00 */
[----:B-1----:R-:W-:-:S03]  /*114c0*/  IMAD.WIDE R56, R134, 0x2, R154 ;  /* 0x0000000286387825 */ /* 0x002fc600078e029a */
[----:B------:R-:W4:Y:S04]  /*114d0*/  LDL.64 R154, [R1+0xb8] ;  /* 0x0000b800019a7983 */ /* 0x000f280000100a00 */
[----:B------:R1:W4:Y:S01]  /*114e0*/  LDG.E.U16 R163, desc[UR28][R54.64] ;  /* 0x0000001c36a37981 */ /* 0x000322000c1e1500 */
[----:B------:R-:W-:-:S04]  /*114f0*/  IMAD.WIDE R58, R134, 0x2, R160 ;  /* 0x00000002863a7825 */ /* 0x000fc800078e02a0 */
[----:B------:R-:W-:Y:S01]  /*11500*/  FMUL R66, R66, 1.4426950216293334961 ;  /* 0x3fb8aa3b42427820 */ /* 0x000fe20000400000 */
[----:B------:R0:W4:Y:S01]  /*11510*/  LDG.E.U16 R164, desc[UR28][R56.64] ;  /* 0x0000001c38a47981 */ /* 0x000122000c1e1500 */
[----:B-1----:R-:W-:-:S03]  /*11520*/  IMAD.WIDE R54, R134, 0x2, R156 ;  /* 0x0000000286367825 */ /* 0x002fc600078e029c */
[----:B------:R1:W4:Y:S01]  /*11530*/  LDG.E.U16 R165, desc[UR28][R58.64] ;  /* 0x0000001c3aa57981 */ /* 0x000322000c1e1500 */
[----:B0-----:R-:W-:-:S03]  /*11540*/  IMAD.WIDE R56, R134, 0x2, R150 ;  /* 0x0000000286387825 */ /* 0x001fc600078e0296 */
[----:B------:R2:W4:Y:S04]  /*11550*/  LDG.E.U16 R160, desc[UR28][R54.64] ;  /* 0x0000001c36a07981 */ /* 0x000528000c1e1500 */
[----:B------:R-:W4:Y:S01]  /*11560*/  LDL.64 R150, [R1+0x1b0] ;  /* 0x0001b00001967983 */ /* 0x000f220000100a00 */
[----:B------:R0:W-:Y:S01]  /*11570*/  MUFU.EX2 R210, R66 ;  /* 0x0000004200d27308 */ /* 0x0001e20000000800 */
[C---:B-1----:R-:W-:Y:S02]  /*11580*/  IMAD.WIDE R58, R134.reuse, 0x2, R158 ;  /* 0x00000002863a7825 */ /* 0x042fe400078e029e */
[----:B------:R-:W4:Y:S04]  /*11590*/  LDG.E.U16 R159, desc[UR28][R56.64] ;  /* 0x0000001c389f7981 */ /* 0x000f28000c1e1500 */
[----:B------:R3:W4:Y:S04]  /*115a0*/  LDG.E.U16 R161, desc[UR28][R58.64] ;  /* 0x0000001c3aa17981 */ /* 0x000728000c1e1500 */
[----:B0-----:R-:W4:Y:S01]  /*115b0*/  LDL.64 R66, [R1+0xb0] ;  /* 0x0000b00001427983 */ /* 0x001f220000100a00 */
[----:B--2---:R-:W-:-:S03]  /*115c0*/  IMAD.WIDE R54, R134, 0x2, R148 ;  /* 0x0000000286367825 */ /* 0x004fc600078e0294 */
[----:B------:R-:W2:Y:S01]  /*115d0*/  LDL.64 R148, [R1+0x130] ;  /* 0x0001300001947983 */ /* 0x000ea20000100a00 */
[----:B---3--:R-:W-:-:S03]  /*115e0*/  IMAD.WIDE R58, R134, 0x2, R130 ;  /* 0x00000002863a7825 */ /* 0x008fc600078e0282 */
[----:B------:R-:W3:Y:S04]  /*115f0*/  LDL.64 R130, [R1+0xf0] ;  /* 0x0000f00001827983 */ /* 0x000ee80000100a00 */
[----:B------:R0:W3:Y:S04]  /*11600*/  LDG.E.U16 R158, desc[UR28][R54.64] ;  /* 0x0000001c369e7981 */ /* 0x0000e8000c1e1500 */
[----:B------:R1:W3:Y:S01]  /*11610*/  LDG.E.U16 R157, desc[UR28][R58.64] ;  /* 0x0000001c3a9d7981 */ /* 0x0002e2000c1e1500 */
[----:B0-----:R-:W-:-:S03]  /*11620*/  IMAD.WIDE R54, R134, 0x2, R168 ;  /* 0x0000000286367825 */ /* 0x001fc600078e02a8 */
[----:B------:R-:W3:Y:S01]  /*11630*/  LDL.64 R168, [R1+0x218] ;  /* 0x0002180001a87983 */ /* 0x000ee20000100a00 */
[----:B----4-:R-:W-:-:S03]  /*11640*/  IMAD.WIDE R56, R134, 0x2, R154 ;  /* 0x0000000286387825 */ /* 0x010fc600078e029a */
[----:B------:R0:W4:Y:S01]  /*11650*/  LDG.E.U16 R155, desc[UR28][R54.64] ;  /* 0x0000001c369b7981 */ /* 0x000122000c1e1500 */
[----:B-1----:R-:W-:-:S03]  /*11660*/  IMAD.WIDE R58, R134, 0x2, R152 ;  /* 0x00000002863a7825 */ /* 0x002fc600078e0298 */
[----:B------:R1:W4:Y:S04]  /*11670*/  LDG.E.U16 R154, desc[UR28][R56.64] ;  /* 0x0000001c389a7981 */ /* 0x000328000c1e1500 */
[----:B------:R1:W4:Y:S01]  /*11680*/  LDG.E.U16 R153, desc[UR28][R58.64] ;  /* 0x0000001c3a997981 */ /* 0x000322000c1e1500 */
[----:B0-----:R-:W-:-:S03]  /*11690*/  IMAD.WIDE R54, R134, 0x2, R166 ;  /* 0x0000000286367825 */ /* 0x001fc600078e02a6 */
[----:B------:R-:W4:Y:S01]  /*116a0*/  LDL.64 R166, [R1+0x1e0] ;  /* 0x0001e00001a67983 */ /* 0x000f220000100a00 */
[----:B-1----:R-:W-:-:S04]  /*116b0*/  IMAD.WIDE R56, R134, 0x2, R178 ;  /* 0x0000000286387825 */ /* 0x002fc800078e02b2 */
[----:B------:R-:W-:Y:S01]  /*116c0*/  FMUL R69, R69, 1.4426950216293334961 ;  /* 0x3fb8aa3b45457820 */ /* 0x000fe20000400000 */
[----:B------:R-:W-:Y:S01]  /*116d0*/  FMUL R70, R70, 1.4426950216293334961 ;  /* 0x3fb8aa3b46467820 */ /* 0x000fe20000400000 */
[----:B------:R-:W0:Y:S01]  /*116e0*/  MUFU.EX2 R64, R129 ;  /* 0x0000008100407308 */ /* 0x000e220000000800 */
[----:B------:R-:W4:Y:S01]  /*116f0*/  LDL.64 R178, [R1+0x118] ;  /* 0x0001180001b27983 */ /* 0x000f220000100a00 */
[----:B------:R-:W-:-:S03]  /*11700*/  IMAD.WIDE R58, R134, 0x2, R150 ;  /* 0x00000002863a7825 */ /* 0x000fc600078e0296 */
[----:B------:R-:W4:Y:S04]  /*11710*/  LDG.E.U16 R152, desc[UR28][R56.64] ;  /* 0x0000001c38987981 */ /* 0x000f28000c1e1500 */
[----:B------:R1:W4:Y:S04]  /*11720*/  LDG.E.U16 R68, desc[UR28][R58.64] ;  /* 0x0000001c3a447981 */ /* 0x000328000c1e1500 */
[----:B------:R0:W4:Y:S01]  /*11730*/  LDG.E.U16 R151, desc[UR28][R54.64] ;  /* 0x0000001c36977981 */ /* 0x000122000c1e1500 */
[----:B-1----:R-:W-:-:S03]  /*11740*/  IMAD.WIDE R58, R134, 0x2, R66 ;  /* 0x00000002863a7825 */ /* 0x002fc600078e0242 */
[----:B------:R-:W4:Y:S01]  /*11750*/  LDL.64 R66, [R1+0x128] ;  /* 0x0001280001427983 */ /* 0x000f220000100a00 */
[C---:B0-----:R-:W-:Y:S01]  /*11760*/  IMAD.WIDE R54, R134.reuse, 0x2, R176 ;  /* 0x0000000286367825 */ /* 0x041fe200078e02b0 */
[----:B------:R0:W-:Y:S02]  /*11770*/  MUFU.EX2 R207, R69 ;  /* 0x0000004500cf7308 */ /* 0x0001e40000000800 */
[----:B------:R-:W4:Y:S04]  /*11780*/  LDL.64 R176, [R1+0xe8] ;  /* 0x0000e80001b07983 */ /* 0x000f280000100a00 */
[----:B0-----:R3:W4:Y:S01]  /*11790*/  LDG.E.U16 R69, desc[UR28][R54.64] ;  /* 0x0000001c36457981 */ /* 0x001722000c1e1500 */
[----:B--2---:R-:W-:-:S03]  /*117a0*/  IMAD.WIDE R56, R134, 0x2, R148 ;  /* 0x0000000286387825 */ /* 0x004fc600078e0294 */
[----:B------:R-:W2:Y:S01]  /*117b0*/  LDL.64 R148, [R1+0x1a8] ;  /* 0x0001a80001947983 */ /* 0x000ea20000100a00 */
[----:B---3--:R-:W-:-:S03]  /*117c0*/  IMAD.WIDE R54, R134, 0x2, R130 ;  /* 0x0000000286367825 */ /* 0x008fc600078e0282 */
[----:B------:R-:W3:Y:S04]  /*117d0*/  LDL.64 R130, [R1+0x168] ;  /* 0x0001680001827983 */ /* 0x000ee80000100a00 */
[----:B------:R0:W3:Y:S02]  /*117e0*/  LDG.E.U16 R71, desc[UR28][R54.64] ;  /* 0x0000001c36477981 */ /* 0x0000e4000c1e1500 */
[C---:B0-----:R-:W-:Y:S02]  /*117f0*/  IMAD.WIDE R54, R134.reuse, 0x2, R172 ;  /* 0x0000000286367825 */ /* 0x041fe400078e02ac */
[----:B------:R-:W3:Y:S01]  /*11800*/  LDL.64 R172, [R1+0xa8] ;  /* 0x0000a80001ac7983 */ /* 0x000ee20000100a00 */
[----:B------:R0:W-:Y:S03]  /*11810*/  MUFU.EX2 R206, R70 ;  /* 0x0000004600ce7308 */ /* 0x0001e60000000800 */
[----:B------:R4:W3:Y:S04]  /*11820*/  LDG.E.U16 R73, desc[UR28][R54.64] ;  /* 0x0000001c36497981 */ /* 0x0008e8000c1e1500 */
[----:B0-----:R0:W3:Y:S01]  /*11830*/  LDG.E.U16 R70, desc[UR28][R56.64] ;  /* 0x0000001c38467981 */ /* 0x0010e2000c1e1500 */
[----:B----4-:R-:W-:-:S03]  /*11840*/  IMAD.WIDE R54, R134, 0x2, R166 ;  /* 0x0000000286367825 */ /* 0x010fc600078e02a6 */
[----:B------:R-:W4:Y:S01]  /*11850*/  LDL.64 R166, [R1+0x68] ;  /* 0x0000680001a67983 */ /* 0x000f220000100a00 */
[----:B0-----:R-:W-:-:S03]  /*11860*/  FADD R56, R72, -R0 ;  /* 0x8000000048387221 */ /* 0x001fc60000000000 */
[----:B------:R2:W4:Y:S01]  /*11870*/  LDG.E.U16 R74, desc[UR28][R54.64] ;  /* 0x0000001c364a7981 */ /* 0x000522000c1e1500 */
[----:B------:R-:W-:Y:S01]  /*11880*/  FMUL R204, R56, 1.4426950216293334961 ;  /* 0x3fb8aa3b38cc7820 */ /* 0x000fe20000400000 */
[C---:B------:R-:W-:Y:S02]  /*11890*/  IMAD.WIDE R56, R134.reuse, 0x2, R168 ;  /* 0x0000000286387825 */ /* 0x040fe400078e02a8 */
[----:B------:R-:W4:Y:S04]  /*118a0*/  LDG.E.U16 R72, desc[UR28][R58.64] ;  /* 0x0000001c3a487981 */ /* 0x000f28000c1e1500 */
[----:B------:R-:W4:Y:S04]  /*118b0*/  LDL.64 R168, [R1+0x210] ;  /* 0x0002100001a87983 */ /* 0x000f280000100a00 */
[----:B------:R3:W4:Y:S01]  /*118c0*/  LDG.E.U16 R129, desc[UR28][R56.64] ;  /* 0x0000001c38817981 */ /* 0x000722000c1e1500 */
[----:B--2---:R-:W-:-:S03]  /*118d0*/  IMAD.WIDE R54, R134, 0x2, R148 ;  /* 0x0000000286367825 */ /* 0x004fc600078e0294 */
[----:B------:R-:W2:Y:S04]  /*118e0*/  LDL.64 R148, [R1+0x1d8] ;  /* 0x0001d80001947983 */ /* 0x000ea80000100a00 */
[----:B------:R0:W2:Y:S01]  /*118f0*/  LDG.E.U16 R75, desc[UR28][R54.64] ;  /* 0x0000001c364b7981 */ /* 0x0000a2000c1e1500 */
[----:B---3--:R-:W-:-:S05]  /*11900*/  IMAD.WIDE R56, R134, 0x2, R130 ;  /* 0x0000000286387825 */ /* 0x008fca00078e0282 */
[----:B------:R1:W3:Y:S01]  /*11910*/  LDG.E.U16 R130, desc[UR28][R56.64] ;  /* 0x0000001c38827981 */ /* 0x0002e2000c1e1500 */
[----:B0-----:R-:W-:-:S03]  /*11920*/  IMAD.WIDE R54, R134, 0x2, R66 ;  /* 0x0000000286367825 */ /* 0x001fc600078e0242 */
[----:B------:R-:W3:Y:S01]  /*11930*/  LDL.64 R66, [R1+0x1a0] ;  /* 0x0001a00001427983 */ /* 0x000ee20000100a00 */
[----:B-1----:R-:W-:-:S03]  /*11940*/  IMAD.WIDE R56, R134, 0x2, R172 ;  /* 0x0000000286387825 */ /* 0x002fc600078e02ac */
[----:B------:R0:W3:Y:S04]  /*11950*/  LDG.E.U16 R131, desc[UR28][R54.64] ;  /* 0x0000001c36837981 */ /* 0x0000e8000c1e1500 */
[----:B------:R-:W3:Y:S04]  /*11960*/  LDL.64 R172, [R1+0x120] ;  /* 0x0001200001ac7983 */ /* 0x000ee80000100a00 */
[----:B------:R-:W3:Y:S01]  /*11970*/  LDG.E.U16 R147, desc[UR28][R56.64] ;  /* 0x0000001c38937981 */ /* 0x000ee2000c1e1500 */
[----:B0-----:R-:W-:-:S03]  /*11980*/  IMAD.WIDE R54, R134, 0x2, R176 ;  /* 0x0000000286367825 */ /* 0x001fc600078e02b0 */
[----:B------:R-:W3:Y:S04]  /*11990*/  LDL.64 R176, [R1+0x160] ;  /* 0x0001600001b07983 */ /* 0x000ee80000100a00 */
[----:B------:R4:W3:Y:S02]  /*119a0*/  LDG.E.U16 R76, desc[UR28][R54.64] ;  /* 0x0000001c364c7981 */ /* 0x0008e4000c1e1500 */
[C---:B----4-:R-:W-:Y:S02]  /*119b0*/  IMAD.WIDE R54, R134.reuse, 0x2, R166 ;  /* 0x0000000286367825 */ /* 0x050fe400078e02a6 */
[----:B------:R-:W4:Y:S04]  /*119c0*/  LDL.64 R166, [R1+0xe0] ;  /* 0x0000e00001a67983 */ /* 0x000f280000100a00 */
[----:B------:R0:W4:Y:S02]  /*119d0*/  LDG.E.U16 R77, desc[UR28][R54.64] ;  /* 0x0000001c364d7981 */ /* 0x000124000c1e1500 */
[----:B0-----:R-:W-:-:S02]  /*119e0*/  IMAD.WIDE R54, R134, 0x2, R168 ;  /* 0x0000000286367825 */ /* 0x001fc400078e02a8 */
[----:B------:R-:W4:Y:S04]  /*119f0*/  LDL.64 R168, [R1+0xa0] ;  /* 0x0000a00001a87983 */ /* 0x000f280000100a00 */
[----:B------:R3:W4:Y:S01]  /*11a00*/  LDG.E.U16 R78, desc[UR28][R54.64] ;  /* 0x0000001c364e7981 */ /* 0x000722000c1e1500 */
[----:B--2---:R-:W-:-:S05]  /*11a10*/  IMAD.WIDE R56, R134, 0x2, R148 ;  /* 0x0000000286387825 */ /* 0x004fca00078e0294 */
[----:B------:R0:W2:Y:S01]  /*11a20*/  LDG.E.U16 R148, desc[UR28][R56.64] ;  /* 0x0000001c38947981 */ /* 0x0000a2000c1e1500 */
[----:B---3--:R-:W-:-:S03]  /*11a30*/  IMAD.WIDE R54, R134, 0x2, R66 ;  /* 0x0000000286367825 */ /* 0x008fc600078e0242 */
[----:B------:R-:W3:Y:S01]  /*11a40*/  LDL.64 R66, [R1+0x60] ;  /* 0x0000600001427983 */ /* 0x000ee20000100a00 */
[----:B------:R-:W-:-:S03]  /*11a50*/  FADD R58, R118, R117 ;  /* 0x00000075763a7221 */ /* 0x000fc60000000000 */
[----:B------:R1:W2:Y:S01]  /*11a60*/  LDG.E.U16 R79, desc[UR28][R54.64] ;  /* 0x0000001c364f7981 */ /* 0x0002a2000c1e1500 */
[----:B0-----:R-:W-:-:S03]  /*11a70*/  IMAD.WIDE R56, R134, 0x2, R172 ;  /* 0x0000000286387825 */ /* 0x001fc600078e02ac */
[----:B------:R-:W2:Y:S01]  /*11a80*/  LDL.64 R172, [R1+0x198] ;  /* 0x0001980001ac7983 */ /* 0x000ea20000100a00 */
[----:B------:R-:W-:-:S03]  /*11a90*/  FADD R58, R5, R58 ;  /* 0x0000003a053a7221 */ /* 0x000fc60000000000 */
[----:B------:R-:W2:Y:S01]  /*11aa0*/  LDG.E.U16 R149, desc[UR28][R56.64] ;  /* 0x0000001c38957981 */ /* 0x000ea2000c1e1500 */
[----:B------:R-:W-:-:S04]  /*11ab0*/  FADD R58, R119, R58 ;  /* 0x0000003a773a7221 */ /* 0x000fc80000000000 */
[----:B------:R-:W-:-:S04]  /*11ac0*/  FADD R58, R6, R58 ;  /* 0x0000003a063a7221 */ /* 0x000fc80000000000 */
[----:B------:R-:W-:-:S04]  /*11ad0*/  FADD R58, R7, R58 ;  /* 0x0000003a073a7221 */ /* 0x000fc80000000000 */
[----:B------:R-:W-:-:S04]  /*11ae0*/  FADD R58, R8, R58 ;  /* 0x0000003a083a7221 */ /* 0x000fc80000000000 */
[----:B------:R-:W-:-:S04]  /*11af0*/  FADD R58, R10, R58 ;  /* 0x0000003a0a3a7221 */ /* 0x000fc80000000000 */
[----:B------:R-:W-:Y:S02]  /*11b00*/  FADD R4, R9, R58 ;  /* 0x0000003a09047221 */ /* 0x000fe40000000000 */
[----:B------:R-:W2:Y:S01]  /*11b10*/  LDL.64 R58, [R1+0x208] ;  /* 0x00020800013a7983 */ /* 0x000ea20000100a00 */
[----:B-1----:R-:W-:-:S03]  /*11b20*/  IMAD.WIDE R54, R134, 0x2, R176 ;  /* 0x0000000286367825 */ /* 0x002fc600078e02b0 */
[----:B------:R-:W2:Y:S04]  /*11b30*/  LDL.64 R176, [R1+0x1d0] ;  /* 0x0001d00001b07983 */ /* 0x000ea80000100a00 */
[----:B------:R4:W2:Y:S02]  /*11b40*/  LDG.E.U16 R80, desc[UR28][R54.64] ;  /* 0x0000001c36507981 */ /* 0x0008a4000c1e1500 */
[C---:B----4-:R-:W-:Y:S02]  /*11b50*/  IMAD.WIDE R54, R134.reuse, 0x2, R166 ;  /* 0x0000000286367825 */ /* 0x050fe400078e02a6 */
[----:B------:R-:W4:Y:S04]  /*11b60*/  LDL.64 R166, [R1+0x158] ;  /* 0x0001580001a67983 */ /* 0x000f280000100a00 */
[----:B------:R0:W4:Y:S02]  /*11b70*/  LDG.E.U16 R81, desc[UR28][R54.64] ;  /* 0x0000001c36517981 */ /* 0x000124000c1e1500 */
[----:B0-----:R-:W-:-:S02]  /*11b80*/  IMAD.WIDE R54, R134, 0x2, R168 ;  /* 0x0000000286367825 */ /* 0x001fc400078e02a8 */
[----:B------:R-:W4:Y:S04]  /*11b90*/  LDL.64 R168, [R1+0x98] ;  /* 0x0000980001a87983 */ /* 0x000f280000100a00 */
[----:B------:R-:W4:Y:S01]  /*11ba0*/  LDG.E.U16 R82, desc[UR28][R54.64] ;  /* 0x0000001c36527981 */ /* 0x000f22000c1e1500 */
[----:B---3--:R-:W-:-:S03]  /*11bb0*/  IMAD.WIDE R56, R134, 0x2, R66 ;  /* 0x0000000286387825 */ /* 0x008fc600078e0242 */
[----:B------:R-:W3:Y:S04]  /*11bc0*/  LDL.64 R66, [R1+0xd8] ;  /* 0x0000d80001427983 */ /* 0x000ee80000100a00 */
[----:B------:R2:W3:Y:S02]  /*11bd0*/  LDG.E.U16 R150, desc[UR28][R56.64] ;  /* 0x0000001c38967981 */ /* 0x0004e4000c1e1500 */
[----:B--2---:R-:W-:Y:S02]  /*11be0*/  IMAD.WIDE R56, R134, 0x2, R172 ;  /* 0x0000000286387825 */ /* 0x004fe400078e02ac */
[----:B------:R-:W2:Y:S02]  /*11bf0*/  LDL.64 R172, [R1+0x200] ;  /* 0x0002000001ac7983 */ /* 0x000ea40000100a00 */
[----:B------:R-:W-:-:S02]  /*11c00*/  FMUL R65, R65, 1.4426950216293334961 ;  /* 0x3fb8aa3b41417820 */ /* 0x000fc40000400000 */
[----:B------:R-:W2:Y:S01]  /*11c10*/  LDG.E.U16 R156, desc[UR28][R56.64] ;  /* 0x0000001c389c7981 */ /* 0x000ea2000c1e1500 */
[----:B------:R-:W-:-:S04]  /*11c20*/  IMAD.WIDE R54, R134, 0x2, R58 ;  /* 0x0000000286367825 */ /* 0x000fc800078e023a */
[--C-:B------:R-:W-:Y:S02]  /*11c30*/  FADD R58, R83, -R0.reuse ;  /* 0x80000000533a7221 */ /* 0x100fe40000000000 */
[----:B------:R0:W2:Y:S01]  /*11c40*/  LDG.E.U16 R83, desc[UR28][R54.64] ;  /* 0x0000001c36537981 */ /* 0x0000a2000c1e1500 */
[----:B------:R-:W-:Y:S01]  /*11c50*/  FADD R59, R84, -R0 ;  /* 0x80000000543b7221 */ /* 0x000fe20000000000 */
[C---:B0-----:R-:W-:Y:S02]  /*11c60*/  IMAD.WIDE R54, R134.reuse, 0x2, R176 ;  /* 0x0000000286367825 */ /* 0x041fe400078e02b0 */
[----:B------:R-:W2:Y:S04]  /*11c70*/  LDL.64 R176, [R1+0x58] ;  /* 0x0000580001b07983 */ /* 0x000ea80000100a00 */
[----:B------:R4:W2:Y:S01]  /*11c80*/  LDG.E.U16 R84, desc[UR28][R54.64] ;  /* 0x0000001c36547981 */ /* 0x0008a2000c1e1500 */
[----:B------:R0:W-:Y:S01]  /*11c90*/  MUFU.EX2 R211, R65 ;  /* 0x0000004100d37308 */ /* 0x0001e20000000800 */
[----:B----4-:R-:W-:-:S02]  /*11ca0*/  IMAD.WIDE R54, R134, 0x2, R166 ;  /* 0x0000000286367825 */ /* 0x010fc400078e02a6 */
[----:B------:R-:W4:Y:S02]  /*11cb0*/  LDL.64 R166, [R1+0x1c8] ;  /* 0x0001c80001a67983 */ /* 0x000f240000100a00 */
[----:B0-----:R-:W-:Y:S02]  /*11cc0*/  FADD R65, R85, -R0 ;  /* 0x8000000055417221 */ /* 0x001fe40000000000 */
[----:B------:R0:W4:Y:S02]  /*11cd0*/  LDG.E.U16 R85, desc[UR28][R54.64] ;  /* 0x0000001c36557981 */ /* 0x000124000c1e1500 */
[----:B0-----:R-:W-:-:S04]  /*11ce0*/  IMAD.WIDE R54, R134, 0x2, R178 ;  /* 0x0000000286367825 */ /* 0x001fc800078e02b2 */
[----:B---3--:R-:W-:-:S04]  /*11cf0*/  IMAD.WIDE R56, R134, 0x2, R66 ;  /* 0x0000000286387825 */ /* 0x008fc800078e0242 */
[----:B------:R-:W-:Y:S02]  /*11d00*/  FADD R66, R86, -R0 ;  /* 0x8000000056427221 */ /* 0x000fe40000000000 */
[----:B------:R0:W3:Y:S04]  /*11d10*/  LDG.E.U16 R86, desc[UR28][R54.64] ;  /* 0x0000001c36567981 */ /* 0x0000e8000c1e1500 */
[----:B------:R2:W3:Y:S01]  /*11d20*/  LDG.E.U16 R162, desc[UR28][R56.64] ;  /* 0x0000001c38a27981 */ /* 0x0004e2000c1e1500 */
[----:B0-----:R-:W-:-:S03]  /*11d30*/  IMAD.WIDE R54, R134, 0x2, R168 ;  /* 0x0000000286367825 */ /* 0x001fc600078e02a8 */
[----:B------:R-:W3:Y:S01]  /*11d40*/  LDL.64 R168, [R1+0x150] ;  /* 0x0001500001a87983 */ /* 0x000ee20000100a00 */
[----:B--2---:R-:W-:-:S03]  /*11d50*/  IMAD.WIDE R56, R134, 0x2, R172 ;  /* 0x0000000286387825 */ /* 0x004fc600078e02ac */
[----:B------:R-:W2:Y:S01]  /*11d60*/  LDL.64 R172, [R1+0x90] ;  /* 0x0000900001ac7983 */ /* 0x000ea20000100a00 */
[----:B------:R-:W-:-:S03]  /*11d70*/  FADD R67, R87, -R0 ;  /* 0x8000000057437221 */ /* 0x000fc60000000000 */
[----:B------:R0:W2:Y:S02]  /*11d80*/  LDG.E.U16 R87, desc[UR28][R54.64] ;  /* 0x0000001c36577981 */ /* 0x0000a4000c1e1500 */
[----:B0-----:R-:W-:-:S04]  /*11d90*/  IMAD.WIDE R54, R134, 0x2, R176 ;  /* 0x0000000286367825 */ /* 0x001fc800078e02b0 */
[----:B------:R-:W-:Y:S02]  /*11da0*/  FADD R177, R88, -R0 ;  /* 0x8000000058b17221 */ /* 0x000fe40000000000 */
[----:B------:R4:W2:Y:S02]  /*11db0*/  LDG.E.U16 R88, desc[UR28][R54.64] ;  /* 0x0000001c36587981 */ /* 0x0008a4000c1e1500 */
[C---:B----4-:R-:W-:Y:S02]  /*11dc0*/  IMAD.WIDE R54, R134.reuse, 0x2, R166 ;  /* 0x0000000286367825 */ /* 0x050fe400078e02a6 */
[----:B------:R-:W4:Y:S04]  /*11dd0*/  LDG.E.U16 R166, desc[UR28][R56.64] ;  /* 0x0000001c38a67981 */ /* 0x000f28000c1e1500 */
[----:B------:R0:W4:Y:S02]  /*11de0*/  LDG.E.U16 R167, desc[UR28][R54.64] ;  /* 0x0000001c36a77981 */ /* 0x000124000c1e1500 */
[----:B0-----:R-:W-:-:S02]  /*11df0*/  IMAD.WIDE R54, R134, 0x2, R190 ;  /* 0x0000000286367825 */ /* 0x001fc400078e02be */
[----:B------:R-:W4:Y:S02]  /*11e00*/  LDL.64 R190, [R1+0x1c0] ;  /* 0x0001c00001be7983 */ /* 0x000f240000100a00 */
[----:B------:R-:W-:-:S04]  /*11e10*/  FADD R4, R12, R4 ;  /* 0x000000040c047221 */ /* 0x000fc80000000000 */
        /* <DEDUP_REMOVED lines=10> */
[----:B------:R-:W-:Y:S01]  /*11ec0*/  FADD R4, R21, R4 ;  /* 0x0000000415047221 */ /* 0x000fe20000000000 */
[C---:B---3--:R-:W-:Y:S02]  /*11ed0*/  IMAD.WIDE R56, R134.reuse, 0x2, R168 ;  /* 0x0000000286387825 */ /* 0x048fe400078e02a8 */
[----:B------:R0:W3:Y:S04]  /*11ee0*/  LDG.E.U16 R168, desc[UR28][R54.64] ;  /* 0x0000001c36a87981 */ /* 0x0000e8000c1e1500 */
[----:B------:R2:W3:Y:S01]  /*11ef0*/  LDG.E.U16 R169, desc[UR28][R56.64] ;  /* 0x0000001c38a97981 */ /* 0x0004e2000c1e1500 */
[----:B0-----:R-:W-:-:S05]  /*11f00*/  IMAD.WIDE R54, R134, 0x2, R182 ;  /* 0x0000000286367825 */ /* 0x001fca00078e02b6 */
[----:B------:R0:W3:Y:S01]  /*11f10*/  LDG.E.U16 R171, desc[UR28][R54.64] ;  /* 0x0000001c36ab7981 */ /* 0x0000e2000c1e1500 */
[----:B--2---:R-:W-:-:S04]  /*11f20*/  IMAD.WIDE R56, R134, 0x2, R172 ;  /* 0x0000000286387825 */ /* 0x004fc800078e02ac */
[----:B------:R-:W-:Y:S01]  /*11f30*/  FADD R4, R24, R4 ;  /* 0x0000000418047221 */ /* 0x000fe20000000000 */
[----:B0-----:R-:W-:-:S04]  /*11f40*/  IMAD.WIDE R54, R134, 0x2, R186 ;  /* 0x0000000286367825 */ /* 0x001fc800078e02ba */
[----:B------:R-:W-:Y:S01]  /*11f50*/  FADD R178, R89, -R0 ;  /* 0x8000000059b27221 */ /* 0x000fe20000000000 */
[----:B------:R-:W2:Y:S04]  /*11f60*/  LDG.E.U16 R173, desc[UR28][R56.64] ;  /* 0x0000001c38ad7981 */ /* 0x000ea8000c1e1500 */
[----:B------:R0:W2:Y:S02]  /*11f70*/  LDG.E.U16 R172, desc[UR28][R54.64] ;  /* 0x0000001c36ac7981 */ /* 0x0000a4000c1e1500 */
[C---:B0-----:R-:W-:Y:S02]  /*11f80*/  IMAD.WIDE R54, R134.reuse, 0x2, R216 ;  /* 0x0000000286367825 */ /* 0x041fe400078e02d8 */
[----:B------:R-:W2:Y:S04]  /*11f90*/  LDL.64 R216, [R1+0x88] ;  /* 0x0000880001d87983 */ /* 0x000ea80000100a00 */
[----:B------:R0:W3:Y:S02]  /*11fa0*/  LDG.E.U16 R176, desc[UR28][R54.64] ;  /* 0x0000001c36b07981 */ /* 0x0000e4000c1e1500 */
[----:B0-----:R-:W-:-:S02]  /*11fb0*/  IMAD.WIDE R54, R134, 0x2, R214 ;  /* 0x0000000286367825 */ /* 0x001fc400078e02d6 */
[----:B------:R-:W3:Y:S02]  /*11fc0*/  LDL.64 R214, [R1+0x48] ;  /* 0x0000480001d67983 */ /* 0x000ee40000100a00 */
        /* <DEDUP_REMOVED lines=27> */
[----:B----4-:R-:W-:-:S04]  /*12180*/  IMAD.WIDE R56, R134, 0x2, R190 ;  /* 0x0000000286387825 */ /* 0x010fc800078e02be */
[--C-:B------:R-:W-:Y:S01]  /*12190*/  FADD R190, R98, -R0.reuse ;  /* 0x8000000062be7221 */ /* 0x100fe20000000000 */
[----:B------:R-:W-:Y:S01]  /*121a0*/  FADD R89, R52, R89 ;  /* 0x0000005934597221 */ /* 0x000fe20000000000 */
[----:B------:R0:W4:Y:S03]  /*121b0*/  LDG.E.U16 R98, desc[UR28][R54.64] ;  /* 0x0000001c36627981 */ /* 0x000126000c1e1500 */
[----:B------:R-:W-:Y:S01]  /*121c0*/  FADD R89, R51, R89 ;  /* 0x0000005933597221 */ /* 0x000fe20000000000 */
[--C-:B------:R-:W-:Y:S01]  /*121d0*/  FADD R4, R90, -R0.reuse ;  /* 0x800000005a047221 */ /* 0x100fe20000000000 */
[----:B------:R-:W-:Y:S01]  /*121e0*/  FADD R183, R92, -R0 ;  /* 0x800000005cb77221 */ /* 0x000fe20000000000 */
[----:B------:R-:W4:Y:S01]  /*121f0*/  LDG.E.U16 R179, desc[UR28][R56.64] ;  /* 0x0000001c38b37981 */ /* 0x000f22000c1e1500 */
[----:B0-----:R-:W-:-:S04]  /*12200*/  IMAD.WIDE R54, R134, 0x2, R222 ;  /* 0x0000000286367825 */ /* 0x001fc800078e02de */
[----:B------:R-:W-:Y:S01]  /*12210*/  FADD R89, R53, R89 ;  /* 0x0000005935597221 */ /* 0x000fe20000000000 */
[----:B------:R0:W4:Y:S03]  /*12220*/  LDG.E.U16 R181, desc[UR28][R54.64] ;  /* 0x0000001c36b57981 */ /* 0x000126000c1e1500 */
[----:B------:R-:W-:Y:S01]  /*12230*/  FADD R89, R120, R89 ;  /* 0x0000005978597221 */ /* 0x000fe20000000000 */
[----:B------:R-:W-:Y:S01]  /*12240*/  FMUL R4, R4, 1.4426950216293334961 ;  /* 0x3fb8aa3b04047820 */ /* 0x000fe20000400000 */
[----:B0-----:R-:W-:-:S04]  /*12250*/  IMAD.WIDE R54, R134, 0x2, R220 ;  /* 0x0000000286367825 */ /* 0x001fc800078e02dc */
[----:B------:R-:W-:Y:S01]  /*12260*/  FADD R89, R121, R89 ;  /* 0x0000005979597221 */ /* 0x000fe20000000000 */
[----:B------:R0:W4:Y:S01]  /*12270*/  LDG.E.U16 R182, desc[UR28][R54.64] ;  /* 0x0000001c36b67981 */ /* 0x000122000c1e1500 */
[----:B------:R1:W-:Y:S01]  /*12280*/  MUFU.EX2 R92, R4 ;  /* 0x00000004005c7308 */ /* 0x0003e20000000800 */
[----:B------:R-:W-:-:S04]  /*12290*/  IMAD.WIDE R56, R134, 0x2, R192 ;  /* 0x0000000286387825 */ /* 0x000fc800078e02c0 */
[----:B------:R-:W-:Y:S01]  /*122a0*/  FADD R193, R140, -R0 ;  /* 0x800000008cc17221 */ /* 0x000fe20000000000 */
[----:B------:R-:W-:Y:S01]  /*122b0*/  FADD R89, R122, R89 ;  /* 0x000000597a597221 */ /* 0x000fe20000000000 */
[----:B------:R-:W-:Y:S01]  /*122c0*/  FMUL R212, R212, 1.4426950216293334961 ;  /* 0x3fb8aa3bd4d47820 */ /* 0x000fe20000400000 */
[----:B------:R-:W-:Y:S01]  /*122d0*/  FMUL R209, R209, 1.4426950216293334961 ;  /* 0x3fb8aa3bd1d17820 */ /* 0x000fe20000400000 */
[----:B------:R-:W-:Y:S01]  /*122e0*/  FMUL R208, R208, 1.4426950216293334961 ;  /* 0x3fb8aa3bd0d07820 */ /* 0x000fe20000400000 */
[----:B0-----:R-:W-:-:S04]  /*122f0*/  IMAD.WIDE R54, R134, 0x2, R218 ;  /* 0x0000000286367825 */ /* 0x001fc800078e02da */
[--C-:B-1----:R-:W-:Y:S01]  /*12300*/  FADD R4, R137, -R0.reuse ;  /* 0x8000000089047221 */ /* 0x102fe20000000000 */
[----:B------:R-:W-:Y:S01]  /*12310*/  FMUL R205, R205, 1.4426950216293334961 ;  /* 0x3fb8aa3bcdcd7820 */ /* 0x000fe20000400000 */
[----:B------:R-:W-:Y:S01]  /*12320*/  FMUL R203, R203, 1.4426950216293334961 ;  /* 0x3fb8aa3bcbcb7820 */ /* 0x000fe20000400000 */
[----:B------:R-:W-:Y:S01]  /*12330*/  MUFU.EX2 R204, R204 ;  /* 0x000000cc00cc7308 */ /* 0x000fe20000000800 */
[----:B------:R2:W4:Y:S01]  /*12340*/  LDG.E.U16 R140, desc[UR28][R54.64] ;  /* 0x0000001c368c7981 */ /* 0x000522000c1e1500 */
[----:B------:R-:W-:Y:S01]  /*12350*/  FMUL R4, R4, 1.4426950216293334961 ;  /* 0x3fb8aa3b04047820 */ /* 0x000fe20000400000 */
[----:B------:R-:W-:Y:S01]  /*12360*/  FADD R89, R124, R89 ;  /* 0x000000597c597221 */ /* 0x000fe20000000000 */
[--C-:B------:R-:W-:Y:S01]  /*12370*/  FADD R141, R141, -R0.reuse ;  /* 0x800000008d8d7221 */ /* 0x100fe20000000000 */
[----:B------:R-:W-:Y:S01]  /*12380*/  FMUL R202, R202, 1.4426950216293334961 ;  /* 0x3fb8aa3bcaca7820 */ /* 0x000fe20000400000 */
[----:B------:R-:W-:Y:S01]  /*12390*/  FMUL R201, R201, 1.4426950216293334961 ;  /* 0x3fb8aa3bc9c97820 */ /* 0x000fe20000400000 */
[----:B------:R-:W4:Y:S01]  /*123a0*/  LDG.E.U16 R184, desc[UR28][R56.64] ;  /* 0x0000001c38b87981 */ /* 0x000f22000c1e1500 */
[----:B------:R-:W0:Y:S08]  /*123b0*/  MUFU.EX2 R212, R212 ;  /* 0x000000d400d47308 */ /* 0x000e300000000800 */
[----:B------:R-:W1:Y:S08]  /*123c0*/  MUFU.EX2 R209, R209 ;  /* 0x000000d100d17308 */ /* 0x000e700000000800 */
[----:B------:R-:W0:Y:S08]  /*123d0*/  MUFU.EX2 R208, R208 ;  /* 0x000000d000d07308 */ /* 0x000e300000000800 */
[----:B------:R-:W0:Y:S01]  /*123e0*/  MUFU.EX2 R205, R205 ;  /* 0x000000cd00cd7308 */ /* 0x000e220000000800 */
[----:B------:R-:W-:Y:S01]  /*123f0*/  FADD R142, R142, -R0 ;  /* 0x800000008e8e7221 */ /* 0x000fe20000000000 */
[----:B------:R-:W-:-:S06]  /*12400*/  FMUL R200, R200, 1.4426950216293334961 ;  /* 0x3fb8aa3bc8c87820 */ /* 0x000fcc0000400000 */
[----:B------:R-:W0:Y:S01]  /*12410*/  MUFU.EX2 R203, R203 ;  /* 0x000000cb00cb7308 */ /* 0x000e220000000800 */
[----:B------:R-:W-:-:S07]  /*12420*/  FMUL R199, R199, 1.4426950216293334961 ;  /* 0x3fb8aa3bc7c77820 */ /* 0x000fce0000400000 */
[----:B------:R-:W0:Y:S01]  /*12430*/  MUFU.EX2 R202, R202 ;  /* 0x000000ca00ca7308 */ /* 0x000e220000000800 */
[----:B------:R-:W-:Y:S01]  /*12440*/  FADD R109, R109, -R0 ;  /* 0x800000006d6d7221 */ /* 0x000fe20000000000 */
[----:B------:R-:W-:-:S06]  /*12450*/  FMUL R198, R198, 1.4426950216293334961 ;  /* 0x3fb8aa3bc6c67820 */ /* 0x000fcc0000400000 */
[----:B------:R-:W0:Y:S01]  /*12460*/  MUFU.EX2 R201, R201 ;  /* 0x000000c900c97308 */ /* 0x000e220000000800 */
[----:B--2---:R-:W-:-:S05]  /*12470*/  IMAD.WIDE R54, R134, 0x2, R216 ;  /* 0x0000000286367825 */ /* 0x004fca00078e02d8 */
[----:B------:R2:W4:Y:S02]  /*12480*/  LDG.E.U16 R137, desc[UR28][R54.64] ;  /* 0x0000001c36897981 */ /* 0x000524000c1e1500 */
[----:B--2---:R2:W-:Y:S02]  /*12490*/  MUFU.EX2 R54, R4 ;  /* 0x0000000400367308 */ /* 0x0045e40000000800 */
[----:B--2---:R-:W-:-:S04]  /*124a0*/  FADD R4, R123, R89 ;  /* 0x000000597b047221 */ /* 0x004fc80000000000 */
        /* <DEDUP_REMOVED lines=9> */
[----:B0-----:R-:W-:-:S04]  /*12540*/  FADD R4, R212, R4 ;  /* 0x00000004d4047221 */ /* 0x001fc80000000000 */
[----:B------:R-:W-:-:S04]  /*12550*/  FADD R4, R211, R4 ;  /* 0x00000004d3047221 */ /* 0x000fc80000000000 */
[----:B------:R-:W-:Y:S01]  /*12560*/  FADD R4, R210, R4 ;  /* 0x00000004d2047221 */ /* 0x000fe20000000000 */
[----:B------:R-:W-:-:S03]  /*12570*/  FADD R89, R111, -R0 ;  /* 0x800000006f597221 */ /* 0x000fc60000000000 */
[----:B-1----:R-:W-:Y:S01]  /*12580*/  FADD R4, R209, R4 ;  /* 0x00000004d1047221 */ /* 0x002fe20000000000 */
[----:B------:R-:W-:-:S03]  /*12590*/  FMUL R89, R89, 1.4426950216293334961 ;  /* 0x3fb8aa3b59597820 */ /* 0x000fc60000400000 */
[----:B------:R-:W-:Y:S01]  /*125a0*/  FADD R4, R208, R4 ;  /* 0x00000004d0047221 */ /* 0x000fe20000000000 */
[----:B------:R-:W-:Y:S02]  /*125b0*/  FMUL R55, R141, 1.4426950216293334961 ;  /* 0x3fb8aa3b8d377820 */ /* 0x000fe40000400000 */
[----:B------:R0:W-:Y:S01]  /*125c0*/  MUFU.EX2 R141, R89 ;  /* 0x00000059008d7308 */ /* 0x0001e20000000800 */
[----:B------:R-:W-:Y:S01]  /*125d0*/  FADD R4, R207, R4 ;  /* 0x00000004cf047221 */ /* 0x000fe20000000000 */
[----:B---3--:R-:W-:-:S04]  /*125e0*/  IMAD.WIDE R56, R134, 0x2, R214 ;  /* 0x0000000286387825 */ /* 0x008fc800078e02d6 */
[----:B------:R-:W-:Y:S01]  /*125f0*/  FADD R4, R206, R4 ;  /* 0x00000004ce047221 */ /* 0x000fe20000000000 */
[----:B------:R1:W2:Y:S01]  /*12600*/  LDG.E.U16 R189, desc[UR28][R56.64] ;  /* 0x0000001c38bd7981 */ /* 0x0002a2000c1e1500 */
[----:B0-----:R-:W-:Y:S02]  /*12610*/  FADD R89, R113, -R0 ;  /* 0x8000000071597221 */ /* 0x001fe40000000000 */
[----:B------:R-:W-:Y:S02]  /*12620*/  FADD R4, R205, R4 ;  /* 0x00000004cd047221 */ /* 0x000fe40000000000 */
[----:B------:R-:W-:Y:S01]  /*12630*/  FMUL R89, R89, 1.4426950216293334961 ;  /* 0x3fb8aa3b59597820 */ /* 0x000fe20000400000 */
[----:B------:R-:W0:Y:S01]  /*12640*/  MUFU.EX2 R200, R200 ;  /* 0x000000c800c87308 */ /* 0x000e220000000800 */
[----:B-1----:R-:W-:Y:S01]  /*12650*/  FMUL R56, R142, 1.4426950216293334961 ;  /* 0x3fb8aa3b8e387820 */ /* 0x002fe20000400000 */
[----:B------:R-:W-:-:S06]  /*12660*/  FADD R4, R204, R4 ;  /* 0x00000004cc047221 */ /* 0x000fcc0000000000 */
[----:B------:R1:W-:Y:S01]  /*12670*/  MUFU.EX2 R142, R89 ;  /* 0x00000059008e7308 */ /* 0x0003e20000000800 */
[----:B------:R-:W-:Y:S01]  /*12680*/  FMUL R57, R109, 1.4426950216293334961 ;  /* 0x3fb8aa3b6d397820 */ /* 0x000fe20000400000 */
[----:B------:R-:W-:Y:S01]  /*12690*/  FMUL R197, R197, 1.4426950216293334961 ;  /* 0x3fb8aa3bc5c57820 */ /* 0x000fe20000400000 */
[----:B-1----:R-:W-:-:S05]  /*126a0*/  FADD R89, R115, -R0 ;  /* 0x8000000073597221 */ /* 0x002fca0000000000 */
[----:B------:R-:W1:Y:S01]  /*126b0*/  MUFU.EX2 R199, R199 ;  /* 0x000000c700c77308 */ /* 0x000e620000000800 */
[----:B------:R-:W-:Y:S01]  /*126c0*/  FMUL R109, R89, 1.4426950216293334961 ;  /* 0x3fb8aa3b596d7820 */ /* 0x000fe20000400000 */
[----:B------:R-:W-:Y:S01]  /*126d0*/  FADD R89, R203, R4 ;  /* 0x00000004cb597221 */ /* 0x000fe20000000000 */
[----:B------:R-:W-:-:S05]  /*126e0*/  FMUL R196, R196, 1.4426950216293334961 ;  /* 0x3fb8aa3bc4c47820 */ /* 0x000fca0000400000 */
[----:B------:R-:W3:Y:S01]  /*126f0*/  MUFU.EX2 R198, R198 ;  /* 0x000000c600c67308 */ /* 0x000ee20000000800 */
[----:B------:R-:W-:Y:S01]  /*12700*/  FADD R89, R202, R89 ;  /* 0x00000059ca597221 */ /* 0x000fe20000000000 */
[----:B------:R-:W-:-:S03]  /*12710*/  FMUL R195, R195, 1.4426950216293334961 ;  /* 0x3fb8aa3bc3c37820 */ /* 0x000fc60000400000 */
[----:B------:R-:W-:-:S03]  /*12720*/  FADD R89, R201, R89 ;  /* 0x00000059c9597221 */ /* 0x000fc60000000000 */
[----:B------:R-:W3:Y:S01]  /*12730*/  MUFU.EX2 R197, R197 ;  /* 0x000000c500c57308 */ /* 0x000ee20000000800 */
[----:B0-----:R-:W-:Y:S01]  /*12740*/  FADD R89, R200, R89 ;  /* 0x00000059c8597221 */ /* 0x001fe20000000000 */
[----:B------:R-:W-:-:S06]  /*12750*/  FMUL R194, R194, 1.4426950216293334961 ;  /* 0x3fb8aa3bc2c27820 */ /* 0x000fcc0000400000 */
[----:B------:R-:W0:Y:S01]  /*12760*/  MUFU.EX2 R196, R196 ;  /* 0x000000c400c47308 */ /* 0x000e220000000800 */
[----:B-1----:R-:W-:Y:S01]  /*12770*/  FADD R89, R199, R89 ;  /* 0x00000059c7597221 */ /* 0x002fe20000000000 */
[----:B------:R-:W-:-:S06]  /*12780*/  FMUL R188, R188, 1.4426950216293334961 ;  /* 0x3fb8aa3bbcbc7820 */ /* 0x000fcc0000400000 */
[----:B------:R-:W1:Y:S01]  /*12790*/  MUFU.EX2 R195, R195 ;  /* 0x000000c300c37308 */ /* 0x000e620000000800 */
[----:B---3--:R-:W-:Y:S01]  /*127a0*/  FADD R89, R198, R89 ;  /* 0x00000059c6597221 */ /* 0x008fe20000000000 */
[----:B------:R-:W-:-:S06]  /*127b0*/  FMUL R58, R58, 1.4426950216293334961 ;  /* 0x3fb8aa3b3a3a7820 */ /* 0x000fcc0000400000 */
[----:B------:R-:W3:Y:S01]  /*127c0*/  MUFU.EX2 R194, R194 ;  /* 0x000000c200c27308 */ /* 0x000ee20000000800 */
[----:B------:R-:W-:Y:S01]  /*127d0*/  FADD R89, R197, R89 ;  /* 0x00000059c5597221 */ /* 0x000fe20000000000 */
[----:B------:R-:W-:-:S06]  /*127e0*/  FMUL R59, R59, 1.4426950216293334961 ;  /* 0x3fb8aa3b3b3b7820 */ /* 0x000fcc0000400000 */
        /* <DEDUP_REMOVED lines=20> */
[----:B------:R-:W-:-:S06]  /*12930*/  FADD R186, R93, -R0 ;  /* 0x800000005dba7221 */ /* 0x000fcc0000000000 */
[----:B------:R-:W3:Y:S01]  /*12940*/  MUFU.EX2 R178, R178 ;  /* 0x000000b200b27308 */ /* 0x000ee20000000800 */
[----:B------:R-:W-:Y:S01]  /*12950*/  FADD R89, R66, R89 ;  /* 0x0000005942597221 */ /* 0x000fe20000000000 */
[----:B------:R-:W-:Y:S01]  /*12960*/  FMUL R186, R186, 1.4426950216293334961 ;  /* 0x3fb8aa3bbaba7820 */ /* 0x000fe20000400000 */
[----:B------:R-:W-:Y:S02]  /*12970*/  FADD R187, R96, -R0 ;  /* 0x8000000060bb7221 */ /* 0x000fe40000000000 */
[----:B0-----:R-:W-:-:S03]  /*12980*/  FADD R89, R67, R89 ;  /* 0x0000005943597221 */ /* 0x001fc60000000000 */
[----:B------:R-:W0:Y:S01]  /*12990*/  MUFU.EX2 R183, R183 ;  /* 0x000000b700b77308 */ /* 0x000e220000000800 */
[----:B------:R-:W-:Y:S01]  /*129a0*/  FMUL R187, R187, 1.4426950216293334961 ;  /* 0x3fb8aa3bbbbb7820 */ /* 0x000fe20000400000 */
[----:B-1----:R-:W-:Y:S01]  /*129b0*/  FADD R89, R177, R89 ;  /* 0x00000059b1597221 */ /* 0x002fe20000000000 */
[----:B------:R-:W-:Y:S01]  /*129c0*/  FMUL R190, R190, 1.4426950216293334961 ;  /* 0x3fb8aa3bbebe7820 */ /* 0x000fe20000400000 */
[----:B------:R-:W-:-:S04]  /*129d0*/  FADD R191, R101, -R0 ;  /* 0x8000000065bf7221 */ /* 0x000fc80000000000 */
[----:B------:R-:W1:Y:S01]  /*129e0*/  MUFU.EX2 R186, R186 ;  /* 0x000000ba00ba7308 */ /* 0x000e620000000800 */
[----:B---3--:R-:W-:Y:S01]  /*129f0*/  FADD R89, R178, R89 ;  /* 0x00000059b2597221 */ /* 0x008fe20000000000 */
[----:B------:R-:W-:Y:S01]  /*12a00*/  FMUL R191, R191, 1.4426950216293334961 ;  /* 0x3fb8aa3bbfbf7820 */ /* 0x000fe20000400000 */
[----:B------:R-:W-:-:S05]  /*12a10*/  FADD R192, R103, -R0 ;  /* 0x8000000067c07221 */ /* 0x000fca0000000000 */
[----:B------:R-:W3:Y:S01]  /*12a20*/  MUFU.EX2 R187, R187 ;  /* 0x000000bb00bb7308 */ /* 0x000ee20000000800 */
[----:B------:R-:W-:Y:S01]  /*12a30*/  FADD R89, R92, R89 ;  /* 0x000000595c597221 */ /* 0x000fe20000000000 */
[----:B------:R-:W-:-:S06]  /*12a40*/  FMUL R192, R192, 1.4426950216293334961 ;  /* 0x3fb8aa3bc0c07820 */ /* 0x000fcc0000400000 */
[----:B------:R-:W3:Y:S01]  /*12a50*/  MUFU.EX2 R190, R190 ;  /* 0x000000be00be7308 */ /* 0x000ee20000000800 */
[----:B0-----:R-:W-:Y:S01]  /*12a60*/  FADD R89, R183, R89 ;  /* 0x00000059b7597221 */ /* 0x001fe20000000000 */
[----:B------:R-:W-:-:S06]  /*12a70*/  FMUL R193, R193, 1.4426950216293334961 ;  /* 0x3fb8aa3bc1c17820 */ /* 0x000fcc0000400000 */
[----:B------:R-:W0:Y:S01]  /*12a80*/  MUFU.EX2 R191, R191 ;  /* 0x000000bf00bf7308 */ /* 0x000e220000000800 */
[----:B-1----:R-:W-:-:S07]  /*12a90*/  FADD R89, R186, R89 ;  /* 0x00000059ba597221 */ /* 0x002fce0000000000 */
[----:B------:R-:W1:Y:S01]  /*12aa0*/  MUFU.EX2 R192, R192 ;  /* 0x000000c000c07308 */ /* 0x000e620000000800 */
[----:B---3--:R-:W-:-:S07]  /*12ab0*/  FADD R89, R187, R89 ;  /* 0x00000059bb597221 */ /* 0x008fce0000000000 */
[----:B------:R-:W3:Y:S01]  /*12ac0*/  MUFU.EX2 R193, R193 ;  /* 0x000000c100c17308 */ /* 0x000ee20000000800 */
[----:B------:R-:W-:Y:S01]  /*12ad0*/  FADD R89, R190, R89 ;  /* 0x00000059be597221 */ /* 0x000fe20000000000 */
[----:B------:R-:W-:-:S03]  /*12ae0*/  F2FP.F16.F32.PACK_AB R6, R7, R6 ;  /* 0x000000060706723e */ /* 0x000fc600000000ff */
[----:B0-----:R-:W-:-:S03]  /*12af0*/  FADD R89, R191, R89 ;  /* 0x00000059bf597221 */ /* 0x001fc60000000000 */
[----:B------:R-:W0:Y:S01]  /*12b00*/  MUFU.EX2 R55, R55 ;  /* 0x0000003700377308 */ /* 0x000e220000000800 */
[----:B------:R-:W-:Y:S01]  /*12b10*/  F2FP.F16.F32.PACK_AB R7, R10, R8 ;  /* 0x000000080a07723e */ /* 0x000fe200000000ff */
[--C-:B------:R-:W-:Y:S01]  /*12b20*/  FADD R143, R143, -R0.reuse ;  /* 0x800000008f8f7221 */ /* 0x100fe20000000000 */
[----:B------:R-:W-:Y:S01]  /*12b30*/  F2FP.F16.F32.PACK_AB R8, R12, R9 ;  /* 0x000000090c08723e */ /* 0x000fe200000000ff */
[----:B------:R-:W-:Y:S01]  /*12b40*/  FADD R12, R112, -R0 ;  /* 0x80000000700c7221 */ /* 0x000fe20000000000 */
[----:B-1----:R-:W-:-:S03]  /*12b50*/  FADD R89, R192, R89 ;  /* 0x00000059c0597221 */ /* 0x002fc60000000000 */
[----:B------:R-:W1:Y:S01]  /*12b60*/  MUFU.EX2 R56, R56 ;  /* 0x0000003800387308 */ /* 0x000e620000000800 */
[----:B------:R-:W-:Y:S01]  /*12b70*/  FMUL R143, R143, 1.4426950216293334961 ;  /* 0x3fb8aa3b8f8f7820 */ /* 0x000fe20000400000 */
[----:B------:R-:W-:Y:S01]  /*12b80*/  F2FP.F16.F32.PACK_AB R9, R13, R11 ;  /* 0x0000000b0d09723e */ /* 0x000fe200000000ff */
[----:B------:R-:W-:Y:S01]  /*12b90*/  FMUL R93, R12, 1.4426950216293334961 ;  /* 0x3fb8aa3b0c5d7820 */ /* 0x000fe20000400000 */
[----:B---3--:R-:W-:Y:S01]  /*12ba0*/  FADD R89, R193, R89 ;  /* 0x00000059c1597221 */ /* 0x008fe20000000000 */
[----:B------:R-:W-:-:S03]  /*12bb0*/  F2FP.F16.F32.PACK_AB R11, R18, R15 ;  /* 0x0000000f120b723e */ /* 0x000fc600000000ff */
[----:B------:R-:W3:Y:S01]  /*12bc0*/  MUFU.EX2 R57, R57 ;  /* 0x0000003900397308 */ /* 0x000ee20000000800 */
[----:B------:R-:W-:Y:S01]  /*12bd0*/  F2FP.F16.F32.PACK_AB R12, R19, R17 ;  /* 0x00000011130c723e */ /* 0x000fe200000000ff */
[--C-:B------:R-:W-:Y:S01]  /*12be0*/  FADD R144, R144, -R0.reuse ;  /* 0x8000000090907221 */ /* 0x100fe20000000000 */
[----:B------:R-:W-:Y:S02]  /*12bf0*/  F2FP.F16.F32.PACK_AB R15, R25, R23 ;  /* 0x00000017190f723e */ /* 0x000fe400000000ff */
[----:B------:R-:W-:Y:S01]  /*12c00*/  F2FP.F16.F32.PACK_AB R17, R30, R27 ;  /* 0x0000001b1e11723e */ /* 0x000fe200000000ff */
[--C-:B------:R-:W-:Y:S01]  /*12c10*/  FADD R27, R105, -R0.reuse ;  /* 0x80000000691b7221 */ /* 0x100fe20000000000 */
[----:B------:R-:W-:Y:S01]  /*12c20*/  F2FP.F16.F32.PACK_AB R25, R46, R44 ;  /* 0x0000002c2e19723e */ /* 0x000fe200000000ff */
[----:B------:R1:W1:Y:S01]  /*12c30*/  MUFU.EX2 R111, R143 ;  /* 0x0000008f006f7308 */ /* 0x0002620000000800 */
[----:B------:R-:W-:Y:S01]  /*12c40*/  FADD R44, R54, R89 ;  /* 0x00000059362c7221 */ /* 0x000fe20000000000 */
[----:B------:R-:W-:Y:S01]  /*12c50*/  FADD R90, R114, -R0 ;  /* 0x80000000725a7221 */ /* 0x000fe20000000000 */
[----:B------:R-:W-:Y:S01]  /*12c60*/  F2FP.F16.F32.PACK_AB R10, R16, R14 ;  /* 0x0000000e100a723e */ /* 0x000fe200000000ff */
[----:B------:R-:W-:Y:S01]  /*12c70*/  FMUL R144, R144, 1.4426950216293334961 ;  /* 0x3fb8aa3b90907820 */ /* 0x000fe20000400000 */
[----:B------:R-:W-:Y:S01]  /*12c80*/  F2FP.F16.F32.PACK_AB R16, R28, R26 ;  /* 0x0000001a1c10723e */ /* 0x000fe200000000ff */
[----:B------:R-:W-:Y:S01]  /*12c90*/  FMUL R28, R27, 1.4426950216293334961 ;  /* 0x3fb8aa3b1b1c7820 */ /* 0x000fe20000400000 */
[----:B------:R-:W-:Y:S01]  /*12ca0*/  F2FP.F16.F32.PACK_AB R26, R48, R45 ;  /* 0x0000002d301a723e */ /* 0x000fe200000000ff */
[----:B0-----:R-:W-:Y:S01]  /*12cb0*/  FADD R45, R55, R44 ;  /* 0x0000002c372d7221 */ /* 0x001fe20000000000 */
[----:B------:R-:W-:Y:S01]  /*12cc0*/  F2FP.F16.F32.PACK_AB R18, R31, R29 ;  /* 0x0000001d1f12723e */ /* 0x000fe200000000ff */
[--C-:B------:R-:W-:Y:S01]  /*12cd0*/  FADD R145, R145, -R0.reuse ;  /* 0x8000000091917221 */ /* 0x100fe20000000000 */
[----:B------:R-:W-:Y:S01]  /*12ce0*/  FMUL R90, R90, 1.4426950216293334961 ;  /* 0x3fb8aa3b5a5a7820 */ /* 0x000fe20000400000 */
[----:B------:R-:W-:Y:S01]  /*12cf0*/  F2FP.F16.F32.PACK_AB R29, R53, R51 ;  /* 0x00000033351d723e */ /* 0x000fe200000000ff */
[--C-:B------:R-:W-:Y:S01]  /*12d00*/  FADD R110, R110, -R0.reuse ;  /* 0x800000006e6e7221 */ /* 0x100fe20000000000 */
[----:B------:R-:W-:Y:S01]  /*12d10*/  F2FP.F16.F32.PACK_AB R13, R22, R20 ;  /* 0x00000014160d723e */ /* 0x000fe200000000ff */
[--C-:B------:R-:W-:Y:S01]  /*12d20*/  FADD R108, R108, -R0.reuse ;  /* 0x800000006c6c7221 */ /* 0x100fe20000000000 */
[--C-:B------:R-:W-:Y:S01]  /*12d30*/  FADD R107, R107, -R0.reuse ;  /* 0x800000006b6b7221 */ /* 0x100fe20000000000 */
[--C-:B------:R-:W-:Y:S01]  /*12d40*/  FADD R30, R104, -R0.reuse ;  /* 0x80000000681e7221 */ /* 0x100fe20000000000 */
[--C-:B------:R-:W-:Y:S01]  /*12d50*/  FADD R95, R95, -R0.reuse ;  /* 0x800000005f5f7221 */ /* 0x100fe20000000000 */
[--C-:B------:R-:W-:Y:S01]  /*12d60*/  FADD R51, R91, -R0.reuse ;  /* 0x800000005b337221 */ /* 0x100fe20000000000 */
[----:B------:R-:W0:Y:S01]  /*12d70*/  MUFU.EX2 R113, R144 ;  /* 0x0000009000717308 */ /* 0x000e220000000800 */
[----:B------:R-:W-:Y:S01]  /*12d80*/  F2FP.F16.F32.PACK_AB R20, R36, R33 ;  /* 0x000000212414723e */ /* 0x000fe200000000ff */
[--C-:B------:R-:W-:Y:S01]  /*12d90*/  FADD R146, R146, -R0.reuse ;  /* 0x8000000092927221 */ /* 0x100fe20000000000 */
[----:B------:R-:W-:Y:S01]  /*12da0*/  F2FP.F16.F32.PACK_AB R23, R42, R39 ;  /* 0x000000272a17723e */ /* 0x000fe200000000ff */
[--C-:B------:R-:W-:Y:S01]  /*12db0*/  FADD R116, R116, -R0.reuse ;  /* 0x8000000074747221 */ /* 0x100fe20000000000 */
[--C-:B------:R-:W-:Y:S01]  /*12dc0*/  FADD R106, R106, -R0.reuse ;  /* 0x800000006a6a7221 */ /* 0x100fe20000000000 */
[--C-:B------:R-:W-:Y:S01]  /*12dd0*/  FADD R33, R100, -R0.reuse ;  /* 0x8000000064217221 */ /* 0x100fe20000000000 */
[--C-:B------:R-:W-:Y:S01]  /*12de0*/  FADD R36, R102, -R0.reuse ;  /* 0x8000000066247221 */ /* 0x100fe20000000000 */
[----:B------:R0:W-:Y:S01]  /*12df0*/  MUFU.EX2 R104, R28 ;  /* 0x0000001c00687308 */ /* 0x0001e20000000800 */
[--C-:B------:R-:W-:Y:S01]  /*12e00*/  FADD R39, R99, -R0.reuse ;  /* 0x8000000063277221 */ /* 0x100fe20000000000 */
[--C-:B------:R-:W-:Y:S01]  /*12e10*/  FADD R42, R97, -R0.reuse ;  /* 0x80000000612a7221 */ /* 0x100fe20000000000 */
[----:B-1----:R-:W-:Y:S01]  /*12e20*/  FADD R46, R56, R45 ;  /* 0x0000002d382e7221 */ /* 0x002fe20000000000 */
[----:B------:R-:W-:Y:S01]  /*12e30*/  FADD R94, R94, -R0 ;  /* 0x800000005e5e7221 */ /* 0x000fe20000000000 */
[----:B------:R-:W-:Y:S01]  /*12e40*/  FMUL R143, R145, 1.4426950216293334961 ;  /* 0x3fb8aa3b918f7820 */ /* 0x000fe20000400000 */
[----:B------:R-:W-:Y:S01]  /*12e50*/  F2FP.F16.F32.PACK_AB R14, R24, R21 ;  /* 0x00000015180e723e */ /* 0x000fe200000000ff */
[----:B------:R-:W-:Y:S01]  /*12e60*/  FMUL R96, R110, 1.4426950216293334961 ;  /* 0x3fb8aa3b6e607820 */ /* 0x000fe20000400000 */
[----:B------:R1:W-:Y:S01]  /*12e70*/  MUFU.EX2 R112, R90 ;  /* 0x0000005a00707308 */ /* 0x0003e20000000800 */
[----:B0-----:R-:W-:Y:S01]  /*12e80*/  F2FP.F16.F32.PACK_AB R28, R52, R50 ;  /* 0x00000032341c723e */ /* 0x001fe200000000ff */
[----:B------:R-:W-:Y:S01]  /*12e90*/  FMUL R101, R108, 1.4426950216293334961 ;  /* 0x3fb8aa3b6c657820 */ /* 0x000fe20000400000 */
[----:B------:R-:W-:Y:S01]  /*12ea0*/  F2FP.F16.F32.PACK_AB R50, R92, R178 ;  /* 0x000000b25c32723e */ /* 0x000fe200000000ff */
[----:B------:R-:W-:Y:S01]  /*12eb0*/  FMUL R103, R107, 1.4426950216293334961 ;  /* 0x3fb8aa3b6b677820 */ /* 0x000fe20000400000 */
[----:B------:R-:W-:Y:S01]  /*12ec0*/  FMUL R92, R51, 1.4426950216293334961 ;  /* 0x3fb8aa3b335c7820 */ /* 0x000fe20000400000 */
[----:B------:R-:W-:Y:S01]  /*12ed0*/  F2FP.F16.F32.PACK_AB R19, R34, R32 ;  /* 0x000000202213723e */ /* 0x000fe200000000ff */
[----:B------:R-:W-:Y:S01]  /*12ee0*/  FMUL R146, R146, 1.4426950216293334961 ;  /* 0x3fb8aa3b92927820 */ /* 0x000fe20000400000 */
[----:B------:R-:W-:Y:S01]  /*12ef0*/  F2FP.F16.F32.PACK_AB R21, R37, R35 ;  /* 0x000000232515723e */ /* 0x000fe200000000ff */
[----:B-1----:R-:W-:Y:S01]  /*12f00*/  FMUL R90, R95, 1.4426950216293334961 ;  /* 0x3fb8aa3b5f5a7820 */ /* 0x002fe20000400000 */
[----:B------:R-:W-:Y:S01]  /*12f10*/  F2FP.F16.F32.PACK_AB R22, R40, R38 ;  /* 0x000000262816723e */ /* 0x000fe200000000ff */
[----:B------:R-:W-:Y:S01]  /*12f20*/  FMUL R116, R116, 1.4426950216293334961 ;  /* 0x3fb8aa3b74747820 */ /* 0x000fe20000400000 */
[----:B------:R-:W-:Y:S01]  /*12f30*/  F2FP.F16.F32.PACK_AB R24, R43, R41 ;  /* 0x000000292b18723e */ /* 0x000fe200000000ff */
[----:B------:R-:W-:Y:S01]  /*12f40*/  FMUL R106, R106, 1.4426950216293334961 ;  /* 0x3fb8aa3b6a6a7820 */ /* 0x000fe20000400000 */
[----:B------:R-:W-:Y:S01]  /*12f50*/  FMUL R31, R30, 1.4426950216293334961 ;  /* 0x3fb8aa3b1e1f7820 */ /* 0x000fe20000400000 */
[----:B------:R-:W-:Y:S01]  /*12f60*/  FMUL R34, R33, 1.4426950216293334961 ;  /* 0x3fb8aa3b21227820 */ /* 0x000fe20000400000 */
[----:B------:R-:W-:Y:S01]  /*12f70*/  FMUL R37, R36, 1.4426950216293334961 ;  /* 0x3fb8aa3b24257820 */ /* 0x000fe20000400000 */
[----:B------:R-:W-:Y:S01]  /*12f80*/  FMUL R40, R39, 1.4426950216293334961 ;  /* 0x3fb8aa3b27287820 */ /* 0x000fe20000400000 */
[----:B------:R-:W-:Y:S01]  /*12f90*/  FMUL R43, R42, 1.4426950216293334961 ;  /* 0x3fb8aa3b2a2b7820 */ /* 0x000fe20000400000 */
[----:B---3--:R-:W-:Y:S01]  /*12fa0*/  FADD R48, R57, R46 ;  /* 0x0000002e39307221 */ /* 0x008fe20000000000 */
[----:B------:R-:W-:Y:S01]  /*12fb0*/  FMUL R94, R94, 1.4426950216293334961 ;  /* 0x3fb8aa3b5e5e7820 */ /* 0x000fe20000400000 */
[----:B------:R-:W0:Y:S01]  /*12fc0*/  MUFU.EX2 R143, R143 ;  /* 0x0000008f008f7308 */ /* 0x000e220000000800 */
[----:B------:R-:W-:Y:S01]  /*12fd0*/  F2FP.F16.F32.PACK_AB R27, R49, R47 ;  /* 0x0000002f311b723e */ /* 0x000fe200000000ff */
[----:B------:R-:W-:-:S06]  /*12fe0*/  FADD R49, R111, R48 ;  /* 0x000000306f317221 */ /* 0x000fcc0000000000 */
[----:B------:R-:W-:Y:S01]  /*12ff0*/  MUFU.EX2 R115, R146 ;  /* 0x0000009200737308 */ /* 0x000fe20000000800 */
[----:B------:R-:W-:-:S07]  /*13000*/  FADD R52, R141, R49 ;  /* 0x000000318d347221 */ /* 0x000fce0000000000 */
[----:B------:R-:W1:Y:S08]  /*13010*/  MUFU.EX2 R109, R109 ;  /* 0x0000006d006d7308 */ /* 0x000e700000000800 */
[----:B------:R-:W3:Y:S08]  /*13020*/  MUFU.EX2 R114, R116 ;  /* 0x0000007400727308 */ /* 0x000ef00000000800 */
[----:B------:R-:W-:Y:S08]  /*13030*/  MUFU.EX2 R93, R93 ;  /* 0x0000005d005d7308 */ /* 0x000ff00000000800 */
[----:B------:R-:W0:Y:S08]  /*13040*/  MUFU.EX2 R96, R96 ;  /* 0x0000006000607308 */ /* 0x000e300000000800 */
[----:B------:R-:W-:Y:S08]  /*13050*/  MUFU.EX2 R101, R101 ;  /* 0x0000006500657308 */ /* 0x000ff00000000800 */
[----:B------:R-:W0:Y:S08]  /*13060*/  MUFU.EX2 R103, R103 ;  /* 0x0000006700677308 */ /* 0x000e300000000800 */
[----:B------:R-:W0:Y:S08]  /*13070*/  MUFU.EX2 R105, R106 ;  /* 0x0000006a00697308 */ /* 0x000e300000000800 */
[----:B------:R-:W-:Y:S08]  /*13080*/  MUFU.EX2 R100, R31 ;  /* 0x0000001f00647308 */ /* 0x000ff00000000800 */
[----:B------:R-:W0:Y:S08]  /*13090*/  MUFU.EX2 R102, R34 ;  /* 0x0000002200667308 */ /* 0x000e300000000800 */
[----:B------:R-:W-:Y:S08]  /*130a0*/  MUFU.EX2 R99, R37 ;  /* 0x0000002500637308 */ /* 0x000ff00000000800 */
[----:B------:R-:W0:Y:S08]  /*130b0*/  MUFU.EX2 R97, R40 ;  /* 0x0000002800617308 */ /* 0x000e300000000800 */
[----:B------:R-:W-:Y:S08]  /*130c0*/  MUFU.EX2 R89, R43 ;  /* 0x0000002b00597308 */ /* 0x000ff00000000800 */
[----:B------:R-:W0:Y:S08]  /*130d0*/  MUFU.EX2 R90, R90 ;  /* 0x0000005a005a7308 */ /* 0x000e300000000800 */
[----:B------:R0:W-:Y:S08]  /*130e0*/  MUFU.EX2 R91, R94 ;  /* 0x0000005e005b7308 */ /* 0x0001f00000000800 */
[----:B------:R-:W1:Y:S01]  /*130f0*/  MUFU.EX2 R92, R92 ;  /* 0x0000005c005c7308 */ /* 0x000e620000000800 */
[----:B------:R-:W-:Y:S01]  /*13100*/  FADD R53, R113, R52 ;  /* 0x0000003471357221 */ /* 0x000fe20000000000 */
[----:B------:R-:W-:-:S03]  /*13110*/  F2FP.F16.F32.PACK_AB R47, R59, R58 ;  /* 0x0000003a3b2f723e */ /* 0x000fc600000000ff */
[----:B------:R-:W-:Y:S01]  /*13120*/  FADD R58, R142, R53 ;  /* 0x000000358e3a7221 */ /* 0x000fe20000000000 */
[----:B------:R-:W-:Y:S02]  /*13130*/  F2FP.F16.F32.PACK_AB R55, R56, R55 ;  /* 0x000000373837723e */ /* 0x000fe400000000ff */
[----:B------:R-:W-:Y:S01]  /*13140*/  F2FP.F16.F32.PACK_AB R4, R117, R118 ;  /* 0x000000767504723e */ /* 0x000fe200000000ff */
[----:B0-----:R-:W-:Y:S01]  /*13150*/  FADD R94, R143, R58 ;  /* 0x0000003a8f5e7221 */ /* 0x001fe20000000000 */
[----:B------:R-:W-:Y:S02]  /*13160*/  F2FP.F16.F32.PACK_AB R34, R63, R126 ;  /* 0x0000007e3f22723e */ /* 0x000fe400000000ff */
[----:B------:R-:W-:Y:S02]  /*13170*/  F2FP.F16.F32.PACK_AB R35, R61, R62 ;  /* 0x0000003e3d23723e */ /* 0x000fe400000000ff */
[----:B------:R-:W-:Y:S02]  /*13180*/  F2FP.F16.F32.PACK_AB R36, R64, R60 ;  /* 0x0000003c4024723e */ /* 0x000fe400000000ff */
[----:B------:R-:W-:-:S02]  /*13190*/  F2FP.F16.F32.PACK_AB R48, R66, R65 ;  /* 0x000000414230723e */ /* 0x000fc400000000ff */
[----:B------:R-:W-:Y:S02]  /*131a0*/  F2FP.F16.F32.PACK_AB R49, R177, R67 ;  /* 0x00000043b131723e */ /* 0x000fe400000000ff */
[----:B------:R-:W-:Y:S02]  /*131b0*/  F2FP.F16.F32.PACK_AB R56, R111, R57 ;  /* 0x000000396f38723e */ /* 0x000fe400000000ff */
        /* <DEDUP_REMOVED lines=21> */
[----:B-1----:R-:W-:-:S02]  /*13310*/  F2FP.F16.F32.PACK_AB R59, R109, R115 ;  /* 0x000000736d3b723e */ /* 0x002fc400000000ff */
[----:B---3--:R-:W-:Y:S02]  /*13320*/  F2FP.F16.F32.PACK_AB R60, R112, R114 ;  /* 0x00000072703c723e */ /* 0x008fe400000000ff */
[----:B------:R-:W-:Y:S02]  /*13330*/  F2FP.F16.F32.PACK_AB R61, R96, R93 ;  /* 0x0000005d603d723e */ /* 0x000fe400000000ff */
[----:B------:R-:W-:Y:S02]  /*13340*/  F2FP.F16.F32.PACK_AB R62, R103, R101 ;  /* 0x00000065673e723e */ /* 0x000fe400000000ff */
[----:B------:R-:W-:Y:S02]  /*13350*/  F2FP.F16.F32.PACK_AB R63, R104, R105 ;  /* 0x00000069683f723e */ /* 0x000fe400000000ff */
[----:B------:R-:W-:Y:S02]  /*13360*/  F2FP.F16.F32.PACK_AB R64, R102, R100 ;  /* 0x000000646640723e */ /* 0x000fe400000000ff */
[----:B------:R-:W-:-:S02]  /*13370*/  F2FP.F16.F32.PACK_AB R65, R97, R99 ;  /* 0x000000636141723e */ /* 0x000fc400000000ff */
[----:B------:R-:W-:Y:S02]  /*13380*/  F2FP.F16.F32.PACK_AB R66, R90, R89 ;  /* 0x000000595a42723e */ /* 0x000fe400000000ff */
[----:B------:R-:W-:-:S04]  /*13390*/  F2FP.F16.F32.PACK_AB R67, R92, R91 ;  /* 0x0000005b5c43723e */ /* 0x000fc800000000ff */
[----:B------:R0:W-:Y:S02]  /*133a0*/  STTM.x64 tmem[UR17+0xc0], R4 ;  /* 0x0000c004000079ed */ /* 0x0001e40008340011 */
[----:B0-----:R-:W3:Y:S01]  /*133b0*/  LDL.LU R4, [R1+0x40] ;  /* 0x0000400001047983 */ /* 0x001ee20000300800 */
        /* <DEDUP_REMOVED lines=63> */
[----:B----4-:R-:W-:Y:S04]  /*137b0*/  STS.U16 [R5+UR15+0xc380], R98 ;  /* 0x00c3806205007988 */ /* 0x010fe8000800040f */
[----:B------:R-:W-:Y:S04]  /*137c0*/  STS.U16 [R5+UR15+0xc780], R179 ;  /* 0x00c780b305007988 */ /* 0x000fe8000800040f */
[----:B------:R-:W-:Y:S04]  /*137d0*/  STS.U16 [R5+UR15+0xcb80], R181 ;  /* 0x00cb80b505007988 */ /* 0x000fe8000800040f */
[----:B------:R-:W-:Y:S04]  /*137e0*/  STS.U16 [R5+UR15+0xcf80], R182 ;  /* 0x00cf80b605007988 */ /* 0x000fe8000800040f */
[----:B------:R-:W-:Y:S04]  /*137f0*/  STS.U16 [R5+UR15+0xd380], R184 ;  /* 0x00d380b805007988 */ /* 0x000fe8000800040f */
[----:B------:R-:W-:Y:S04]  /*13800*/  STS.U16 [R5+UR15+0xd780], R140 ;  /* 0x00d7808c05007988 */ /* 0x000fe8000800040f */
[----:B------:R-:W-:Y:S04]  /*13810*/  STS.U16 [R5+UR15+0xdb80], R137 ;  /* 0x00db808905007988 */ /* 0x000fe8000800040f */
[----:B--2---:R0:W-:Y:S01]  /*13820*/  STS.U16 [R5+UR15+0xdf80], R189 ;  /* 0x00df80bd05007988 */ /* 0x0041e2000800040f */
[----:B------:R-:W1:Y:S01]  /*13830*/  FENCE.VIEW.ASYNC.T ;  /* 0x00000000000073c6 */ /* 0x000e620000000200 */
[----:B------:R-:W-:Y:S01]  /*13840*/  FADD R94, R115, R94 ;  /* 0x0000005e735e7221 */ /* 0x000fe20000000000 */
[----:B---3--:R-:W-:Y:S01]  /*13850*/  FADD R68, -R0, R4 ;  /* 0x0000000400447221 */ /* 0x008fe20000000100 */
[----:B-1----:R-:W-:Y:S03]  /*13860*/  BAR.SYNC.DEFER_BLOCKING 0x0 ;  /* 0x0000000000007b1d */ /* 0x002fe60000010000 */
[----:B------:R-:W-:-:S03]  /*13870*/  FMUL R68, R68, 1.4426950216293334961 ;  /* 0x3fb8aa3b44447820 */ /* 0x000fc60000400000 */
[----:B0-----:R-:W0:Y:S03]  /*13880*/  LDTM.x64 R4, tmem[UR17] ;  /* 0x00000011000479ee */ /* 0x001e260008340000 */
[----:B------:R-:W0:Y:S01]  /*13890*/  MUFU.EX2 R68, R68 ;  /* 0x0000004400447308 */ /* 0x000e220000000800 */
[----:B------:R-:W-:Y:S01]  /*138a0*/  FADD R94, R109, R94 ;  /* 0x0000005e6d5e7221 */ /* 0x000fe20000000000 */
[----:B------:R-:W-:Y:S01]  /*138b0*/  NOP ;  /* 0x0000000000007918 */ /* 0x000fe20000000000 */
[C---:B0-----:R-:W-:Y:S01]  /*138c0*/  FMUL R4, R68.reuse, R4 ;  /* 0x0000000444047220 */ /* 0x041fe20000400000 */
        /* <DEDUP_REMOVED lines=63> */
[----:B------:R0:W-:Y:S01]  /*13cc0*/  STTM.x64 tmem[UR17], R4 ;  /* 0x00000004000079ed */ /* 0x0001e20008340011 */
[----:B------:R-:W1:Y:S02]  /*13cd0*/  FENCE.VIEW.ASYNC.T ;  /* 0x00000000000073c6 */ /* 0x000e640000000200 */
[----:B-1----:R-:W-:Y:S01]  /*13ce0*/  BAR.SYNC.DEFER_BLOCKING 0x0 ;  /* 0x0000000000007b1d */ /* 0x002fe20000010000 */
[----:B------:R-:W-:-:S04]  /*13cf0*/  FADD R94, R114, R94 ;  /* 0x0000005e725e7221 */ /* 0x000fc80000000000 */
[----:B------:R-:W-:-:S04]  /*13d00*/  FADD R94, R112, R94 ;  /* 0x0000005e705e7221 */ /* 0x000fc80000000000 */
[----:B------:R-:W-:-:S04]  /*13d10*/  FADD R94, R93, R94 ;  /* 0x0000005e5d5e7221 */ /* 0x000fc80000000000 */
[----:B------:R-:W-:-:S04]  /*13d20*/  FADD R94, R96, R94 ;  /* 0x0000005e605e7221 */ /* 0x000fc80000000000 */
[----:B------:R-:W-:Y:S01]  /*13d30*/  FADD R94, R101, R94 ;  /* 0x0000005e655e7221 */ /* 0x000fe20000000000 */
[----:B------:R1:W-:Y:S06]  /*13d40*/  MEMBAR.ALL.CTA ;  /* 0x0000000000007992 */ /* 0x0003ec0000008000 */
[----:B-1----:R-:W1:Y:S01]  /*13d50*/  FENCE.VIEW.ASYNC.S ;  /* 0x00000000000073c6 */ /* 0x002e620000000000 */
        /* <DEDUP_REMOVED lines=9> */
[----:B------:R-:W-:-:S03]  /*13df0*/  ULEA UR18, UR23, UR15, 0x3 ;  /* 0x0000000f17127291 */ /* 0x000fc6000f8e18ff */
[----:B------:R-:W-:Y:S01]  /*13e00*/  FADD R100, R91, R100 ;  /* 0x000000645b647221 */ /* 0x000fe20000000000 */
[----:B------:R-:W-:-:S03]  /*13e10*/  UIADD3 UR18, UPT, UPT, UR18, 0x10000, URZ ;  /* 0x0001000012127890 */ /* 0x000fc6000fffe0ff */
[----:B------:R-:W-:Y:S01]  /*13e20*/  FADD R100, R92, R100 ;  /* 0x000000645c647221 */ /* 0x000fe20000000000 */
[----:B------:R-:W-:Y:S01]  /*13e30*/  UMOV UR6, UR4 ;  /* 0x0000000400067c82 */ /* 0x000fe20008000000 */
[----:B-1----:R-:W-:Y:S06]  /*13e40*/  BAR.SYNC.DEFER_BLOCKING 0x0 ;  /* 0x0000000000007b1d */ /* 0x002fec0000010000 */
[----:B------:R-:W-:Y:S05]  /*13e50*/  BRA.U UP2, `(.L_x_16) ;  /* 0x0000000102947547 */ /* 0x000fea000b800000 */
[----:B------:R-:W-:Y:S02]  /*13e60*/  UIADD3 UR66, UPT, UPT, UR16, 0xc8, URZ ;  /* 0x000000c810427890 */ /* 0x000fe4000fffe0ff */
[----:B------:R-:W-:Y:S02]  /*13e70*/  UIADD3 UR67, UPT, UPT, UR16, 0xd0, URZ ;  /* 0x000000d010437890 */ /* 0x000fe4000fffe0ff */
[----:B------:R-:W-:Y:S02]  /*13e80*/  UIADD3 UR68, UPT, UPT, UR16, 0xd8, URZ ;  /* 0x000000d810447890 */ /* 0x000fe4000fffe0ff */
[----:B------:R-:W-:Y:S02]  /*13e90*/  UIADD3 UR69, UPT, UPT, UR16, 0xe0, URZ ;  /* 0x000000e010457890 */ /* 0x000fe4000fffe0ff */
[----:B------:R-:W-:Y:S02]  /*13ea0*/  UIADD3 UR70, UPT, UPT, UR16, 0xe8, URZ ;  /* 0x000000e810467890 */ /* 0x000fe4000fffe0ff */
[----:B------:R-:W-:Y:S01]  /*13eb0*/  UIADD3 UR71, UPT, UPT, UR16, 0xf0, URZ ;  /* 0x000000f010477890 */ /* 0x000fe2000fffe0ff */
[----:B------:R-:W-:Y:S01]  /*13ec0*/  UMOV UR8, 0x0 ;  /* 0x0000000000087882 */ /* 0x000fe20000000000 */
[----:B------:R-:W-:Y:S01]  /*13ed0*/  UMOV UR9, 0x8100010 ;  /* 0x0810001000097882 */ /* 0x000fe20000000000 */
[----:B------:R-:W-:Y:S01]  /*13ee0*/  UMOV UR21, 0x40004040 ;  /* 0x4000404000157882 */ /* 0x000fe20000000000 */
[----:B------:R-:W-:-:S02]  /*13ef0*/  UIADD3 UR72, UPT, UPT, UR16, 0xf8, URZ ;  /* 0x000000f810487890 */ /* 0x000fc4000fffe0ff */
        /* <DEDUP_REMOVED lines=16> */
[----:B------:R-:W-:Y:S01]  /*14000*/  UMOV UR4, UR18 ;  /* 0x0000001200047c82 */ /* 0x000fe20008000000 */
[----:B------:R-:W-:Y:S01]  /*14010*/  UMOV UR5, URZ ;  /* 0x000000ff00057c82 */ /* 0x000fe20008000000 */
[----:B------:R1:W-:Y:S01]  /*14020*/  UTCHMMA tmem[UR69], gdesc[UR44], tmem[UR16], tmem[UR58], idesc[UR59], UPT ;  /* 0x00ff3a2c450079ea */ /* 0x0003e2000b800010 */
[----:B------:R-:W-:Y:S01]  /*14030*/  UMOV UR64, 0x0 ;  /* 0x0000000000407882 */ /* 0x000fe20000000000 */
[----:B------:R-:W-:Y:S01]  /*14040*/  UMOV UR65, 0x8100010 ;  /* 0x0810001000417882 */ /* 0x000fe20000000000 */
[----:B------:R1:W-:Y:S01]  /*14050*/  UTCHMMA tmem[UR70], gdesc[UR46], tmem[UR16], tmem[UR60], idesc[UR61], UPT ;  /* 0x00ff3c2e460079ea */ /* 0x0003e2000b800010 */
[----:B------:R-:W-:Y:S01]  /*14060*/  UMOV UR4, UR4 ;  /* 0x0000000400047c82 */ /* 0x000fe20008000000 */
[----:B------:R1:W-:Y:S01]  /*14070*/  UTCHMMA tmem[UR71], gdesc[UR48], tmem[UR16], tmem[UR62], idesc[UR63], UPT ;  /* 0x00ff3e30470079ea */ /* 0x0003e2000b800010 */
[----:B------:R1:W-:Y:S01]  /*14080*/  UTCHMMA tmem[UR72], gdesc[UR50], tmem[UR16], tmem[UR64], idesc[UR65], UPT ;  /* 0x00ff4032480079ea */ /* 0x0003e2000b800010 */
[----:B------:R1:W-:Y:S01]  /*14090*/  UTCBAR [UR4], URZ ;  /* 0x000000ff040073e9 */ /* 0x0003e200080000ff */
[----:B------:R-:W-:Y:S01]  /*140a0*/  NOP ;  /* 0x0000000000007918 */ /* 0x000fe20000000000 */
.L_x_16:
[----:B0-----:R-:W2:Y:S01]  /*140b0*/  LDL.LU R4, [R1+0x44] ;  /* 0x0000440001047983 */ /* 0x001ea20000300800 */
[----:B------:R-:W-:Y:S01]  /*140c0*/  ISETP.GE.U32.AND P0, PT, R2, UR14, PT ;  /* 0x0000000e02007c0c */ /* 0x000fe2000bf06070 */
[----:B------:R-:W-:-:S03]  /*140d0*/  UIADD3 UR23, UPT, UPT, UR23, 0x1, URZ ;  /* 0x0000000117177890 */ /* 0x000fc6000fffe0ff */
[----:B------:R-:W-:Y:S01]  /*140e0*/  ISETP.GE.U32.AND.EX P0, PT, R3, RZ, PT, P0 ;  /* 0x000000ff0300720c */ /* 0x000fe20003f06100 */
[----:B------:R-:W-:-:S04]  /*140f0*/  UISETP.GT.AND UP3, UPT, UR23, 0x1, UPT ;  /* 0x000000011700788c */ /* 0x000fc8000bf64270 */
[----:B-1----:R-:W-:Y:S02]  /*14100*/  USEL UR4, URZ, 0x1, !UP3 ;  /* 0x00000001ff047887 */ /* 0x002fe4000d800000 */
[----:B------:R-:W-:Y:S02]  /*14110*/  USEL UR23, UR23, URZ, !UP3 ;  /* 0x000000ff17177287 */ /* 0x000fe4000d800000 */
[----:B------:R-:W-:Y:S01]  /*14120*/  ULOP3.LUT UR4, UR6, UR4, URZ, 0x3c, !UPT ;  /* 0x0000000406047292 */ /* 0x000fe2000f8e3cff */
[----:B--2---:R-:W-:-:S05]  /*14130*/  FFMA R4, R68, R4, R100 ;  /* 0x0000000444047223 */ /* 0x004fca0000000064 */
[----:B------:R0:W-:Y:S04]  /*14140*/  STL [R1+0x44], R4 ;  /* 0x0000440401007387 */ /* 0x0001e80000100800 */
[----:B------:R2:W-:Y:S01]  /*14150*/  STL [R1+0x40], R0 ;  /* 0x0000400001007387 */ /* 0x0005e20000100800 */
[----:B0-----:R-:W0:Y:S02]  /*14160*/  LDC R4, c[0x0][0x3d4] ;  /* 0x0000f500ff047b82 */ /* 0x001e240000000800 */
[----:B0-----:R-:W-:-:S04]  /*14170*/  IMAD.SHL.U32 R4, R4, 0x80, RZ ;  /* 0x0000008004047824 */ /* 0x001fc800078e00ff */
[----:B------:R-:W-:Y:S02]  /*14180*/  IMAD.IADD R134, R4, 0x1, R134 ;  /* 0x0000000104867824 */ /* 0x000fe400078e0286 */
[----:B------:R-:W0:Y:S02]  /*14190*/  LDC R4, c[0x0][0x3c4] ;  /* 0x0000f100ff047b82 */ /* 0x000e240000000800 */
[----:B0-----:R-:W-:-:S04]  /*141a0*/  IMAD.SHL.U32 R4, R4, 0x80, RZ ;  /* 0x0000008004047824 */ /* 0x001fc800078e00ff */
[----:B-----5:R-:W-:Y:S01]  /*141b0*/  IMAD.IADD R133, R4, 0x1, R133 ;  /* 0x0000000104857824 */ /* 0x020fe200078e0285 */
[----:B--2---:R-:W-:Y:S06]  /*141c0*/  @!P0 BRA `(.L_x_17) ;  /* 0xffffff6800408947 */ /* 0x004fec000383ffff */
.L_x_12:
[----:B------:R-:W2:Y:S01]  /*141d0*/  LDL.LU R191, [R1+0x44] ;  /* 0x0000440001bf7983 */ /* 0x000ea20000300800 */
[----:B0-----:R-:W-:Y:S01]  /*141e0*/  IMAD.MOV.U32 R5, RZ, RZ, 0x3dc6b27f ;  /* 0x3dc6b27fff057424 */ /* 0x001fe200078e00ff */
[----:B------:R-:W-:Y:S01]  /*141f0*/  UISETP.GE.AND UP1, UPT, UR25, 0x1, UPT ;  /* 0x000000011900788c */ /* 0x000fe2000bf26270 */
[----:B------:R-:W0:Y:S01]  /*14200*/  LDCU.64 UR4, c[0x0][0x3e0] ;  /* 0x00007c00ff0477ac */ /* 0x000e220008000a00 */
[C---:B-12---:R-:W-:Y:S01]  /*14210*/  FMUL R2, R191.reuse, 8388608 ;  /* 0x4b000000bf027820 */ /* 0x046fe20000400000 */
[C---:B------:R-:W-:Y:S02]  /*14220*/  FSETP.GEU.AND P3, PT, R191.reuse, 1.175494350822287508e-38, PT ;  /* 0x00800000bf00780b */ /* 0x040fe40003f6e000 */
[C---:B------:R-:W-:Y:S02]  /*14230*/  FSETP.GEU.AND P0, PT, |R191|.reuse, 1.175494350822287508e-38, PT ;  /* 0x00800000bf00780b */ /* 0x040fe40003f0e200 */
[----:B------:R-:W-:Y:S02]  /*14240*/  FSEL R74, R2, R191, !P3 ;  /* 0x000000bf024a7208 */ /* 0x000fe40005800000 */
[----:B------:R-:W-:-:S03]  /*14250*/  FSETP.GT.AND P1, PT, |R191|, 8.50705917302346158658e+37, PT ;  /* 0x7e800000bf00780b */ /* 0x000fc60003f24200 */
[----:B------:R-:W-:-:S05]  /*14260*/  VIADD R2, R74, 0xc0cafb0d ;  /* 0xc0cafb0d4a027836 */ /* 0x000fca0000000000 */
[----:B------:R-:W-:-:S05]  /*14270*/  LOP3.LUT R3, R2, 0xff800000, RZ, 0xc0, !PT ;  /* 0xff80000002037812 */ /* 0x000fca00078ec0ff */
[----:B------:R-:W-:-:S04]  /*14280*/  IMAD.IADD R2, R74, 0x1, -R3 ;  /* 0x000000014a027824 */ /* 0x000fc800078e0a03 */
[----:B------:R-:W-:-:S04]  /*14290*/  FADD R68, R2, -1 ;  /* 0xbf80000002447421 */ /* 0x000fc80000000000 */
[----:B------:R-:W-:-:S04]  /*142a0*/  FFMA.FTZ R5, R68, R5, -0.16845393180847167969 ;  /* 0xbe2c7f3044057423 */ /* 0x000fc80000010005 */
[----:B------:R-:W-:-:S04]  /*142b0*/  FFMA.FTZ R5, R68, R5, 0.1716887056827545166 ;  /* 0x3e2fcf2a44057423 */ /* 0x000fc80000010005 */
[----:B------:R-:W-:-:S04]  /*142c0*/  FFMA.FTZ R5, R68, R5, -0.17900948226451873779 ;  /* 0xbe374e4344057423 */ /* 0x000fc80000010005 */
[----:B------:R-:W-:-:S04]  /*142d0*/  FFMA.FTZ R5, R68, R5, 0.20512372255325317383 ;  /* 0x3e520bf444057423 */ /* 0x000fc80000010005 */
[----:B------:R-:W-:Y:S01]  /*142e0*/  FFMA.FTZ R5, R68, R5, -0.24046532809734344482 ;  /* 0xbe763c8b44057423 */ /* 0x000fe20000010005 */
[----:B0-----:R-:W-:Y:S06]  /*142f0*/  BRA.U !UP1, `(.L_x_18) ;  /* 0x0000000109107547 */ /* 0x001fec000b800000 */
[----:B------:R-:W-:-:S06]  /*14300*/  USHF.L.U32 UR6, UR6, 0x1f, URZ ;  /* 0x0000001f06067899 */ /* 0x000fcc00080006ff */
[----:B------:R-:W-:-:S04]  /*14310*/  IMAD.U32 R2, RZ, RZ, UR6 ;  /* 0x00000006ff027e24 */ /* 0x000fc8000f8e00ff */
[----:B------:R-:W0:Y:S02]  /*14320*/  SYNCS.PHASECHK.TRANS64.TRYWAIT P2, [UR18], R2 ;  /* 0x00000002ff0075a7 */ /* 0x000e240008041112 */
[----:B0-----:R-:W-:Y:S05]  /*14330*/  @!P2 BRA `(.L_x_19) ;  /* 0x000000280004a947 */ /* 0x001fea0003800000 */
.L_x_18:
[----:B------:R-:W0:Y:S01]  /*14340*/  S2R R4, SR_TID.X ;  /* 0x0000000000047919 */ /* 0x000e220000002100 */
[----:B------:R-:W-:Y:S01]  /*14350*/  FFMA.FTZ R5, R68, R5, 0.28857114911079406738 ;  /* 0x3e93bf9944057423 */ /* 0x000fe20000010005 */
[----:B------:R-:W-:Y:S01]  /*14360*/  @P1 FMUL R191, R191, 0.25 ;  /* 0x3e800000bfbf1820 */ /* 0x000fe20000400000 */
[----:B------:R-:W1:Y:S01]  /*14370*/  LDC.64 R72, c[0x0][0x398] ;  /* 0x0000e600ff487b82 */ /* 0x000e620000000a00 */
[----:B------:R-:W-:Y:S01]  /*14380*/  ISETP.GE.U32.AND P2, PT, R74, 0x7f800000, PT ;  /* 0x7f8000004a00780c */ /* 0x000fe20003f46070 */
[C---:B------:R-:W-:Y:S01]  /*14390*/  FFMA.FTZ R69, R68.reuse, R5, -0.36067417263984680176 ;  /* 0xbeb8aa4944457423 */ /* 0x040fe20000010005 */
[----:B------:R-:W-:Y:S01]  /*143a0*/  @!P0 FMUL R191, R191, 16777216 ;  /* 0x4b800000bfbf8820 */ /* 0x000fe20000400000 */
[----:B------:R-:W-:Y:S01]  /*143b0*/  FSEL R2, RZ, -23, P3 ;  /* 0xc1b80000ff027808 */ /* 0x000fe20001800000 */
[----:B------:R-:W-:Y:S01]  /*143c0*/  UIMAD UR4, UR7, UR4, URZ ;  /* 0x00000004070472a4 */ /* 0x000fe2000f8e02ff */
[C---:B------:R-:W-:Y:S01]  /*143d0*/  FFMA.FTZ R69, R68.reuse, R69, 0.48089820146560668945 ;  /* 0x3ef6384a44457423 */ /* 0x040fe20000010045 */
[----:B------:R-:W-:Y:S01]  /*143e0*/  I2FP.F32.S32 R3, R3 ;  /* 0x0000000300037245 */ /* 0x000fe20000201400 */
[----:B------:R-:W-:Y:S01]  /*143f0*/  IMAD R70, R135, UR5, RZ ;  /* 0x0000000587467c24 */ /* 0x000fe2000f8e02ff */
[----:B------:R-:W2:Y:S01]  /*14400*/  MUFU.RCP R191, R191 ;  /* 0x000000bf00bf7308 */ /* 0x000ea20000001000 */
[----:B------:R-:W-:Y:S01]  /*14410*/  FFMA.FTZ R69, R68, R69, -0.72134751081466674805 ;  /* 0xbf38aa3b44457423 */ /* 0x000fe20000010045 */
[----:B------:R-:W-:Y:S01]  /*14420*/  USHF.L.U32 UR5, UR4, 0x1, URZ ;  /* 0x0000000104057899 */ /* 0x000fe200080006ff */
[----:B------:R-:W-:Y:S01]  /*14430*/  FFMA.FTZ R2, R3, 1.1920928955078125e-07, R2 ;  /* 0x3400000003027823 */ /* 0x000fe20000010002 */
[----:B------:R-:W-:-:S02]  /*14440*/  IMAD.SHL.U32 R3, R70, 0x2, RZ ;  /* 0x0000000246037824 */ /* 0x000fc400078e00ff */
[----:B------:R-:W-:Y:S01]  /*14450*/  FMUL R69, R68, R69 ;  /* 0x0000004544457220 */ /* 0x000fe20000400000 */
[----:B------:R-:W-:Y:S01]  /*14460*/  IMAD.HI R70, R70, 0x2, RZ ;  /* 0x0000000246467827 */ /* 0x000fe200078e02ff */
[----:B------:R-:W-:Y:S01]  /*14470*/  BAR.SYNC.DEFER_BLOCKING 0x0 ;  /* 0x0000000000007b1d */ /* 0x000fe20000010000 */
[----:B------:R-:W-:Y:S02]  /*14480*/  FSETP.NEU.AND P3, PT, R74, RZ, PT ;  /* 0x000000ff4a00720b */ /* 0x000fe40003f6d000 */
[----:B------:R-:W-:-:S04]  /*14490*/  FMUL R69, R68, R69 ;  /* 0x0000004544457220 */ /* 0x000fc80000400000 */
[----:B------:R-:W-:-:S04]  /*144a0*/  FFMA.FTZ R69, R68, 1.4426950216293334961, R69 ;  /* 0x3fb8aa3b44457823 */ /* 0x000fc80000010045 */
[----:B------:R-:W-:Y:S01]  /*144b0*/  FADD R69, R2, R69 ;  /* 0x0000004502457221 */ /* 0x000fe20000000000 */
[----:B-1----:R-:W-:Y:S01]  /*144c0*/  IADD3 R2, P4, P5, R3, UR5, R72 ;  /* 0x0000000503027c10 */ /* 0x002fe2000fd9e048 */
[----:B------:R-:W-:Y:S01]  /*144d0*/  @P2 IMAD.MOV.U32 R3, RZ, RZ, 0x7f800000 ;  /* 0x7f800000ff032424 */ /* 0x000fe200078e00ff */
[----:B0-----:R-:W-:Y:S01]  /*144e0*/  LOP3.LUT P6, RZ, R4, 0x7f, RZ, 0xc0, !PT ;  /* 0x0000007f04ff7812 */ /* 0x001fe200078cc0ff */
[----:B------:R-:W-:Y:S02]  /*144f0*/  UIMAD.WIDE UR4, UR4, 0x2, URZ ;  /* 0x00000002040478a5 */ /* 0x000fe4000f8e02ff */
[----:B------:R-:W-:-:S04]  /*14500*/  @P2 FFMA.FTZ R69, R74, R3, +INF ;  /* 0x7f8000004a452423 */ /* 0x000fc80000010003 */
[----:B------:R-:W-:Y:S02]  /*14510*/  IADD3.X R3, PT, PT, R70, UR5, R73, P4, P5 ;  /* 0x0000000546037c10 */ /* 0x000fe4000a7ea449 */
[----:B------:R-:W-:-:S03]  /*14520*/  FSEL R69, R69, -INF , P3 ;  /* 0xff80000045457808 */ /* 0x000fc60001800000 */
[----:B------:R-:W0:Y:S01]  /*14530*/  LDCU UR4, c[0x0][0x3ec] ;  /* 0x00007d80ff0477ac */ /* 0x000e220008000800 */
[----:B------:R-:W1:Y:S02]  /*14540*/  @!P6 SYNCS.CCTL.IV [UR15+0x10000] ;  /* 0x01000000ff00e9b1 */ /* 0x000e64000800000f */
[----:B-1----:R-:W-:Y:S01]  /*14550*/  BAR.SYNC.DEFER_BLOCKING 0x0 ;  /* 0x0000000000007b1d */ /* 0x002fe20000010000 */
[----:B------:R-:W-:-:S05]  /*14560*/  FFMA R0, R69, 0.69314718246459960938, R0 ;  /* 0x3f31721845007823 */ /* 0x000fca0000000000 */
[----:B------:R-:W1:Y:S01]  /*14570*/  LDTM.x64 R4, tmem[UR17] ;  /* 0x00000011000479ee */ /* 0x000e620008340000 */
[----:B0-----:R-:W-:-:S04]  /*14580*/  UIMAD UR4, UR7, UR4, URZ ;  /* 0x00000004070472a4 */ /* 0x001fc8000f8e02ff */
[----:B------:R-:W-:Y:S02]  /*14590*/  USHF.L.U32 UR6, UR4, 0x2, URZ ;  /* 0x0000000204067899 */ /* 0x000fe400080006ff */
[----:B------:R-:W-:Y:S01]  /*145a0*/  UIMAD.WIDE UR4, UR4, 0x4, URZ ;  /* 0x00000004040478a5 */ /* 0x000fe2000f8e02ff */
[----:B------:R-:W0:Y:S01]  /*145b0*/  @!P6 SYNCS.CCTL.IV [UR15+0x10008] ;  /* 0x01000800ff00e9b1 */ /* 0x000e22000800000f */
[----:B------:R-:W-:Y:S01]  /*145c0*/  NOP ;  /* 0x0000000000007918 */ /* 0x000fe20000000000 */
[----:B-1----:R-:W-:Y:S01]  /*145d0*/  @P1 FMUL R4, R4, 0.25 ;  /* 0x3e80000004041820 */ /* 0x002fe20000400000 */
[----:B------:R-:W-:Y:S01]  /*145e0*/  @P1 FMUL R5, R5, 0.25 ;  /* 0x3e80000005051820 */ /* 0x000fe20000400000 */
[----:B------:R-:W-:Y:S01]  /*145f0*/  @P1 FMUL R6, R6, 0.25 ;  /* 0x3e80000006061820 */ /* 0x000fe20000400000 */
[----:B------:R-:W-:Y:S01]  /*14600*/  @P1 FMUL R7, R7, 0.25 ;  /* 0x3e80000007071820 */ /* 0x000fe20000400000 */
[----:B------:R-:W-:Y:S01]  /*14610*/  @!P0 FMUL R4, R4, 16777216 ;  /* 0x4b80000004048820 */ /* 0x000fe20000400000 */
[----:B------:R-:W-:Y:S01]  /*14620*/  @!P0 FMUL R5, R5, 16777216 ;  /* 0x4b80000005058820 */ /* 0x000fe20000400000 */
[----:B------:R-:W-:Y:S01]  /*14630*/  @!P0 FMUL R6, R6, 16777216 ;  /* 0x4b80000006068820 */ /* 0x000fe20000400000 */
[----:B------:R-:W-:Y:S01]  /*14640*/  @!P0 FMUL R7, R7, 16777216 ;  /* 0x4b80000007078820 */ /* 0x000fe20000400000 */
[C---:B--2---:R-:W-:Y:S01]  /*14650*/  FMUL R4, R191.reuse, R4 ;  /* 0x00000004bf047220 */ /* 0x044fe20000400000 */
[----:B------:R-:W-:Y:S01]  /*14660*/  FMUL R5, R191, R5 ;  /* 0x00000005bf057220 */ /* 0x000fe20000400000 */
[----:B------:R-:W-:Y:S01]  /*14670*/  @P1 FMUL R17, R17, 0.25 ;  /* 0x3e80000011111820 */ /* 0x000fe20000400000 */
[C---:B------:R-:W-:Y:S01]  /*14680*/  FMUL R192, R191.reuse, R6 ;  /* 0x00000006bfc07220 */ /* 0x040fe20000400000 */
[----:B------:R-:W-:Y:S01]  /*14690*/  FMUL R7, R191, R7 ;  /* 0x00000007bf077220 */ /* 0x000fe20000400000 */
[----:B------:R-:W-:Y:S01]  /*146a0*/  @P1 FMUL R13, R13, 0.25 ;  /* 0x3e8000000d0d1820 */ /* 0x000fe20000400000 */
[----:B------:R-:W-:Y:S01]  /*146b0*/  F2FP.F16.F32.PACK_AB R4, R5, R4 ;  /* 0x000000040504723e */ /* 0x000fe200000000ff */
[----:B------:R-:W-:Y:S01]  /*146c0*/  @P1 FMUL R16, R16, 0.25 ;  /* 0x3e80000010101820 */ /* 0x000fe20000400000 */
[----:B------:R-:W1:Y:S01]  /*146d0*/  LDC R5, c[0x0][0x3e8] ;  /* 0x0000fa00ff057b82 */ /* 0x000e620000000800 */
[----:B------:R-:W-:Y:S01]  /*146e0*/  @P1 FMUL R23, R23, 0.25 ;  /* 0x3e80000017171820 */ /* 0x000fe20000400000 */
[----:B------:R-:W-:Y:S01]  /*146f0*/  @!P0 FMUL R17, R17, 16777216 ;  /* 0x4b80000011118820 */ /* 0x000fe20000400000 */
[----:B------:R-:W-:Y:S01]  /*14700*/  @P1 FMUL R18, R18, 0.25 ;  /* 0x3e80000012121820 */ /* 0x000fe20000400000 */
[----:B------:R-:W-:Y:S01]  /*14710*/  F2FP.F16.F32.PACK_AB R192, R7, R192 ;  /* 0x000000c007c0723e */ /* 0x000fe200000000ff */
[----:B------:R-:W-:Y:S01]  /*14720*/  @P1 FMUL R9, R9, 0.25 ;  /* 0x3e80000009091820 */ /* 0x000fe20000400000 */
[----:B------:R-:W-:Y:S01]  /*14730*/  @P1 FMUL R19, R19, 0.25 ;  /* 0x3e80000013131820 */ /* 0x000fe20000400000 */
[----:B------:R-:W-:Y:S01]  /*14740*/  @!P0 FMUL R13, R13, 16777216 ;  /* 0x4b8000000d0d8820 */ /* 0x000fe20000400000 */
[----:B------:R-:W-:Y:S01]  /*14750*/  @!P0 FMUL R16, R16, 16777216 ;  /* 0x4b80000010108820 */ /* 0x000fe20000400000 */
[----:B------:R-:W-:Y:S01]  /*14760*/  @P1 FMUL R22, R22, 0.25 ;  /* 0x3e80000016161820 */ /* 0x000fe20000400000 */
[----:B------:R-:W-:Y:S01]  /*14770*/  @P1 FMUL R31, R31, 0.25 ;  /* 0x3e8000001f1f1820 */ /* 0x000fe20000400000 */
[----:B------:R-:W-:Y:S01]  /*14780*/  @!P0 FMUL R23, R23, 16777216 ;  /* 0x4b80000017178820 */ /* 0x000fe20000400000 */
[----:B------:R-:W-:Y:S01]  /*14790*/  @P1 FMUL R8, R8, 0.25 ;  /* 0x3e80000008081820 */ /* 0x000fe20000400000 */
[----:B------:R-:W-:Y:S01]  /*147a0*/  @P1 FMUL R29, R29, 0.25 ;  /* 0x3e8000001d1d1820 */ /* 0x000fe20000400000 */
[----:B------:R-:W-:Y:S01]  /*147b0*/  FMUL R143, R191, R17 ;  /* 0x00000011bf8f7220 */ /* 0x000fe20000400000 */
[----:B------:R-:W-:Y:S01]  /*147c0*/  @P1 FMUL R21, R21, 0.25 ;  /* 0x3e80000015151820 */ /* 0x000fe20000400000 */
[----:B------:R-:W-:Y:S01]  /*147d0*/  @!P0 FMUL R18, R18, 16777216 ;  /* 0x4b80000012128820 */ /* 0x000fe20000400000 */
[----:B------:R-:W-:Y:S01]  /*147e0*/  @!P0 FMUL R9, R9, 16777216 ;  /* 0x4b80000009098820 */ /* 0x000fe20000400000 */
[----:B------:R-:W-:Y:S01]  /*147f0*/  @!P0 FMUL R19, R19, 16777216 ;  /* 0x4b80000013138820 */ /* 0x000fe20000400000 */
[C---:B------:R-:W-:Y:S01]  /*14800*/  FMUL R139, R191.reuse, R13 ;  /* 0x0000000dbf8b7220 */ /* 0x040fe20000400000 */
[----:B------:R-:W-:Y:S01]  /*14810*/  FMUL R140, R191, R16 ;  /* 0x00000010bf8c7220 */ /* 0x000fe20000400000 */
[----:B------:R-:W-:Y:S01]  /*14820*/  @P1 FMUL R20, R20, 0.25 ;  /* 0x3e80000014141820 */ /* 0x000fe20000400000 */
[----:B------:R-:W-:Y:S01]  /*14830*/  @!P0 FMUL R22, R22, 16777216 ;  /* 0x4b80000016168820 */ /* 0x000fe20000400000 */
[----:B------:R-:W-:Y:S01]  /*14840*/  @!P0 FMUL R31, R31, 16777216 ;  /* 0x4b8000001f1f8820 */ /* 0x000fe20000400000 */
[----:B-1----:R-:W-:-:S02]  /*14850*/  IMAD R7, R5, 0x30, RZ ;  /* 0x0000003005077824 */ /* 0x002fc400078e02ff */
[----:B------:R-:W-:Y:S01]  /*14860*/  FMUL R149, R191, R23 ;  /* 0x00000017bf957220 */ /* 0x000fe20000400000 */
[C---:B------:R-:W-:Y:S02]  /*14870*/  IMAD R17, R5.reuse, 0x18, RZ ;  /* 0x0000001805117824 */ /* 0x040fe400078e02ff */
[----:B------:R-:W-:Y:S01]  /*14880*/  @P1 FMUL R10, R10, 0.25 ;  /* 0x3e8000000a0a1820 */ /* 0x000fe20000400000 */
[----:B------:R-:W-:Y:S01]  /*14890*/  IMAD R239, R5, 0x60, RZ ;  /* 0x0000006005ef7824 */ /* 0x000fe200078e02ff */
[----:B------:R-:W-:Y:S01]  /*148a0*/  IADD3 R16, P6, PT, R7, R2, RZ ;  /* 0x0000000207107210 */ /* 0x000fe20007fde0ff */
[----:B------:R-:W-:Y:S02]  /*148b0*/  IMAD R13, R5, 0x6, RZ ;  /* 0x00000006050d7824 */ /* 0x000fe400078e02ff */
[----:B------:R-:W-:Y:S01]  /*148c0*/  @P1 FMUL R11, R11, 0.25 ;  /* 0x3e8000000b0b1820 */ /* 0x000fe20000400000 */
        /* <DEDUP_REMOVED lines=45> */
[----:B------:R-:W-:Y:S01]  /*14ba0*/  @!P0 FMUL R8, R8, 16777216 ;  /* 0x4b80000008088820 */ /* 0x000fe20000400000 */
[----:B------:R-:W-:Y:S01]  /*14bb0*/  @!P0 FMUL R29, R29, 16777216 ;  /* 0x4b8000001d1d8820 */ /* 0x000fe20000400000 */
[----:B------:R-:W-:-:S02]  /*14bc0*/  IMAD R23, R5, 0x50, RZ ;  /* 0x0000005005177824 */ /* 0x000fc400078e02ff */
[----:B------:R-:W-:Y:S01]  /*14bd0*/  @!P0 FMUL R21, R21, 16777216 ;  /* 0x4b80000015158820 */ /* 0x000fe20000400000 */
[C---:B------:R-:W-:Y:S01]  /*14be0*/  FMUL R142, R191.reuse, R18 ;  /* 0x00000012bf8e7220 */ /* 0x040fe20000400000 */
[C---:B------:R-:W-:Y:S01]  /*14bf0*/  FMUL R133, R191.reuse, R9 ;  /* 0x00000009bf857220 */ /* 0x040fe20000400000 */
[----:B------:R-:W-:Y:S01]  /*14c00*/  FMUL R145, R191, R19 ;  /* 0x00000013bf917220 */ /* 0x000fe20000400000 */
[----:B------:R-:W-:Y:S01]  /*14c10*/  IADD3 R18, P3, PT, R17, R2, RZ ;  /* 0x0000000211127210 */ /* 0x000fe20007f7e0ff */
[----:B------:R-:W-:Y:S01]  /*14c20*/  @!P0 FMUL R20, R20, 16777216 ;  /* 0x4b80000014148820 */ /* 0x000fe20000400000 */
[C---:B------:R-:W-:Y:S01]  /*14c30*/  FMUL R146, R191.reuse, R22 ;  /* 0x00000016bf927220 */ /* 0x040fe20000400000 */
[----:B------:R-:W-:Y:S01]  /*14c40*/  FMUL R157, R191, R31 ;  /* 0x0000001fbf9d7220 */ /* 0x000fe20000400000 */
[----:B------:R-:W-:Y:S01]  /*14c50*/  IMAD R19, R5, 0xc, RZ ;  /* 0x0000000c05137824 */ /* 0x000fe200078e02ff */
[----:B------:R-:W-:Y:S01]  /*14c60*/  IADD3 R6, P2, PT, R239, R2, RZ ;  /* 0x00000002ef067210 */ /* 0x000fe20007f5e0ff */
[----:B------:R-:W-:Y:S01]  /*14c70*/  IMAD R9, R5, 0x3, RZ ;  /* 0x0000000305097824 */ /* 0x000fe200078e02ff */
[----:B------:R-:W-:Y:S01]  /*14c80*/  LEA.HI.X.SX32 R17, R17, R3, 0x1, P6 ;  /* 0x0000000311117211 */ /* 0x000fe200030f0eff */
[----:B------:R-:W-:Y:S01]  /*14c90*/  @!P0 FMUL R10, R10, 16777216 ;  /* 0x4b8000000a0a8820 */ /* 0x000fe20000400000 */
        /* <DEDUP_REMOVED lines=46> */
[C---:B------:R-:W-:Y:S01]  /*14f80*/  FMUL R132, R191.reuse, R8 ;  /* 0x00000008bf847220 */ /* 0x040fe20000400000 */
[----:B------:R-:W-:Y:S01]  /*14f90*/  FMUL R155, R191, R29 ;  /* 0x0000001dbf9b7220 */ /* 0x000fe20000400000 */
[----:B------:R-:W-:Y:S01]  /*14fa0*/  IMAD R31, R5, 0x28, RZ ;  /* 0x00000028051f7824 */ /* 0x000fe200078e02ff */
[-C--:B------:R-:W-:Y:S01]  /*14fb0*/  IADD3 R22, P6, PT, R13, R2.reuse, RZ ;  /* 0x000000020d167210 */ /* 0x080fe20007fde0ff */
[----:B------:R-:W-:Y:S01]  /*14fc0*/  FMUL R147, R191, R21 ;  /* 0x00000015bf937220 */ /* 0x000fe20000400000 */
[----:B------:R-:W-:Y:S01]  /*14fd0*/  IMAD R29, R5, 0xa, RZ ;  /* 0x0000000a051d7824 */ /* 0x000fe200078e02ff */
[----:B------:R-:W-:Y:S01]  /*14fe0*/  IADD3 R8, P0, PT, R23, R2, RZ ;  /* 0x0000000217087210 */ /* 0x000fe20007f1e0ff */
[----:B------:R-:W-:-:S02]  /*14ff0*/  IMAD R21, R5, 0x48, RZ ;  /* 0x0000004805157824 */ /* 0x000fc400078e02ff */
[----:B------:R-:W-:Y:S01]  /*15000*/  FMUL R144, R191, R20 ;  /* 0x00000014bf907220 */ /* 0x000fe20000400000 */
[----:B------:R-:W-:Y:S01]  /*15010*/  LEA.HI.X.SX32 R7, R7, R3, 0x1, P2 ;  /* 0x0000000307077211 */ /* 0x000fe200010f0eff */
[----:B------:R-:W-:Y:S01]  /*15020*/  FMUL R137, R191, R11 ;  /* 0x0000000bbf897220 */ /* 0x000fe20000400000 */
[----:B------:R-:W-:Y:S01]  /*15030*/  IMAD R247, R5, 0x70, RZ ;  /* 0x0000007005f77824 */ /* 0x000fe200078e02ff */
[----:B------:R-:W-:Y:S01]  /*15040*/  IADD3 R20, P2, PT, R19, R2, RZ ;  /* 0x0000000213147210 */ /* 0x000fe20007f5e0ff */
[----:B------:R-:W-:Y:S01]  /*15050*/  FMUL R154, R191, R30 ;  /* 0x0000001ebf9a7220 */ /* 0x000fe20000400000 */
[----:B------:R-:W-:Y:S01]  /*15060*/  LEA.HI.X.SX32 R23, R9, R3, 0x1, P6 ;  /* 0x0000000309177211 */ /* 0x000fe200030f0eff */
[----:B------:R-:W-:Y:S01]  /*15070*/  FMUL R161, R191, R35 ;  /* 0x00000023bfa17220 */ /* 0x000fe20000400000 */
[----:B------:R-:W-:Y:S01]  /*15080*/  IMAD R11, R5, 0x5, RZ ;  /* 0x00000005050b7824 */ /* 0x000fe200078e02ff */
[----:B------:R-:W-:Y:S01]  /*15090*/  LEA.HI.X.SX32 R9, R31, R3, 0x1, P0 ;  /* 0x000000031f097211 */ /* 0x000fe200000f0eff */
[C---:B------:R-:W-:Y:S01]  /*150a0*/  FMUL R136, R191.reuse, R12 ;  /* 0x0000000cbf887220 */ /* 0x040fe20000400000 */
[----:B------:R-:W-:Y:S01]  /*150b0*/  FMUL R153, R191, R27 ;  /* 0x0000001bbf997220 */ /* 0x000fe20000400000 */
[----:B------:R-:W-:Y:S01]  /*150c0*/  IMAD R35, R5, 0x1c, RZ ;  /* 0x0000001c05237824 */ /* 0x000fe200078e02ff */
[-C--:B------:R-:W-:Y:S01]  /*150d0*/  IADD3 R30, P0, PT, R29, R2.reuse, RZ ;  /* 0x000000021d1e7210 */ /* 0x080fe20007f1e0ff */
[----:B------:R-:W-:Y:S01]  /*150e0*/  FMUL R165, R191, R39 ;  /* 0x00000027bfa57220 */ /* 0x000fe20000400000 */
[----:B------:R-:W-:Y:S01]  /*150f0*/  IMAD R27, R5, 0x14, RZ ;  /* 0x00000014051b7824 */ /* 0x000fe200078e02ff */
[----:B------:R-:W-:Y:S01]  /*15100*/  IADD3 R12, P4, PT, R21, R2, RZ ;  /* 0x00000002150c7210 */ /* 0x000fe20007f9e0ff */
[C---:B------:R-:W-:Y:S01]  /*15110*/  FMUL R134, R191.reuse, R10 ;  /* 0x0000000abf867220 */ /* 0x040fe20000400000 */
[C---:B------:R-:W-:Y:S01]  /*15120*/  FMUL R150, R191.reuse, R26 ;  /* 0x0000001abf967220 */ /* 0x040fe20000400000 */
[----:B------:R-:W-:Y:S01]  /*15130*/  FMUL R163, R191, R37 ;  /* 0x00000025bfa37220 */ /* 0x000fe20000400000 */
[----:B------:R-:W-:Y:S01]  /*15140*/  IMAD R39, R5, 0x38, RZ ;  /* 0x0000003805277824 */ /* 0x000fe200078e02ff */
[----:B------:R-:W-:Y:S01]  /*15150*/  LEA.HI.X.SX32 R21, R13, R3, 0x1, P2 ;  /* 0x000000030d157211 */ /* 0x000fe200010f0eff */
[----:B------:R-:W-:Y:S01]  /*15160*/  IMAD R37, R5, 0xe, RZ ;  /* 0x0000000e05257824 */ /* 0x000fe200078e02ff */
[----:B------:R-:W-:Y:S01]  /*15170*/  IADD3 R10, P1, PT, R247, R2, RZ ;  /* 0x00000002f70a7210 */ /* 0x000fe20007f3e0ff */
[----:B------:R-:W-:Y:S01]  /*15180*/  FMUL R160, R191, R36 ;  /* 0x00000024bfa07220 */ /* 0x000fe20000400000 */
[----:B------:R-:W-:Y:S01]  /*15190*/  IADD3 R26, P2, PT, R31, R2, RZ ;  /* 0x000000021f1a7210 */ /* 0x000fe20007f5e0ff */
[----:B------:R-:W-:Y:S01]  /*151a0*/  FMUL R171, R191, R45 ;  /* 0x0000002dbfab7220 */ /* 0x000fe20000400000 */
[----:B------:R-:W-:Y:S01]  /*151b0*/  LEA.HI.X.SX32 R31, R11, R3, 0x1, P0 ;  /* 0x000000030b1f7211 */ /* 0x000fe200000f0eff */
[----:B------:R-:W-:Y:S01]  /*151c0*/  FMUL R152, R191, R28 ;  /* 0x0000001cbf987220 */ /* 0x000fe20000400000 */
[----:B------:R-:W-:Y:S01]  /*151d0*/  IMAD R45, R5, 0x24, RZ ;  /* 0x00000024052d7824 */ /* 0x000fe200078e02ff */
[-C--:B------:R-:W-:Y:S01]  /*151e0*/  IADD3 R36, P0, PT, R35, R2.reuse, RZ ;  /* 0x0000000223247210 */ /* 0x080fe20007f1e0ff */
[----:B------:R-:W-:Y:S01]  /*151f0*/  FMUL R141, R191, R15 ;  /* 0x0000000fbf8d7220 */ /* 0x000fe20000400000 */
[----:B------:R-:W-:Y:S01]  /*15200*/  IADD3 R28, P6, PT, R27, R2, RZ ;  /* 0x000000021b1c7210 */ /* 0x000fe20007fde0ff */
[C---:B------:R-:W-:Y:S01]  /*15210*/  FMUL R162, R191.reuse, R38 ;  /* 0x00000026bfa27220 */ /* 0x040fe20000400000 */
[----:B------:R-:W-:Y:S01]  /*15220*/  FMUL R169, R191, R43 ;  /* 0x0000002bbfa97220 */ /* 0x000fe20000400000 */
[----:B------:R-:W-:Y:S01]  /*15230*/  IMAD R15, R5, 0x7, RZ ;  /* 0x00000007050f7824 */ /* 0x000fe200078e02ff */
[----:B------:R-:W-:Y:S01]  /*15240*/  LEA.HI.X.SX32 R11, R39, R3, 0x1, P1 ;  /* 0x00000003270b7211 */ /* 0x000fe200008f0eff */
[----:B------:R-:W-:Y:S01]  /*15250*/  IMAD R43, R5, 0x12, RZ ;  /* 0x00000012052b7824 */ /* 0x000fe200078e02ff */
[----:B------:R-:W-:Y:S01]  /*15260*/  IADD3 R38, P1, PT, R37, R2, RZ ;  /* 0x0000000225267210 */ /* 0x000fe20007f3e0ff */
[C---:B------:R-:W-:Y:S01]  /*15270*/  FMUL R166, R191.reuse, R42 ;  /* 0x0000002abfa67220 */ /* 0x040fe20000400000 */
[----:B------:R-:W-:Y:S01]  /*15280*/  FMUL R177, R191, R51 ;  /* 0x00000033bfb17220 */ /* 0x000fe20000400000 */
[-C--:B------:R-:W-:Y:S01]  /*15290*/  LEA.HI.X.SX32 R37, R37, R3.reuse, 0x1, P0 ;  /* 0x0000000325257211 */ /* 0x080fe200000f0eff */
[----:B------:R-:W-:Y:S01]  /*152a0*/  FMUL R158, R191, R34 ;  /* 0x00000022bf9e7220 */ /* 0x000fe20000400000 */
[----:B------:R-:W-:Y:S01]  /*152b0*/  IMAD R51, R5, 0x2c, RZ ;  /* 0x0000002c05337824 */ /* 0x000fe200078e02ff */
[----:B------:R-:W-:Y:S01]  /*152c0*/  LEA.HI.X.SX32 R29, R29, R3, 0x1, P6 ;  /* 0x000000031d1d7211 */ /* 0x000fe200030f0eff */
[----:B------:R-:W-:Y:S01]  /*152d0*/  FMUL R151, R191, R25 ;  /* 0x00000019bf977220 */ /* 0x000fe20000400000 */
[----:B------:R-:W-:Y:S01]  /*152e0*/  IADD3 R42, P0, PT, R45, R2, RZ ;  /* 0x000000022d2a7210 */ /* 0x000fe20007f1e0ff */
[----:B------:R-:W-:Y:S01]  /*152f0*/  FMUL R168, R191, R44 ;  /* 0x0000002cbfa87220 */ /* 0x000fe20000400000 */
[-C--:B------:R-:W-:Y:S01]  /*15300*/  IADD3 R34, P6, PT, R39, R2.reuse, RZ ;  /* 0x0000000227227210 */ /* 0x080fe20007fde0ff */
[----:B------:R-:W-:Y:S01]  /*15310*/  FMUL R175, R191, R49 ;  /* 0x00000031bfaf7220 */ /* 0x000fe20000400000 */
[----:B------:R-:W-:Y:S01]  /*15320*/  IMAD R25, R5, 0x9, RZ ;  /* 0x0000000905197824 */ /* 0x000fe200078e02ff */
[----:B------:R-:W-:Y:S01]  /*15330*/  LEA.HI.X.SX32 R39, R15, R3, 0x1, P1 ;  /* 0x000000030f277211 */ /* 0x000fe200008f0eff */
[----:B------:R-:W-:Y:S01]  /*15340*/  IMAD R235, R5, 0x58, RZ ;  /* 0x0000005805eb7824 */ /* 0x000fe200078e02ff */
[----:B------:R-:W-:Y:S01]  /*15350*/  IADD3 R44, P1, PT, R43, R2, RZ ;  /* 0x000000022b2c7210 */ /* 0x000fe20007f3e0ff */
[----:B------:R-:W-:-:S02]  /*15360*/  IMAD R49, R5, 0x16, RZ ;  /* 0x0000001605317824 */ /* 0x000fc400078e02ff */
[C---:B------:R-:W-:Y:S01]  /*15370*/  FMUL R172, R191.reuse, R48 ;  /* 0x00000030bfac7220 */ /* 0x040fe20000400000 */
[----:B------:R-:W-:Y:S01]  /*15380*/  FMUL R183, R191, R57 ;  /* 0x00000039bfb77220 */ /* 0x000fe20000400000 */
[----:B------:R-:W-:Y:S01]  /*15390*/  LEA.HI.X.SX32 R43, R43, R3, 0x1, P0 ;  /* 0x000000032b2b7211 */ /* 0x000fe200000f0eff */
[----:B------:R-:W-:Y:S01]  /*153a0*/  IMAD R57, R5, 0x34, RZ ;  /* 0x0000003405397824 */ /* 0x000fe200078e02ff */
[----:B------:R-:W-:Y:S01]  /*153b0*/  IADD3 R48, P0, PT, R51, R2, RZ ;  /* 0x0000000233307210 */ /* 0x000fe20007f1e0ff */
[C---:B------:R-:W-:Y:S01]  /*153c0*/  FMUL R138, R191.reuse, R14 ;  /* 0x0000000ebf8a7220 */ /* 0x040fe20000400000 */
[----:B------:R-:W-:Y:S01]  /*153d0*/  FMUL R159, R191, R33 ;  /* 0x00000021bf9f7220 */ /* 0x000fe20000400000 */
[----:B------:R-:W-:Y:S01]  /*153e0*/  LEA.HI.X.SX32 R13, R45, R3, 0x1, P4 ;  /* 0x000000032d0d7211 */ /* 0x000fe200020f0eff */
[C---:B------:R-:W-:Y:S01]  /*153f0*/  FMUL R174, R191.reuse, R50 ;  /* 0x00000032bfae7220 */ /* 0x040fe20000400000 */
[----:B------:R-:W-:Y:S01]  /*15400*/  FMUL R181, R191, R55 ;  /* 0x00000037bfb57220 */ /* 0x000fe20000400000 */
[----:B------:R-:W-:Y:S01]  /*15410*/  IMAD R33, R5, 0xb, RZ ;  /* 0x0000000b05217824 */ /* 0x000fe200078e02ff */
[-C--:B------:R-:W-:Y:S01]  /*15420*/  IADD3 R14, P5, PT, R235, R2.reuse, RZ ;  /* 0x00000002eb0e7210 */ /* 0x080fe20007fbe0ff */
[----:B------:R-:W-:Y:S01]  /*15430*/  IMAD R243, R5, 0x68, RZ ;  /* 0x0000006805f37824 */ /* 0x000fe200078e02ff */
[----:B------:R-:W-:Y:S01]  /*15440*/  LEA.HI.X.SX32 R45, R25, R3, 0x1, P1 ;  /* 0x00000003192d7211 */ /* 0x000fe200008f0eff */
[----:B------:R-:W-:Y:S01]  /*15450*/  IMAD R55, R5, 0x1a, RZ ;  /* 0x0000001a05377824 */ /* 0x000fe200078e02ff */
[----:B------:R-:W-:Y:S01]  /*15460*/  IADD3 R50, P1, PT, R49, R2, RZ ;  /* 0x0000000231327210 */ /* 0x000fe20007f3e0ff */
[C---:B------:R-:W-:Y:S01]  /*15470*/  FMUL R178, R191.reuse, R54 ;  /* 0x00000036bfb27220 */ /* 0x040fe20000400000 */
[----:B------:R-:W-:Y:S01]  /*15480*/  FMUL R189, R191, R63 ;  /* 0x0000003fbfbd7220 */ /* 0x000fe20000400000 */
[----:B------:R-:W-:Y:S01]  /*15490*/  LEA.HI.X.SX32 R49, R49, R3, 0x1, P0 ;  /* 0x0000000331317211 */ /* 0x000fe200000f0eff */
[----:B------:R-:W-:Y:S01]  /*154a0*/  IMAD R63, R5, 0x3c, RZ ;  /* 0x0000003c053f7824 */ /* 0x000fe200078e02ff */
[----:B------:R-:W-:Y:S01]  /*154b0*/  IADD3 R54, P0, PT, R57, R2, RZ ;  /* 0x0000000239367210 */ /* 0x000fe20007f1e0ff */
[----:B------:R-:W-:-:S02]  /*154c0*/  IMAD R219, R5, 0x44, RZ ;  /* 0x0000004405db7824 */ /* 0x000fc400078e02ff */
[C---:B------:R-:W-:Y:S01]  /*154d0*/  FMUL R148, R191.reuse, R24 ;  /* 0x00000018bf947220 */ /* 0x040fe20000400000 */
[----:B------:R-:W-:Y:S01]  /*154e0*/  FMUL R167, R191, R41 ;  /* 0x00000029bfa77220 */ /* 0x000fe20000400000 */
[-C--:B------:R-:W-:Y:S01]  /*154f0*/  LEA.HI.X.SX32 R19, R19, R3.reuse, 0x1, P3 ;  /* 0x0000000313137211 */ /* 0x080fe200018f0eff */
[----:B------:R-:W-:Y:S01]  /*15500*/  FMUL R156, R191, R32 ;  /* 0x00000020bf9c7220 */ /* 0x000fe20000400000 */
[----:B------:R-:W-:Y:S01]  /*15510*/  LEA.HI.X.SX32 R15, R51, R3, 0x1, P5 ;  /* 0x00000003330f7211 */ /* 0x000fe200028f0eff */
        /* <DEDUP_REMOVED lines=13> */
[----:B------:R-:W-:Y:S01]  /*155f0*/  FMUL R190, R191, R66 ;  /* 0x00000042bfbe7220 */ /* 0x000fe20000400000 */
[----:B------:R-:W-:Y:S01]  /*15600*/  IMAD R41, R5, 0xd, RZ ;  /* 0x0000000d05297824 */ /* 0x000fe200078e02ff */
[-C--:B------:R-:W-:Y:S01]  /*15610*/  IADD3 R24, P3, PT, R243, R2.reuse, RZ ;  /* 0x00000002f3187210 */ /* 0x080fe20007f7e0ff */
[----:B------:R-:W-:Y:S01]  /*15620*/  IMAD R251, R5, 0x78, RZ ;  /* 0x0000007805fb7824 */ /* 0x000fe200078e02ff */
[----:B------:R-:W-:Y:S01]  /*15630*/  LEA.HI.X.SX32 R51, R33, R3, 0x1, P1 ;  /* 0x0000000321337211 */ /* 0x000fe200008f0eff */
[----:B------:R-:W-:Y:S01]  /*15640*/  FMUL R191, R191, R67 ;  /* 0x00000043bfbf7220 */ /* 0x000fe20000400000 */
        /* <DEDUP_REMOVED lines=110> */
[----:B------:R-:W-:Y:S01]  /*15d30*/  IMAD.SHL.U32 R119, R5, 0x2, RZ ;  /* 0x0000000205777824 */ /* 0x000fe200078e00ff */
[-C--:B------:R-:W-:Y:S01]  /*15d40*/  LEA.HI.X.SX32 R85, R85, R3.reuse, 0x1, P5 ;  /* 0x0000000355557211 */ /* 0x080fe200028f0eff */
[----:B------:R-:W-:Y:S01]  /*15d50*/  IMAD R121, R5, 0x7e, RZ ;  /* 0x0000007e05797824 */ /* 0x000fe200078e02ff */
[-C--:B------:R-:W-:Y:S01]  /*15d60*/  IADD3 R106, P3, PT, R205, R2.reuse, RZ ;  /* 0x00000002cd6a7210 */ /* 0x080fe20007f7e0ff */
[----:B------:R-:W-:Y:S01]  /*15d70*/  IMAD.SHL.U32 R125, R5, 0x4, RZ ;  /* 0x00000004057d7824 */ /* 0x000fe200078e00ff */
[-C--:B------:R-:W-:Y:S01]  /*15d80*/  IADD3 R108, P2, PT, R203, R2.reuse, RZ ;  /* 0x00000002cb6c7210 */ /* 0x080fe20007f5e0ff */
[----:B------:R-:W-:Y:S01]  /*15d90*/  IMAD.SHL.U32 R127, R5, 0x8, RZ ;  /* 0x00000008057f7824 */ /* 0x000fe200078e00ff */
[-C--:B------:R-:W-:Y:S01]  /*15da0*/  LEA.HI.X.SX32 R97, R97, R3.reuse, 0x1, P1 ;  /* 0x0000000361617211 */ /* 0x080fe200008f0eff */
[----:B------:R-:W-:Y:S01]  /*15db0*/  IMAD.SHL.U32 R129, R5, 0x10, RZ ;  /* 0x0000001005817824 */ /* 0x000fe200078e00ff */
[-C--:B------:R-:W-:Y:S01]  /*15dc0*/  LEA.HI.X.SX32 R99, R99, R3.reuse, 0x1, P6 ;  /* 0x0000000363637211 */ /* 0x080fe200030f0eff */
[----:B------:R-:W-:Y:S01]  /*15dd0*/  IMAD.SHL.U32 R131, R5, 0x20, RZ ;  /* 0x0000002005837824 */ /* 0x000fe200078e00ff */
[-C--:B------:R-:W-:Y:S01]  /*15de0*/  LEA.HI.X.SX32 R101, R101, R3.reuse, 0x1, P0 ;  /* 0x0000000365657211 */ /* 0x080fe200000f0eff */
[----:B------:R-:W-:Y:S01]  /*15df0*/  IMAD R195, R5, 0x3f, RZ ;  /* 0x0000003f05c37824 */ /* 0x000fe200078e02ff */
[----:B------:R-:W-:Y:S01]  /*15e00*/  LEA.HI.X.SX32 R103, R103, R3, 0x1, P4 ;  /* 0x0000000367677211 */ /* 0x000fe200020f0eff */
[----:B------:R1:W-:Y:S01]  /*15e10*/  STG.E.U16 desc[UR28][R2.64], R4 ;  /* 0x0000000402007986 */ /* 0x0003e2000c10151c */
[----:B------:R-:W-:-:S02]  /*15e20*/  IADD3 R104, P5, PT, R207, R2, RZ ;  /* 0x00000002cf687210 */ /* 0x000fc40007fbe0ff */
[-C--:B------:R-:W-:Y:S02]  /*15e30*/  IADD3 R110, P1, PT, R201, R2.reuse, RZ ;  /* 0x00000002c96e7210 */ /* 0x080fe40007f3e0ff */
[-C--:B------:R-:W-:Y:S02]  /*15e40*/  IADD3 R112, P6, PT, R199, R2.reuse, RZ ;  /* 0x00000002c7707210 */ /* 0x080fe40007fde0ff */
[-C--:B------:R-:W-:Y:S02]  /*15e50*/  IADD3 R114, P0, PT, R197, R2.reuse, RZ ;  /* 0x00000002c5727210 */ /* 0x080fe40007f1e0ff */
[----:B------:R-:W-:Y:S02]  /*15e60*/  IADD3 R116, P4, PT, R123, R2, RZ ;  /* 0x000000027b747210 */ /* 0x000fe40007f9e0ff */
[-C--:B------:R-:W-:Y:S02]  /*15e70*/  LEA.HI.X.SX32 R107, R107, R3.reuse, 0x1, P3 ;  /* 0x000000036b6b7211 */ /* 0x080fe400018f0eff */
[----:B------:R-:W-:-:S02]  /*15e80*/  LEA.HI.X.SX32 R109, R109, R3, 0x1, P2 ;  /* 0x000000036d6d7211 */ /* 0x000fc400010f0eff */
[-C--:B------:R-:W-:Y:S02]  /*15e90*/  LEA.HI.X.SX32 R105, R105, R3.reuse, 0x1, P5 ;  /* 0x0000000369697211 */ /* 0x080fe400028f0eff */
[-C--:B------:R-:W-:Y:S02]  /*15ea0*/  IADD3 R120, P3, PT, R119, R2.reuse, RZ ;  /* 0x0000000277787210 */ /* 0x080fe40007f7e0ff */
[----:B------:R-:W-:Y:S02]  /*15eb0*/  LEA R122, P2, R5, R2, 0x2 ;  /* 0x00000002057a7211 */ /* 0x000fe400078410ff */
[-C--:B------:R-:W-:Y:S02]  /*15ec0*/  LEA.HI.X.SX32 R111, R111, R3.reuse, 0x1, P1 ;  /* 0x000000036f6f7211 */ /* 0x080fe400008f0eff */
[-C--:B------:R-:W-:Y:S02]  /*15ed0*/  LEA.HI.X.SX32 R113, R113, R3.reuse, 0x1, P6 ;  /* 0x0000000371717211 */ /* 0x080fe400030f0eff */
[----:B------:R-:W-:-:S02]  /*15ee0*/  LEA.HI.X.SX32 R115, R115, R3, 0x1, P0 ;  /* 0x0000000373737211 */ /* 0x000fc400000f0eff */
[----:B------:R-:W-:Y:S02]  /*15ef0*/  LEA.HI.X.SX32 R117, R117, R3, 0x1, P4 ;  /* 0x0000000375757211 */ /* 0x000fe400020f0eff */
[-C--:B------:R-:W-:Y:S02]  /*15f00*/  IADD3 R118, P5, PT, R121, R2.reuse, RZ ;  /* 0x0000000279767210 */ /* 0x080fe40007fbe0ff */
[CC--:B------:R-:W-:Y:S02]  /*15f10*/  LEA R124, P1, R5.reuse, R2.reuse, 0x3 ;  /* 0x00000002057c7211 */ /* 0x0c0fe400078218ff */
[CC--:B------:R-:W-:Y:S02]  /*15f20*/  LEA R126, P6, R5.reuse, R2.reuse, 0x4 ;  /* 0x00000002057e7211 */ /* 0x0c0fe400078c20ff */
[CC--:B------:R-:W-:Y:S02]  /*15f30*/  LEA R128, P0, R5.reuse, R2.reuse, 0x5 ;  /* 0x0000000205807211 */ /* 0x0c0fe400078028ff */
[----:B------:R-:W-:-:S02]  /*15f40*/  LEA R130, P4, R5, R2, 0x6 ;  /* 0x0000000205827211 */ /* 0x000fc400078830ff */
[-C--:B------:R-:W-:Y:S02]  /*15f50*/  LEA.HI.X.SX32 R121, R5, R3.reuse, 0x1, P3 ;  /* 0x0000000305797211 */ /* 0x080fe400018f0eff */
[-C--:B------:R-:W-:Y:S02]  /*15f60*/  LEA.HI.X.SX32 R123, R119, R3.reuse, 0x1, P2 ;  /* 0x00000003777b7211 */ /* 0x080fe400010f0eff */
[----:B-1----:R-:W-:Y:S02]  /*15f70*/  PRMT R2, R4, 0x7632, R2 ;  /* 0x0000763204027816 */ /* 0x002fe40000000002 */
[----:B------:R-:W-:Y:S02]  /*15f80*/  F2FP.F16.F32.PACK_AB R132, R133, R132 ;  /* 0x000000848584723e */ /* 0x000fe400000000ff */
[-C--:B------:R-:W-:Y:S01]  /*15f90*/  LEA.HI.X.SX32 R125, R125, R3.reuse, 0x1, P1 ;  /* 0x000000037d7d7211 */ /* 0x080fe200008f0eff */
[----:B------:R1:W-:Y:S01]  /*15fa0*/  STG.E.U16 desc[UR28][R120.64], R2 ;  /* 0x0000000278007986 */ /* 0x0003e2000c10151c */
[----:B------:R-:W-:-:S02]  /*15fb0*/  LEA.HI.X.SX32 R127, R127, R3, 0x1, P6 ;  /* 0x000000037f7f7211 */ /* 0x000fc400030f0eff */
[-C--:B------:R-:W-:Y:S01]  /*15fc0*/  LEA.HI.X.SX32 R129, R129, R3.reuse, 0x1, P0 ;  /* 0x0000000381817211 */ /* 0x080fe200000f0eff */
[----:B------:R-:W-:Y:S01]  /*15fd0*/  STG.E.U16 desc[UR28][R122.64], R192 ;  /* 0x000000c07a007986 */ /* 0x000fe2000c10151c */
[-C--:B------:R-:W-:Y:S02]  /*15fe0*/  LEA.HI.X.SX32 R131, R131, R3.reuse, 0x1, P4 ;  /* 0x0000000383837211 */ /* 0x080fe400020f0eff */
[----:B------:R-:W-:Y:S02]  /*15ff0*/  LEA.HI.X.SX32 R119, R195, R3, 0x1, P5 ;  /* 0x00000003c3777211 */ /* 0x000fe400028f0eff */
[----:B------:R-:W-:Y:S02]  /*16000*/  PRMT R3, R192, 0x7632, R3 ;  /* 0x00007632c0037816 */ /* 0x000fe40000000003 */
[----:B------:R-:W-:Y:S02]  /*16010*/  F2FP.F16.F32.PACK_AB R134, R137, R134 ;  /* 0x000000868986723e */ /* 0x000fe400000000ff */
[----:B------:R-:W-:Y:S01]  /*16020*/  PRMT R4, R132, 0x7632, R4 ;  /* 0x0000763284047816 */ /* 0x000fe20000000004 */
[----:B------:R2:W-:Y:S01]  /*16030*/  STG.E.U16 desc[UR28][R22.64], R3 ;  /* 0x0000000316007986 */ /* 0x0005e2000c10151c */
[----:B------:R-:W-:-:S02]  /*16040*/  F2FP.F16.F32.PACK_AB R136, R139, R136 ;  /* 0x000000888b88723e */ /* 0x000fc400000000ff */
[----:B-1----:R-:W-:Y:S01]  /*16050*/  PRMT R2, R134, 0x7632, R2 ;  /* 0x0000763286027816 */ /* 0x002fe20000000002 */
[----:B------:R-:W-:Y:S01]  /*16060*/  STG.E.U16 desc[UR28][R124.64], R132 ;  /* 0x000000847c007986 */ /* 0x000fe2000c10151c */
[----:B------:R-:W-:Y:S02]  /*16070*/  F2FP.F16.F32.PACK_AB R138, R141, R138 ;  /* 0x0000008a8d8a723e */ /* 0x000fe400000000ff */
[----:B------:R-:W-:Y:S01]  /*16080*/  F2FP.F16.F32.PACK_AB R140, R143, R140 ;  /* 0x0000008c8f8c723e */ /* 0x000fe200000000ff */
[----:B------:R1:W-:Y:S01]  /*16090*/  STG.E.U16 desc[UR28][R30.64], R4 ;  /* 0x000000041e007986 */ /* 0x0003e2000c10151c */
[----:B------:R-:W-:Y:S02]  /*160a0*/  F2FP.F16.F32.PACK_AB R142, R145, R142 ;  /* 0x0000008e918e723e */ /* 0x000fe400000000ff */
[----:B------:R-:W-:Y:S01]  /*160b0*/  F2FP.F16.F32.PACK_AB R144, R147, R144 ;  /* 0x000000909390723e */ /* 0x000fe200000000ff */
[----:B------:R-:W-:Y:S01]  /*160c0*/  STG.E.U16 desc[UR28][R20.64], R134 ;  /* 0x0000008614007986 */ /* 0x000fe2000c10151c */
[----:B--2---:R-:W-:-:S02]  /*160d0*/  PRMT R22, R136, 0x7632, R22 ;  /* 0x0000763288167816 */ /* 0x004fc40000000016 */
[----:B------:R-:W-:Y:S01]  /*160e0*/  PRMT R3, R138, 0x7632, R3 ;  /* 0x000076328a037816 */ /* 0x000fe20000000003 */
[----:B------:R2:W-:Y:S01]  /*160f0*/  STG.E.U16 desc[UR28][R38.64], R2 ;  /* 0x0000000226007986 */ /* 0x0005e2000c10151c */
[----:B------:R-:W-:Y:S02]  /*16100*/  F2FP.F16.F32.PACK_AB R146, R149, R146 ;  /* 0x000000929592723e */ /* 0x000fe400000000ff */
[----:B------:R-:W-:Y:S01]  /*16110*/  F2FP.F16.F32.PACK_AB R148, R151, R148 ;  /* 0x000000949794723e */ /* 0x000fe200000000ff */
[----:B------:R-:W-:Y:S01]  /*16120*/  STG.E.U16 desc[UR28][R126.64], R136 ;  /* 0x000000887e007986 */ /* 0x000fe2000c10151c */
[----:B-1----:R-:W-:Y:S01]  /*16130*/  PRMT R31, R142, 0x7632, R31 ;  /* 0x000076328e1f7816 */ /* 0x002fe2000000001f */
[----:B------:R-:W-:Y:S01]  /*16140*/  IMAD.HI R4, R135, 0x4, RZ ;  /* 0x0000000487047827 */ /* 0x000fe200078e02ff */
[----:B------:R-:W-:Y:S01]  /*16150*/  F2FP.F16.F32.PACK_AB R150, R153, R150 ;  /* 0x000000969996723e */ /* 0x000fe200000000ff */
[----:B------:R1:W-:Y:S01]  /*16160*/  STG.E.U16 desc[UR28][R44.64], R22 ;  /* 0x000000162c007986 */ /* 0x0003e2000c10151c */
[----:B------:R-:W-:-:S02]  /*16170*/  F2FP.F16.F32.PACK_AB R152, R155, R152 ;  /* 0x000000989b98723e */ /* 0x000fc400000000ff */
[----:B------:R-:W-:Y:S01]  /*16180*/  F2FP.F16.F32.PACK_AB R154, R157, R154 ;  /* 0x0000009a9d9a723e */ /* 0x000fe200000000ff */
[----:B------:R-:W-:Y:S01]  /*16190*/  STG.E.U16 desc[UR28][R28.64], R138 ;  /* 0x0000008a1c007986 */ /* 0x000fe2000c10151c */
[----:B--2---:R-:W-:Y:S02]  /*161a0*/  PRMT R2, R140, 0x7632, R2 ;  /* 0x000076328c027816 */ /* 0x004fe40000000002 */
[----:B------:R-:W-:Y:S01]  /*161b0*/  PRMT R39, R150, 0x7632, R39 ;  /* 0x0000763296277816 */ /* 0x000fe20000000027 */
[----:B------:R2:W-:Y:S01]  /*161c0*/  STG.E.U16 desc[UR28][R50.64], R3 ;  /* 0x0000000332007986 */ /* 0x0005e2000c10151c */
[----:B------:R-:W-:Y:S02]  /*161d0*/  F2FP.F16.F32.PACK_AB R156, R159, R156 ;  /* 0x0000009c9f9c723e */ /* 0x000fe400000000ff */
[----:B------:R-:W-:Y:S01]  /*161e0*/  F2FP.F16.F32.PACK_AB R158, R161, R158 ;  /* 0x0000009ea19e723e */ /* 0x000fe200000000ff */
[----:B------:R-:W-:Y:S01]  /*161f0*/  STG.E.U16 desc[UR28][R18.64], R140 ;  /* 0x0000008c12007986 */ /* 0x000fe2000c10151c */
[----:B-1----:R-:W-:-:S02]  /*16200*/  PRMT R45, R156, 0x7632, R45 ;  /* 0x000076329c2d7816 */ /* 0x002fc4000000002d */
[----:B------:R-:W-:Y:S01]  /*16210*/  F2FP.F16.F32.PACK_AB R160, R163, R160 ;  /* 0x000000a0a3a0723e */ /* 0x000fe200000000ff */
[----:B------:R1:W-:Y:S01]  /*16220*/  STG.E.U16 desc[UR28][R56.64], R2 ;  /* 0x0000000238007986 */ /* 0x0003e2000c10151c */
[----:B------:R-:W-:Y:S02]  /*16230*/  F2FP.F16.F32.PACK_AB R162, R165, R162 ;  /* 0x000000a2a5a2723e */ /* 0x000fe400000000ff */
[----:B------:R-:W-:Y:S01]  /*16240*/  F2FP.F16.F32.PACK_AB R164, R167, R164 ;  /* 0x000000a4a7a4723e */ /* 0x000fe200000000ff */
[----:B------:R3:W-:Y:S01]  /*16250*/  STG.E.U16 desc[UR28][R36.64], R142 ;  /* 0x0000008e24007986 */ /* 0x0007e2000c10151c */
[----:B--2---:R-:W-:Y:S02]  /*16260*/  PRMT R3, R144, 0x7632, R3 ;  /* 0x0000763290037816 */ /* 0x004fe40000000003 */
[----:B------:R-:W-:Y:S01]  /*16270*/  F2FP.F16.F32.PACK_AB R166, R169, R166 ;  /* 0x000000a6a9a6723e */ /* 0x000fe200000000ff */
[----:B------:R-:W-:Y:S01]  /*16280*/  STG.E.U16 desc[UR28][R62.64], R31 ;  /* 0x0000001f3e007986 */ /* 0x000fe2000c10151c */
[----:B------:R-:W-:-:S02]  /*16290*/  PRMT R44, R164, 0x7632, R44 ;  /* 0x00007632a42c7816 */ /* 0x000fc4000000002c */
[----:B------:R-:W-:Y:S01]  /*162a0*/  F2FP.F16.F32.PACK_AB R168, R171, R168 ;  /* 0x000000a8aba8723e */ /* 0x000fe200000000ff */
[----:B------:R-:W-:Y:S01]  /*162b0*/  STG.E.U16 desc[UR28][R128.64], R144 ;  /* 0x0000009080007986 */ /* 0x000fe2000c10151c */
[----:B-1----:R-:W-:Y:S02]  /*162c0*/  PRMT R2, R146, 0x7632, R2 ;  /* 0x0000763292027816 */ /* 0x002fe40000000002 */
[----:B------:R-:W-:Y:S01]  /*162d0*/  F2FP.F16.F32.PACK_AB R170, R173, R170 ;  /* 0x000000aaadaa723e */ /* 0x000fe200000000ff */
[----:B------:R1:W-:Y:S01]  /*162e0*/  STG.E.U16 desc[UR28][R66.64], R3 ;  /* 0x0000000342007986 */ /* 0x0003e2000c10151c */
[----:B---3--:R-:W-:Y:S02]  /*162f0*/  PRMT R37, R148, 0x7632, R37 ;  /* 0x0000763294257816 */ /* 0x008fe40000000025 */
[----:B------:R-:W-:Y:S01]  /*16300*/  F2FP.F16.F32.PACK_AB R172, R175, R172 ;  /* 0x000000acafac723e */ /* 0x000fe200000000ff */
[----:B------:R2:W-:Y:S01]  /*16310*/  STG.E.U16 desc[UR28][R42.64], R146 ;  /* 0x000000922a007986 */ /* 0x0005e2000c10151c */
[----:B------:R-:W-:-:S02]  /*16320*/  F2FP.F16.F32.PACK_AB R174, R177, R174 ;  /* 0x000000aeb1ae723e */ /* 0x000fc400000000ff */
[----:B------:R-:W-:Y:S01]  /*16330*/  PRMT R50, R172, 0x7632, R50 ;  /* 0x00007632ac327816 */ /* 0x000fe20000000032 */
[----:B------:R3:W-:Y:S01]  /*16340*/  STG.E.U16 desc[UR28][R70.64], R2 ;  /* 0x0000000246007986 */ /* 0x0007e2000c10151c */
[----:B------:R-:W-:Y:S02]  /*16350*/  PRMT R51, R174, 0x7632, R51 ;  /* 0x00007632ae337816 */ /* 0x000fe40000000033 */
[----:B------:R-:W-:Y:S01]  /*16360*/  F2FP.F16.F32.PACK_AB R176, R179, R176 ;  /* 0x000000b0b3b0723e */ /* 0x000fe200000000ff */
[----:B------:R-:W-:Y:S01]  /*16370*/  STG.E.U16 desc[UR28][R26.64], R148 ;  /* 0x000000941a007986 */ /* 0x000fe2000c10151c */
[----:B-1----:R-:W-:Y:S02]  /*16380*/  PRMT R3, R160, 0x7632, R3 ;  /* 0x00007632a0037816 */ /* 0x002fe40000000003 */
[----:B------:R-:W-:Y:S01]  /*16390*/  F2FP.F16.F32.PACK_AB R178, R181, R178 ;  /* 0x000000b2b5b2723e */ /* 0x000fe200000000ff */
[----:B------:R-:W-:Y:S01]  /*163a0*/  STG.E.U16 desc[UR28][R74.64], R37 ;  /* 0x000000254a007986 */ /* 0x000fe2000c10151c */
[----:B--2---:R-:W-:-:S02]  /*163b0*/  PRMT R43, R154, 0x7632, R43 ;  /* 0x000076329a2b7816 */ /* 0x004fc4000000002b */
[----:B------:R-:W-:Y:S01]  /*163c0*/  PRMT R42, R162, 0x7632, R42 ;  /* 0x00007632a22a7816 */ /* 0x000fe2000000002a */
[----:B------:R1:W-:Y:S01]  /*163d0*/  STG.E.U16 desc[UR28][R48.64], R150 ;  /* 0x0000009630007986 */ /* 0x0003e2000c10151c */
[----:B---3--:R-:W-:Y:S02]  /*163e0*/  PRMT R2, R152, 0x7632, R2 ;  /* 0x0000763298027816 */ /* 0x008fe40000000002 */
[----:B------:R-:W-:Y:S01]  /*163f0*/  F2FP.F16.F32.PACK_AB R180, R183, R180 ;  /* 0x000000b4b7b4723e */ /* 0x000fe200000000ff */
[----:B------:R-:W-:Y:S01]  /*16400*/  STG.E.U16 desc[UR28][R78.64], R39 ;  /* 0x000000274e007986 */ /* 0x000fe2000c10151c */
[----:B------:R-:W-:Y:S02]  /*16410*/  F2FP.F16.F32.PACK_AB R182, R185, R182 ;  /* 0x000000b6b9b6723e */ /* 0x000fe400000000ff */
[----:B------:R-:W-:Y:S01]  /*16420*/  F2FP.F16.F32.PACK_AB R184, R187, R184 ;  /* 0x000000b8bbb8723e */ /* 0x000fe200000000ff */
[----:B------:R-:W-:Y:S01]  /*16430*/  STG.E.U16 desc[UR28][R16.64], R152 ;  /* 0x0000009810007986 */ /* 0x000fe2000c10151c */
[----:B------:R-:W-:-:S02]  /*16440*/  F2FP.F16.F32.PACK_AB R186, R189, R186 ;  /* 0x000000babdba723e */ /* 0x000fc400000000ff */
[----:B------:R-:W-:Y:S01]  /*16450*/  PRMT R56, R184, 0x7632, R56 ;  /* 0x00007632b8387816 */ /* 0x000fe20000000038 */
[----:B------:R2:W-:Y:S01]  /*16460*/  STG.E.U16 desc[UR28][R82.64], R2 ;  /* 0x0000000252007986 */ /* 0x0005e2000c10151c */
[----:B-1----:R-:W-:Y:S02]  /*16470*/  PRMT R48, R168, 0x7632, R48 ;  /* 0x00007632a8307816 */ /* 0x002fe40000000030 */
[----:B------:R-:W-:Y:S01]  /*16480*/  PRMT R49, R170, 0x7632, R49 ;  /* 0x00007632aa317816 */ /* 0x000fe20000000031 */
[----:B------:R1:W-:Y:S01]  /*16490*/  STG.E.U16 desc[UR28][R54.64], R154 ;  /* 0x0000009a36007986 */ /* 0x0003e2000c10151c */
[----:B------:R-:W-:Y:S02]  /*164a0*/  F2FP.F16.F32.PACK_AB R188, R193, R188 ;  /* 0x000000bcc1bc723e */ /* 0x000fe400000000ff */
[----:B------:R-:W-:Y:S01]  /*164b0*/  PRMT R57, R186, 0x7632, R57 ;  /* 0x00007632ba397816 */ /* 0x000fe20000000039 */
[----:B------:R-:W-:Y:S01]  /*164c0*/  STG.E.U16 desc[UR28][R86.64], R43 ;  /* 0x0000002b56007986 */ /* 0x000fe2000c10151c */
[----:B------:R-:W-:-:S02]  /*164d0*/  F2FP.F16.F32.PACK_AB R190, R191, R190 ;  /* 0x000000bebfbe723e */ /* 0x000fc400000000ff */
[----:B--2---:R-:W-:Y:S01]  /*164e0*/  PRMT R2, R158, 0x7632, R2 ;  /* 0x000076329e027816 */ /* 0x004fe20000000002 */
[----:B------:R-:W-:Y:S01]  /*164f0*/  STG.E.U16 desc[UR28][R34.64], R156 ;  /* 0x0000009c22007986 */ /* 0x000fe2000c10151c */
[----:B-1----:R-:W-:-:S03]  /*16500*/  PRMT R54, R180, 0x7632, R54 ;  /* 0x00007632b4367816 */ /* 0x002fc60000000036 */
[----:B------:R-:W-:Y:S01]  /*16510*/  STG.E.U16 desc[UR28][R90.64], R45 ;  /* 0x0000002d5a007986 */ /* 0x000fe2000c10151c */
[----:B------:R-:W-:-:S03]  /*16520*/  PRMT R55, R182, 0x7632, R55 ;  /* 0x00007632b6377816 */ /* 0x000fc60000000037 */
[----:B------:R-:W-:Y:S04]  /*16530*/  STG.E.U16 desc[UR28][R60.64], R158 ;  /* 0x0000009e3c007986 */ /* 0x000fe8000c10151c */
[----:B------:R1:W-:Y:S04]  /*16540*/  STG.E.U16 desc[UR28][R94.64], R2 ;  /* 0x000000025e007986 */ /* 0x0003e8000c10151c */
[----:B------:R-:W-:Y:S04]  /*16550*/  STG.E.U16 desc[UR28][R130.64], R160 ;  /* 0x000000a082007986 */ /* 0x000fe8000c10151c */
[----:B------:R2:W-:Y:S04]  /*16560*/  STG.E.U16 desc[UR28][R80.64], R3 ;  /* 0x0000000350007986 */ /* 0x0005e8000c10151c */
[----:B------:R-:W-:Y:S01]  /*16570*/  STG.E.U16 desc[UR28][R40.64], R162 ;  /* 0x000000a228007986 */ /* 0x000fe2000c10151c */
[----:B-1----:R-:W-:-:S03]  /*16580*/  PRMT R2, R166, 0x7632, R2 ;  /* 0x00007632a6027816 */ /* 0x002fc60000000002 */
[----:B------:R-:W-:Y:S04]  /*16590*/  STG.E.U16 desc[UR28][R84.64], R42 ;  /* 0x0000002a54007986 */ /* 0x000fe8000c10151c */
[----:B------:R-:W-:Y:S01]  /*165a0*/  STG.E.U16 desc[UR28][R12.64], R164 ;  /* 0x000000a40c007986 */ /* 0x000fe2000c10151c */
[----:B--2---:R-:W-:-:S03]  /*165b0*/  IMAD.SHL.U32 R3, R135, 0x4, RZ ;  /* 0x0000000487037824 */ /* 0x004fc600078e00ff */
[----:B------:R-:W-:Y:S04]  /*165c0*/  STG.E.U16 desc[UR28][R88.64], R44 ;  /* 0x0000002c58007986 */ /* 0x000fe8000c10151c */
[----:B------:R-:W-:Y:S04]  /*165d0*/  STG.E.U16 desc[UR28][R46.64], R166 ;  /* 0x000000a62e007986 */ /* 0x000fe8000c10151c */
[----:B------:R-:W-:Y:S04]  /*165e0*/  STG.E.U16 desc[UR28][R92.64], R2 ;  /* 0x000000025c007986 */ /* 0x000fe8000c10151c */
[----:B------:R-:W-:Y:S04]  /*165f0*/  STG.E.U16 desc[UR28][R8.64], R168 ;  /* 0x000000a808007986 */ /* 0x000fe8000c10151c */
[----:B------:R-:W-:Y:S04]  /*16600*/  STG.E.U16 desc[UR28][R96.64], R48 ;  /* 0x0000003060007986 */ /* 0x000fe8000c10151c */
[----:B------:R1:W-:Y:S04]  /*16610*/  STG.E.U16 desc[UR28][R52.64], R170 ;  /* 0x000000aa34007986 */ /* 0x0003e8000c10151c */
[----:B------:R-:W-:Y:S04]  /*16620*/  STG.E.U16 desc[UR28][R98.64], R49 ;  /* 0x0000003162007986 */ /* 0x000fe8000c10151c */
[----:B------:R-:W-:Y:S04]  /*16630*/  STG.E.U16 desc[UR28][R14.64], R172 ;  /* 0x000000ac0e007986 */ /* 0x000fe8000c10151c */
[----:B------:R-:W-:Y:S01]  /*16640*/  STG.E.U16 desc[UR28][R100.64], R50 ;  /* 0x0000003264007986 */ /* 0x000fe2000c10151c */
[----:B-1----:R-:W-:-:S02]  /*16650*/  PRMT R52, R176, 0x7632, R52 ;  /* 0x00007632b0347816 */ /* 0x002fc40000000034 */
[----:B------:R-:W-:Y:S01]  /*16660*/  PRMT R53, R178, 0x7632, R53 ;  /* 0x00007632b2357816 */ /* 0x000fe20000000035 */
[----:B------:R1:W-:Y:S04]  /*16670*/  STG.E.U16 desc[UR28][R58.64], R174 ;  /* 0x000000ae3a007986 */ /* 0x0003e8000c10151c */
[----:B------:R-:W-:Y:S04]  /*16680*/  STG.E.U16 desc[UR28][R102.64], R51 ;  /* 0x0000003366007986 */ /* 0x000fe8000c10151c */
[----:B------:R2:W-:Y:S04]  /*16690*/  STG.E.U16 desc[UR28][R6.64], R176 ;  /* 0x000000b006007986 */ /* 0x0005e8000c10151c */
[----:B------:R3:W-:Y:S01]  /*166a0*/  STG.E.U16 desc[UR28][R104.64], R52 ;  /* 0x0000003468007986 */ /* 0x0007e2000c10151c */
[----:B-1----:R-:W-:-:S02]  /*166b0*/  PRMT R58, R188, 0x7632, R58 ;  /* 0x00007632bc3a7816 */ /* 0x002fc4000000003a */
[----:B------:R-:W-:Y:S01]  /*166c0*/  PRMT R59, R190, 0x7632, R59 ;  /* 0x00007632be3b7816 */ /* 0x000fe2000000003b */
[----:B------:R3:W-:Y:S01]  /*166d0*/  STG.E.U16 desc[UR28][R64.64], R178 ;  /* 0x000000b240007986 */ /* 0x0007e2000c10151c */
[----:B--2---:R-:W1:Y:S03]  /*166e0*/  LDC.64 R6, c[0x0][0x3a0] ;  /* 0x0000e800ff067b82 */ /* 0x004e660000000a00 */
[----:B------:R3:W-:Y:S04]  /*166f0*/  STG.E.U16 desc[UR28][R106.64], R53 ;  /* 0x000000356a007986 */ /* 0x0007e8000c10151c */
[----:B------:R3:W-:Y:S04]  /*16700*/  STG.E.U16 desc[UR28][R24.64], R180 ;  /* 0x000000b418007986 */ /* 0x0007e8000c10151c */
[----:B------:R3:W-:Y:S04]  /*16710*/  STG.E.U16 desc[UR28][R108.64], R54 ;  /* 0x000000366c007986 */ /* 0x0007e8000c10151c */
[----:B------:R3:W-:Y:S04]  /*16720*/  STG.E.U16 desc[UR28][R68.64], R182 ;  /* 0x000000b644007986 */ /* 0x0007e8000c10151c */
[----:B------:R3:W-:Y:S04]  /*16730*/  STG.E.U16 desc[UR28][R110.64], R55 ;  /* 0x000000376e007986 */ /* 0x0007e8000c10151c */
[----:B------:R3:W-:Y:S01]  /*16740*/  STG.E.U16 desc[UR28][R10.64], R184 ;  /* 0x000000b80a007986 */ /* 0x0007e2000c10151c */
[----:B-1----:R-:W-:-:S03]  /*16750*/  IADD3 R2, P0, P1, R3, UR6, R6 ;  /* 0x0000000603027c10 */ /* 0x002fc6000f91e006 */
[----:B------:R3:W-:Y:S01]  /*16760*/  STG.E.U16 desc[UR28][R112.64], R56 ;  /* 0x0000003870007986 */ /* 0x0007e2000c10151c */
[----:B------:R-:W-:-:S03]  /*16770*/  IADD3.X R3, PT, PT, R4, UR5, R7, P0, P1 ;  /* 0x0000000504037c10 */ /* 0x000fc600087e2407 */
[----:B------:R3:W-:Y:S04]  /*16780*/  STG.E.U16 desc[UR28][R72.64], R186 ;  /* 0x000000ba48007986 */ /* 0x0007e8000c10151c */
[----:B------:R3:W-:Y:S04]  /*16790*/  STG.E.U16 desc[UR28][R114.64], R57 ;  /* 0x0000003972007986 */ /* 0x0007e8000c10151c */
[----:B------:R3:W-:Y:S04]  /*167a0*/  STG.E.U16 desc[UR28][R32.64], R188 ;  /* 0x000000bc20007986 */ /* 0x0007e8000c10151c */
[----:B------:R3:W-:Y:S04]  /*167b0*/  STG.E.U16 desc[UR28][R116.64], R58 ;  /* 0x0000003a74007986 */ /* 0x0007e8000c10151c */
[----:B------:R3:W-:Y:S04]  /*167c0*/  STG.E.U16 desc[UR28][R76.64], R190 ;  /* 0x000000be4c007986 */ /* 0x0007e8000c10151c */
[----:B------:R3:W-:Y:S04]  /*167d0*/  STG.E.U16 desc[UR28][R118.64], R59 ;  /* 0x0000003b76007986 */ /* 0x0007e8000c10151c */
[----:B------:R3:W-:Y:S01]  /*167e0*/  STG.E desc[UR28][R2.64], R0 ;  /* 0x0000000002007986 */ /* 0x0007e2000c10191c */
[----:B0-----:R-:W-:Y:S06]  /*167f0*/  BAR.SYNC.DEFER_BLOCKING 0x0 ;  /* 0x0000000000007b1d */ /* 0x001fec0000010000 */
[----:B------:R-:W-:Y:S05]  /*16800*/  BRA.U UP0, `(.L_x_20) ;  /* 0x0000000100a07547 */ /* 0x000fea000b800000 */
[----:B------:R-:W0:Y:S01]  /*16810*/  S2UR UR5, SR_CgaCtaId ;  /* 0x00000000000579c3 */ /* 0x000e220000008800 */
[----:B------:R-:W-:Y:S01]  /*16820*/  NOP ;  /* 0x0000000000007918 */ /* 0x000fe20000000000 */
[----:B------:R-:W-:Y:S01]  /*16830*/  UMOV UR4, 0x50 ;  /* 0x0000005000047882 */ /* 0x000fe20000000000 */
[----:B---3--:R-:W-:Y:S02]  /*16840*/  IMAD.U32 R0, RZ, RZ, UR16 ;  /* 0x00000010ff007e24 */ /* 0x008fe4000f8e00ff */
[----:B------:R-:W-:Y:S02]  /*16850*/  IMAD.MOV.U32 R3, RZ, RZ, 0xff ;  /* 0x000000ffff037424 */ /* 0x000fe400078e00ff */
[----:B------:R-:W-:Y:S01]  /*16860*/  IMAD.MOV.U32 R7, RZ, RZ, 0x1 ;  /* 0x00000001ff077424 */ /* 0x000fe200078e00ff */
[----:B------:R-:W-:-:S04]  /*16870*/  LOP3.LUT R0, R0, 0xffff, RZ, 0xc0, !PT ;  /* 0x0000ffff00007812 */ /* 0x000fc800078ec0ff */
[----:B------:R-:W-:-:S05]  /*16880*/  SHF.R.U32.HI R0, RZ, 0x5, R0 ;  /* 0x00000005ff007819 */ /* 0x000fca0000011600 */
[----:B------:R-:W-:Y:S01]  /*16890*/  VIADD R2, R0, 0x10 ;  /* 0x0000001000027836 */ /* 0x000fe20000000000 */
[----:B------:R-:W-:Y:S01]  /*168a0*/  SHF.L.U32 R0, R3, R0, RZ ;  /* 0x0000000003007219 */ /* 0x000fe200000006ff */
[----:B0-----:R-:W-:-:S03]  /*168b0*/  ULEA UR6, UR5, UR4, 0x18 ;  /* 0x0000000405067291 */ /* 0x001fc6000f8ec0ff */
[----:B------:R-:W-:-:S04]  /*168c0*/  SHF.L.U32 R3, R7, R2, RZ ;  /* 0x0000000207037219 */ /* 0x000fc800000006ff */
[----:B------:R-:W-:Y:S02]  /*168d0*/  LOP3.LUT R0, R3, R0, RZ, 0xfc, !PT ;  /* 0x0000000003007212 */ /* 0x000fe400078efcff */
[----:B------:R-:W0:Y:S02]  /*168e0*/  LDS R5, [UR6] ;  /* 0x00000006ff057984 */ /* 0x000e240008000800 */
[C---:B------:R-:W-:Y:S02]  /*168f0*/  LOP3.LUT R2, R0.reuse, 0xffff, RZ, 0xc0, !PT ;  /* 0x0000ffff00027812 */ /* 0x040fe400078ec0ff */
[----:B0-----:R-:W-:-:S04]  /*16900*/  LOP3.LUT R3, R0, 0xffff, R5, 0x80, !PT ;  /* 0x0000ffff00037812 */ /* 0x001fc800078e8005 */
[----:B------:R-:W-:-:S13]  /*16910*/  ISETP.NE.AND P0, PT, R3, R2, PT ;  /* 0x000000020300720c */ /* 0x000fda0003f05270 */
[----:B------:R-:W-:Y:S05]  /*16920*/  @P0 BRA `(.L_x_21) ;  /* 0x0000000000500947 */ /* 0x000fea0003800000 */
[----:B------:R-:W-:Y:S02]  /*16930*/  SHF.R.U32.HI R5, RZ, 0x10, R5 ;  /* 0x00000010ff057819 */ /* 0x000fe40000011605 */
[----:B------:R-:W-:-:S04]  /*16940*/  SHF.R.U32.HI R2, RZ, 0x10, R0 ;  /* 0x00000010ff027819 */ /* 0x000fc80000011600 */
[----:B------:R-:W-:-:S04]  /*16950*/  LOP3.LUT R5, R5, R2, RZ, 0xc0, !PT ;  /* 0x0000000205057212 */ /* 0x000fc800078ec0ff */
[----:B------:R-:W-:-:S13]  /*16960*/  ISETP.NE.AND P0, PT, R5, R2, PT ;  /* 0x000000020500720c */ /* 0x000fda0003f05270 */
[----:B------:R-:W-:Y:S05]  /*16970*/  @P0 BRA `(.L_x_22) ;  /* 0x0000000000300947 */ /* 0x000fea0003800000 */
[----:B------:R-:W-:Y:S01]  /*16980*/  R2UR UR4, R0 ;  /* 0x00000000000472ca */ /* 0x000fe200000e0000 */
[----:B------:R-:W-:Y:S01]  /*16990*/  VOTEU.ANY UR5, UPT, PT ;  /* 0x0000000000057886 */ /* 0x000fe200038e0100 */
[----:B------:R-:W0:Y:S01]  /*169a0*/  S2R R0, SR_LANEID ;  /* 0x0000000000007919 */ /* 0x000e220000000000 */
[----:B------:R-:W-:-:S10]  /*169b0*/  UFLO.U32 UR5, UR5 ;  /* 0x00000005000572bd */ /* 0x000fd400080e0000 */
[----:B------:R-:W-:-:S06]  /*169c0*/  ULOP3.LUT UR4, URZ, UR4, URZ, 0x33, !UPT ;  /* 0x00000004ff047292 */ /* 0x000fcc000f8e33ff */
[----:B------:R-:W-:-:S04]  /*169d0*/  IMAD.U32 R2, RZ, RZ, UR4 ;  /* 0x00000004ff027e24 */ /* 0x000fc8000f8e00ff */
[----:B------:R-:W1:Y:S02]  /*169e0*/  REDUX UR7, R2 ;  /* 0x00000000020773c4 */ /* 0x000e640000000000 */
[----:B------:R2:W-:Y:S01]  /*169f0*/  UTCATOMSWS.AND URZ, UR4 ;  /* 0x0000000400ff79e3 */ /* 0x0005e20008000000 */
[----:B0-----:R-:W-:Y:S01]  /*16a00*/  ISETP.EQ.U32.AND P0, PT, R0, UR5, PT ;  /* 0x0000000500007c0c */ /* 0x001fe2000bf02070 */
[----:B-1----:R-:W-:-:S12]  /*16a10*/  IMAD.U32 R0, RZ, RZ, UR7 ;  /* 0x00000007ff007e24 */ /* 0x002fd8000f8e00ff */
[----:B------:R2:W-:Y:S01]  /*16a20*/  @P0 ATOMS.AND RZ, [UR6], R0 ;  /* 0x00000000ffff098c */ /* 0x0005e2000a800006 */
[----:B------:R-:W-:Y:S05]  /*16a30*/  BRA `(.L_x_20) ;  /* 0x0000000000147947 */ /* 0x000fea0003800000 */
.L_x_22:
[----:B------:R-:W-:-:S07]  /*16a40*/  MOV R2, 0x16a60 ;  /* 0x00016a6000027802 */ /* 0x000fce0000000f00 */
[----:B------:R-:W-:Y:S05]  /*16a50*/  CALL.REL.NOINC `($__internal_0_$__cuda_sm10x_tcgen05_guardrail_trap_col_being_dealloced_not_returned_by_alloc) ;  /* 0x0000000000487944 */ /* 0x000fea0003c00000 */
[----:B------:R-:W-:Y:S05]  /*16a60*/  BRA `(.L_x_20) ;  /* 0x0000000000087947 */ /* 0x000fea0003800000 */
.L_x_21:
[----:B------:R-:W-:-:S07]  /*16a70*/  MOV R2, 0x16a90 ;  /* 0x00016a9000027802 */ /* 0x000fce0000000f00 */
[----:B------:R-:W-:Y:S05]  /*16a80*/  CALL.REL.NOINC `($__internal_2_$__cuda_sm10x_tcgen05_guardrail_trap_unallocated_columns_being_dealloced) ;  /* 0x0000000000547944 */ /* 0x000fea0003c00000 */
.L_x_20:
[----:B------:R-:W-:Y:S01]  /*16a90*/  NOP ;  /* 0x0000000000007918 */ /* 0x000fe20000000000 */
[----:B--2---:R-:W-:Y:S05]  /*16aa0*/  EXIT ;  /* 0x000000000000794d */ /* 0x004fea0003800000 */
.L_x_8:
[----:B------:R-:W1:Y:S02]  /*16ab0*/  SYNCS.PHASECHK.TRANS64.TRYWAIT P2, [UR15+0x8000], RZ ;  /* 0x008000ffff0075a7 */ /* 0x000e64000804110f */
[----:B-1----:R-:W-:Y:S05]  /*16ac0*/  @!P2 BRA `(.L_x_8) ;  /* 0xfffffffc00f8a947 */ /* 0x002fea000383ffff */
[----:B------:R-:W-:Y:S05]  /*16ad0*/  BRA `(.L_x_7) ;  /* 0xfffffed000d87947 */ /* 0x000fea000383ffff */
.L_x_14:
[----:B------:R-:W1:Y:S02]  /*16ae0*/  SYNCS.PHASECHK.TRANS64.TRYWAIT P0, [UR15+0x10010], RZ ;  /* 0x010010ffff0075a7 */ /* 0x000e64000800110f */
[----:B-1----:R-:W-:Y:S05]  /*16af0*/  @!P0 BRA `(.L_x_14) ;  /* 0xfffffffc00f88947 */ /* 0x002fea000383ffff */
[----:B------:R-:W-:Y:S05]  /*16b00*/  BRA `(.L_x_23) ;  /* 0xffffff6000ec7947 */ /* 0x000fea000383ffff */
.L_x_15:
[----:B------:R-:W-:-:S04]  /*16b10*/  IMAD.U32 R130, RZ, RZ, UR6 ;  /* 0x00000006ff827e24 */ /* 0x000fc8000f8e00ff */
[----:B------:R-:W1:Y:S02]  /*16b20*/  SYNCS.PHASECHK.TRANS64.TRYWAIT P0, [UR18], R130 ;  /* 0x00000082ff0075a7 */ /* 0x000e640008001112 */
[----:B-1----:R-:W-:Y:S05]  /*16b30*/  @!P0 BRA `(.L_x_15) ;  /* 0xfffffffc00f48947 */ /* 0x002fea000383ffff */
[----:B------:R-:W-:Y:S05]  /*16b40*/  BRA `(.L_x_24) ;  /* 0xffffffa4008c7947 */ /* 0x000fea000383ffff */
.L_x_19:
[----:B------:R-:W0:Y:S02]  /*16b50*/  SYNCS.PHASECHK.TRANS64.TRYWAIT P2, [UR18], R2 ;  /* 0x00000002ff0075a7 */ /* 0x000e240008041112 */
[----:B0-----:R-:W-:Y:S05]  /*16b60*/  @!P2 BRA `(.L_x_19) ;  /* 0xfffffffc00f8a947 */ /* 0x001fea000383ffff */
[----:B------:R-:W-:Y:S05]  /*16b70*/  BRA `(.L_x_18) ;  /* 0xffffffd400f07947 */ /* 0x000fea000383ffff */
        .weak           $__internal_0_$__cuda_sm10x_tcgen05_guardrail_trap_col_being_dealloced_not_returned_by_alloc
        .type           $__internal_0_$__cuda_sm10x_tcgen05_guardrail_trap_col_being_dealloced_not_returned_by_alloc,@function
        .size           $__internal_0_$__cuda_sm10x_tcgen05_guardrail_trap_col_being_dealloced_not_returned_by_alloc,($__internal_1_$__cuda_sm10x_tcgen05_guardrail_trap_phase_invalid_during_alloc - $__internal_0_$__cuda_sm10x_tcgen05_guardrail_trap_col_being_dealloced_not_returned_by_alloc)
$__internal_0_$__cuda_sm10x_tcgen05_guardrail_trap_col_being_dealloced_not_returned_by_alloc:
[----:B------:R-:W-:Y:S05]  /*16b80*/  BPT.TRAP 0x1 ;  /* 0x000000040000795c */ /* 0x000fea0000300000 */
[----:B------:R-:W-:-:S04]  /*16b90*/  IMAD.MOV.U32 R3, RZ, RZ, 0x0 ;  /* 0x00000000ff037424 */ /* 0x000fc800078e00ff */
[----:B------:R-:W-:Y:S05]  /*16ba0*/  RET.REL.NODEC R2 `(attn_fwd) ;  /* 0xfffffe9402147950 */ /* 0x000fea0003c3ffff */
        .weak           $__internal_1_$__cuda_sm10x_tcgen05_guardrail_trap_phase_invalid_during_alloc
        .type           $__internal_1_$__cuda_sm10x_tcgen05_guardrail_trap_phase_invalid_during_alloc,@function
        .size           $__internal_1_$__cuda_sm10x_tcgen05_guardrail_trap_phase_invalid_during_alloc,($__internal_2_$__cuda_sm10x_tcgen05_guardrail_trap_unallocated_columns_being_dealloced - $__internal_1_$__cuda_sm10x_tcgen05_guardrail_trap_phase_invalid_during_alloc)
$__internal_1_$__cuda_sm10x_tcgen05_guardrail_trap_phase_invalid_during_alloc:
[----:B------:R-:W-:Y:S05]  /*16bb0*/  BPT.TRAP 0x1 ;  /* 0x000000040000795c */ /* 0x000fea0000300000 */
[----:B------:R-:W-:-:S04]  /*16bc0*/  IMAD.MOV.U32 R3, RZ, RZ, 0x0 ;  /* 0x00000000ff037424 */ /* 0x000fc800078e00ff */
[----:B------:R-:W-:Y:S05]  /*16bd0*/  RET.REL.NODEC R2 `(attn_fwd) ;  /* 0xfffffe9402087950 */ /* 0x000fea0003c3ffff */
        .weak           $__internal_2_$__cuda_sm10x_tcgen05_guardrail_trap_unallocated_columns_being_dealloced
        .type           $__internal_2_$__cuda_sm10x_tcgen05_guardrail_trap_unallocated_columns_being_dealloced,@function
        .size           $__internal_2_$__cuda_sm10x_tcgen05_guardrail_trap_unallocated_columns_being_dealloced,(.L_x_28 - $__internal_2_$__cuda_sm10x_tcgen05_guardrail_trap_unallocated_columns_being_dealloced)
$__internal_2_$__cuda_sm10x_tcgen05_guardrail_trap_unallocated_columns_being_dealloced:
[----:B------:R-:W-:Y:S05]  /*16be0*/  BPT.TRAP 0x1 ;  /* 0x000000040000795c */ /* 0x000fea0000300000 */
[----:B------:R-:W-:-:S04]  /*16bf0*/  IMAD.MOV.U32 R3, RZ, RZ, 0x0 ;  /* 0x00000000ff037424 */ /* 0x000fc800078e00ff */
[----:B------:R-:W-:Y:S05]  /*16c00*/  RET.REL.NODEC R2 `(attn_fwd) ;  /* 0xfffffe9002fc7950 */ /* 0x000fea0003c3ffff */
.L_x_25:
[----:B------:R-:W-:-:S00]  /*16c10*/  BRA `(.L_x_25) ;  /* 0xfffffffc00fc7947 */ /* 0x000fc0000383ffff */
[----:B------:R-:W-:-:S00]  /*16c20*/  NOP ;  /* 0x0000000000007918 */ /* 0x000fc00000000000 */
        /* <DEDUP_REMOVED lines=13> */
.L_x_28:


//--------------------- .nv.global.init           --------------------------
	.section	.nv.global.init,"aw",@progbits
.nv.global.init:
	.type		_$_str,@object
	.size		_$_str,(.L_3 - _$_str)
_$_str:
        /*0000*/ 	.byte	0x5f, 0x5f, 0x43, 0x55, 0x44, 0x41, 0x5f, 0x46, 0x54, 0x5a, 0x00
.L_3:


//--------------------- .nv.shared.attn_fwd       --------------------------
	.section	.nv.shared.attn_fwd,"aw",@nobits
	.sectionflags	@""
	.align	16
	.zero		1024


//--------------------- .nv.shared.reserved.0     --------------------------
	.section	.nv.shared.reserved.0,"aw",@nobits
	.align	8
	.weak		__nv_reservedSMEM_offset_0_alias
	.size		__nv_reservedSMEM_offset_0_alias, 0, 64
	.other		__nv_reservedSMEM_offset_0_alias,@"STO_CUDA_RESERVED_SHARED STV_DEFAULT"
__nv_reservedSMEM_offset_0_alias:
	.zero		0
.nv.shared.reserved.0:
	.zero		64
	.weak		__nv_reservedSMEM_allocation_phase
	.type		__nv_reservedSMEM_allocation_phase,@object
	.size		__nv_reservedSMEM_allocation_phase,(.L_0 - __nv_reservedSMEM_allocation_phase)
__nv_reservedSMEM_allocation_phase:
	.zero		1
.L_0:
	.zero		7
	.weak		__nv_reservedSMEM_devtool_atexit_pc
	.type		__nv_reservedSMEM_devtool_atexit_pc,@object
	.size		__nv_reservedSMEM_devtool_atexit_pc,(__nv_reservedSMEM_allocation_mask - __nv_reservedSMEM_devtool_atexit_pc)
__nv_reservedSMEM_devtool_atexit_pc:
	.zero		8
	.weak		__nv_reservedSMEM_allocation_mask
	.type		__nv_reservedSMEM_allocation_mask,@object
	.size		__nv_reservedSMEM_allocation_mask,(.L_2 - __nv_reservedSMEM_allocation_mask)
__nv_reservedSMEM_allocation_mask:
	.zero		4
.L_2:


//--------------------- .nv.constant0.attn_fwd    --------------------------
	.section	.nv.constant0.attn_fwd,"a",@progbits
	.sectionflags	@""
	.align	4
.nv.constant0.attn_fwd:
	.zero		1032


//--------------------- SYMBOLS --------------------------

	.type		.nv.reservedSmem.offset0,@object
	.size		.nv.reservedSmem.offset0,0x4
	.type		.nv.reservedSmem.cap,@object
	.size		.nv.reservedSmem.cap,0x4
